//
// Generated by NVIDIA NVVM Compiler
//
// Compiler Build ID: CL-36424714
// Cuda compilation tools, release 13.0, V13.0.88
// Based on NVVM 20.0.0
//

.version 9.0
.target sm_100
.address_size 64

	// .globl	_ZN3cub18CUB_300001_SM_10006detail11EmptyKernelIvEEvv
// _ZZN3cub18CUB_300001_SM_10006detail9transform23transform_kernel_ublkcpINS2_19async_copy_policy_tILi128EEEiN4cuda3std3__410multipliesIdEEN6thrust24THRUST_300001_SM_1000_NS6detail15normal_iteratorINSC_10device_ptrIdEEEEJddEEEvT0_iT1_T2_DpNS2_16aligned_base_ptrIT3_EEE3bar has been demoted
// _ZZN3cub18CUB_300001_SM_10006detail9transform23transform_kernel_ublkcpINS2_19async_copy_policy_tILi128EEElN4cuda3std3__410multipliesIdEEN6thrust24THRUST_300001_SM_1000_NS6detail15normal_iteratorINSC_10device_ptrIdEEEEJddEEEvT0_iT1_T2_DpNS2_16aligned_base_ptrIT3_EEE3bar has been demoted
// _ZZN3cub18CUB_300001_SM_10006detail9transform23transform_kernel_ublkcpINS2_19async_copy_policy_tILi128EEEiN4cuda3std3__44plusIdEEN6thrust24THRUST_300001_SM_1000_NS6detail15normal_iteratorINSC_10device_ptrIdEEEEJddEEEvT0_iT1_T2_DpNS2_16aligned_base_ptrIT3_EEE3bar has been demoted
// _ZZN3cub18CUB_300001_SM_10006detail9transform23transform_kernel_ublkcpINS2_19async_copy_policy_tILi128EEElN4cuda3std3__44plusIdEEN6thrust24THRUST_300001_SM_1000_NS6detail15normal_iteratorINSC_10device_ptrIdEEEEJddEEEvT0_iT1_T2_DpNS2_16aligned_base_ptrIT3_EEE3bar has been demoted
.global .align 1 .b8 _ZN34_INTERNAL_6ae4260b_4_k_cu_9a5df0ab4cuda3std3__45__cpo5beginE[1];
.global .align 1 .b8 _ZN34_INTERNAL_6ae4260b_4_k_cu_9a5df0ab4cuda3std3__45__cpo3endE[1];
.global .align 1 .b8 _ZN34_INTERNAL_6ae4260b_4_k_cu_9a5df0ab4cuda3std3__45__cpo6cbeginE[1];
.global .align 1 .b8 _ZN34_INTERNAL_6ae4260b_4_k_cu_9a5df0ab4cuda3std3__45__cpo4cendE[1];
.global .align 1 .b8 _ZN34_INTERNAL_6ae4260b_4_k_cu_9a5df0ab4cuda3std3__45__cpo6rbeginE[1];
.global .align 1 .b8 _ZN34_INTERNAL_6ae4260b_4_k_cu_9a5df0ab4cuda3std3__45__cpo4rendE[1];
.global .align 1 .b8 _ZN34_INTERNAL_6ae4260b_4_k_cu_9a5df0ab4cuda3std3__45__cpo7crbeginE[1];
.global .align 1 .b8 _ZN34_INTERNAL_6ae4260b_4_k_cu_9a5df0ab4cuda3std3__45__cpo5crendE[1];
.global .align 1 .b8 _ZN34_INTERNAL_6ae4260b_4_k_cu_9a5df0ab4cuda3std3__436_GLOBAL__N__6ae4260b_4_k_cu_9a5df0ab6ignoreE[1];
.global .align 1 .b8 _ZN34_INTERNAL_6ae4260b_4_k_cu_9a5df0ab4cuda3std3__419piecewise_constructE[1];
.global .align 1 .b8 _ZN34_INTERNAL_6ae4260b_4_k_cu_9a5df0ab4cuda3std3__48in_placeE[1];
.global .align 1 .b8 _ZN34_INTERNAL_6ae4260b_4_k_cu_9a5df0ab4cuda3std3__420unreachable_sentinelE[1];
.global .align 1 .b8 _ZN34_INTERNAL_6ae4260b_4_k_cu_9a5df0ab4cuda3std3__47nulloptE[1];
.global .align 1 .b8 _ZN34_INTERNAL_6ae4260b_4_k_cu_9a5df0ab4cuda3std3__48unexpectE[1];
.global .align 1 .b8 _ZN34_INTERNAL_6ae4260b_4_k_cu_9a5df0ab4cuda3std6ranges3__45__cpo4swapE[1];
.global .align 1 .b8 _ZN34_INTERNAL_6ae4260b_4_k_cu_9a5df0ab4cuda3std6ranges3__45__cpo9iter_moveE[1];
.global .align 1 .b8 _ZN34_INTERNAL_6ae4260b_4_k_cu_9a5df0ab4cuda3std6ranges3__45__cpo5beginE[1];
.global .align 1 .b8 _ZN34_INTERNAL_6ae4260b_4_k_cu_9a5df0ab4cuda3std6ranges3__45__cpo3endE[1];
.global .align 1 .b8 _ZN34_INTERNAL_6ae4260b_4_k_cu_9a5df0ab4cuda3std6ranges3__45__cpo6cbeginE[1];
.global .align 1 .b8 _ZN34_INTERNAL_6ae4260b_4_k_cu_9a5df0ab4cuda3std6ranges3__45__cpo4cendE[1];
.global .align 1 .b8 _ZN34_INTERNAL_6ae4260b_4_k_cu_9a5df0ab4cuda3std6ranges3__45__cpo7advanceE[1];
.global .align 1 .b8 _ZN34_INTERNAL_6ae4260b_4_k_cu_9a5df0ab4cuda3std6ranges3__45__cpo9iter_swapE[1];
.global .align 1 .b8 _ZN34_INTERNAL_6ae4260b_4_k_cu_9a5df0ab4cuda3std6ranges3__45__cpo4nextE[1];
.global .align 1 .b8 _ZN34_INTERNAL_6ae4260b_4_k_cu_9a5df0ab4cuda3std6ranges3__45__cpo4prevE[1];
.global .align 1 .b8 _ZN34_INTERNAL_6ae4260b_4_k_cu_9a5df0ab4cuda3std6ranges3__45__cpo4dataE[1];
.global .align 1 .b8 _ZN34_INTERNAL_6ae4260b_4_k_cu_9a5df0ab4cuda3std6ranges3__45__cpo5cdataE[1];
.global .align 1 .b8 _ZN34_INTERNAL_6ae4260b_4_k_cu_9a5df0ab4cuda3std6ranges3__45__cpo4sizeE[1];
.global .align 1 .b8 _ZN34_INTERNAL_6ae4260b_4_k_cu_9a5df0ab4cuda3std6ranges3__45__cpo5ssizeE[1];
.global .align 1 .b8 _ZN34_INTERNAL_6ae4260b_4_k_cu_9a5df0ab4cuda3std6ranges3__45__cpo8distanceE[1];
.global .align 1 .b8 _ZN34_INTERNAL_6ae4260b_4_k_cu_9a5df0ab6thrust24THRUST_300001_SM_1000_NS8cuda_cub3parE[1];
.global .align 1 .b8 _ZN34_INTERNAL_6ae4260b_4_k_cu_9a5df0ab6thrust24THRUST_300001_SM_1000_NS8cuda_cub10par_nosyncE[1];
.global .align 1 .b8 _ZN34_INTERNAL_6ae4260b_4_k_cu_9a5df0ab6thrust24THRUST_300001_SM_1000_NS6system6detail10sequential3seqE[1];
.global .align 1 .b8 _ZN34_INTERNAL_6ae4260b_4_k_cu_9a5df0ab6thrust24THRUST_300001_SM_1000_NS12placeholders2_1E[1];
.global .align 1 .b8 _ZN34_INTERNAL_6ae4260b_4_k_cu_9a5df0ab6thrust24THRUST_300001_SM_1000_NS12placeholders2_2E[1];
.global .align 1 .b8 _ZN34_INTERNAL_6ae4260b_4_k_cu_9a5df0ab6thrust24THRUST_300001_SM_1000_NS12placeholders2_3E[1];
.global .align 1 .b8 _ZN34_INTERNAL_6ae4260b_4_k_cu_9a5df0ab6thrust24THRUST_300001_SM_1000_NS12placeholders2_4E[1];
.global .align 1 .b8 _ZN34_INTERNAL_6ae4260b_4_k_cu_9a5df0ab6thrust24THRUST_300001_SM_1000_NS12placeholders2_5E[1];
.global .align 1 .b8 _ZN34_INTERNAL_6ae4260b_4_k_cu_9a5df0ab6thrust24THRUST_300001_SM_1000_NS12placeholders2_6E[1];
.global .align 1 .b8 _ZN34_INTERNAL_6ae4260b_4_k_cu_9a5df0ab6thrust24THRUST_300001_SM_1000_NS12placeholders2_7E[1];
.global .align 1 .b8 _ZN34_INTERNAL_6ae4260b_4_k_cu_9a5df0ab6thrust24THRUST_300001_SM_1000_NS12placeholders2_8E[1];
.global .align 1 .b8 _ZN34_INTERNAL_6ae4260b_4_k_cu_9a5df0ab6thrust24THRUST_300001_SM_1000_NS12placeholders2_9E[1];
.global .align 1 .b8 _ZN34_INTERNAL_6ae4260b_4_k_cu_9a5df0ab6thrust24THRUST_300001_SM_1000_NS12placeholders3_10E[1];
.global .align 1 .b8 _ZN34_INTERNAL_6ae4260b_4_k_cu_9a5df0ab6thrust24THRUST_300001_SM_1000_NS3seqE[1];
.extern .shared .align 128 .b8 _ZN3cub18CUB_300001_SM_10006detail9transform4smemE[];

.visible .entry _ZN3cub18CUB_300001_SM_10006detail11EmptyKernelIvEEvv()
{


	ret;

}
	// .globl	_ZN3cub18CUB_300001_SM_10006detail8for_each13static_kernelINS2_12policy_hub_t12policy_500_tEmN6thrust24THRUST_300001_SM_1000_NS8cuda_cub20__uninitialized_fill7functorINS7_10device_ptrIdEEdEEEEvT0_T1_
.visible .entry _ZN3cub18CUB_300001_SM_10006detail8for_each13static_kernelINS2_12policy_hub_t12policy_500_tEmN6thrust24THRUST_300001_SM_1000_NS8cuda_cub20__uninitialized_fill7functorINS7_10device_ptrIdEEdEEEEvT0_T1_(
	.param .u64 _ZN3cub18CUB_300001_SM_10006detail8for_each13static_kernelINS2_12policy_hub_t12policy_500_tEmN6thrust24THRUST_300001_SM_1000_NS8cuda_cub20__uninitialized_fill7functorINS7_10device_ptrIdEEdEEEEvT0_T1__param_0,
	.param .align 8 .b8 _ZN3cub18CUB_300001_SM_10006detail8for_each13static_kernelINS2_12policy_hub_t12policy_500_tEmN6thrust24THRUST_300001_SM_1000_NS8cuda_cub20__uninitialized_fill7functorINS7_10device_ptrIdEEdEEEEvT0_T1__param_1[16]
)
.maxntid 256
{
	.reg .pred 	%p<4>;
	.reg .b32 	%r<5>;
	.reg .b64 	%rd<16>;
	.reg .b64 	%fd<3>;

	ld.param.f64 	%fd2, [_ZN3cub18CUB_300001_SM_10006detail8for_each13static_kernelINS2_12policy_hub_t12policy_500_tEmN6thrust24THRUST_300001_SM_1000_NS8cuda_cub20__uninitialized_fill7functorINS7_10device_ptrIdEEdEEEEvT0_T1__param_1+8];
	ld.param.u64 	%rd4, [_ZN3cub18CUB_300001_SM_10006detail8for_each13static_kernelINS2_12policy_hub_t12policy_500_tEmN6thrust24THRUST_300001_SM_1000_NS8cuda_cub20__uninitialized_fill7functorINS7_10device_ptrIdEEdEEEEvT0_T1__param_1];
	ld.param.u64 	%rd5, [_ZN3cub18CUB_300001_SM_10006detail8for_each13static_kernelINS2_12policy_hub_t12policy_500_tEmN6thrust24THRUST_300001_SM_1000_NS8cuda_cub20__uninitialized_fill7functorINS7_10device_ptrIdEEdEEEEvT0_T1__param_0];
	mov.u32 	%r2, %ctaid.x;
	mul.wide.u32 	%rd1, %r2, 512;
	sub.s64 	%rd2, %rd5, %rd1;
	setp.lt.u64 	%p1, %rd2, 512;
	@%p1 bra 	$L__BB1_2;
	mov.u32 	%r4, %tid.x;
	cvta.to.global.u64 	%rd11, %rd4;
	cvt.u64.u32 	%rd12, %r4;
	add.s64 	%rd13, %rd1, %rd12;
	shl.b64 	%rd14, %rd13, 3;
	add.s64 	%rd15, %rd11, %rd14;
	st.global.f64 	[%rd15], %fd2;
	st.global.f64 	[%rd15+2048], %fd2;
	bra.uni 	$L__BB1_6;
$L__BB1_2:
	cvta.to.global.u64 	%rd6, %rd4;
	mov.u32 	%r1, %tid.x;
	cvt.u64.u32 	%rd7, %r1;
	setp.le.u64 	%p2, %rd2, %rd7;
	add.s64 	%rd8, %rd1, %rd7;
	shl.b64 	%rd9, %rd8, 3;
	add.s64 	%rd3, %rd6, %rd9;
	@%p2 bra 	$L__BB1_4;
	st.global.f64 	[%rd3], %fd2;
$L__BB1_4:
	add.s32 	%r3, %r1, 256;
	cvt.u64.u32 	%rd10, %r3;
	setp.le.u64 	%p3, %rd2, %rd10;
	@%p3 bra 	$L__BB1_6;
	st.global.f64 	[%rd3+2048], %fd2;
$L__BB1_6:
	ret;

}
	// .globl	_ZN3cub18CUB_300001_SM_10006detail8for_each13static_kernelINS2_12policy_hub_t12policy_500_tElN6thrust24THRUST_300001_SM_1000_NS8cuda_cub6__fill7functorINS7_6detail15normal_iteratorINS7_10device_ptrIdEEEEdEEEEvT0_T1_
.visible .entry _ZN3cub18CUB_300001_SM_10006detail8for_each13static_kernelINS2_12policy_hub_t12policy_500_tElN6thrust24THRUST_300001_SM_1000_NS8cuda_cub6__fill7functorINS7_6detail15normal_iteratorINS7_10device_ptrIdEEEEdEEEEvT0_T1_(
	.param .u64 _ZN3cub18CUB_300001_SM_10006detail8for_each13static_kernelINS2_12policy_hub_t12policy_500_tElN6thrust24THRUST_300001_SM_1000_NS8cuda_cub6__fill7functorINS7_6detail15normal_iteratorINS7_10device_ptrIdEEEEdEEEEvT0_T1__param_0,
	.param .align 8 .b8 _ZN3cub18CUB_300001_SM_10006detail8for_each13static_kernelINS2_12policy_hub_t12policy_500_tElN6thrust24THRUST_300001_SM_1000_NS8cuda_cub6__fill7functorINS7_6detail15normal_iteratorINS7_10device_ptrIdEEEEdEEEEvT0_T1__param_1[16]
)
.maxntid 256
{
	.reg .pred 	%p<4>;
	.reg .b32 	%r<5>;
	.reg .b64 	%rd<17>;
	.reg .b64 	%fd<3>;

	ld.param.f64 	%fd2, [_ZN3cub18CUB_300001_SM_10006detail8for_each13static_kernelINS2_12policy_hub_t12policy_500_tElN6thrust24THRUST_300001_SM_1000_NS8cuda_cub6__fill7functorINS7_6detail15normal_iteratorINS7_10device_ptrIdEEEEdEEEEvT0_T1__param_1+8];
	ld.param.u64 	%rd5, [_ZN3cub18CUB_300001_SM_10006detail8for_each13static_kernelINS2_12policy_hub_t12policy_500_tElN6thrust24THRUST_300001_SM_1000_NS8cuda_cub6__fill7functorINS7_6detail15normal_iteratorINS7_10device_ptrIdEEEEdEEEEvT0_T1__param_1];
	ld.param.u64 	%rd6, [_ZN3cub18CUB_300001_SM_10006detail8for_each13static_kernelINS2_12policy_hub_t12policy_500_tElN6thrust24THRUST_300001_SM_1000_NS8cuda_cub6__fill7functorINS7_6detail15normal_iteratorINS7_10device_ptrIdEEEEdEEEEvT0_T1__param_0];
	mov.u32 	%r2, %ctaid.x;
	mul.wide.u32 	%rd1, %r2, 512;
	sub.s64 	%rd2, %rd6, %rd1;
	setp.lt.s64 	%p1, %rd2, 512;
	@%p1 bra 	$L__BB2_2;
	mov.u32 	%r4, %tid.x;
	cvta.to.global.u64 	%rd12, %rd5;
	cvt.u64.u32 	%rd13, %r4;
	add.s64 	%rd14, %rd1, %rd13;
	shl.b64 	%rd15, %rd14, 3;
	add.s64 	%rd16, %rd12, %rd15;
	st.global.f64 	[%rd16], %fd2;
	st.global.f64 	[%rd16+2048], %fd2;
	bra.uni 	$L__BB2_6;
$L__BB2_2:
	cvta.to.global.u64 	%rd7, %rd5;
	mov.u32 	%r1, %tid.x;
	cvt.s64.s32 	%rd3, %rd2;
	cvt.u64.u32 	%rd8, %r1;
	setp.le.s64 	%p2, %rd3, %rd8;
	add.s64 	%rd9, %rd1, %rd8;
	shl.b64 	%rd10, %rd9, 3;
	add.s64 	%rd4, %rd7, %rd10;
	@%p2 bra 	$L__BB2_4;
	st.global.f64 	[%rd4], %fd2;
$L__BB2_4:
	add.s32 	%r3, %r1, 256;
	cvt.u64.u32 	%rd11, %r3;
	setp.le.s64 	%p3, %rd3, %rd11;
	@%p3 bra 	$L__BB2_6;
	st.global.f64 	[%rd4+2048], %fd2;
$L__BB2_6:
	ret;

}
	// .globl	_ZN3cub18CUB_300001_SM_10006detail9transform16transform_kernelINS2_10policy_hubILb1EN4cuda3std3__45tupleIJN6thrust24THRUST_300001_SM_1000_NS6detail15normal_iteratorINSA_10device_ptrIdEEEESF_EEEE10policy1000Ei13saxpy_functorSF_JPdSK_EEEvT0_iT1_T2_DpNS2_10kernel_argIT3_EE
.visible .entry _ZN3cub18CUB_300001_SM_10006detail9transform16transform_kernelINS2_10policy_hubILb1EN4cuda3std3__45tupleIJN6thrust24THRUST_300001_SM_1000_NS6detail15normal_iteratorINSA_10device_ptrIdEEEESF_EEEE10policy1000Ei13saxpy_functorSF_JPdSK_EEEvT0_iT1_T2_DpNS2_10kernel_argIT3_EE(
	.param .u32 _ZN3cub18CUB_300001_SM_10006detail9transform16transform_kernelINS2_10policy_hubILb1EN4cuda3std3__45tupleIJN6thrust24THRUST_300001_SM_1000_NS6detail15normal_iteratorINSA_10device_ptrIdEEEESF_EEEE10policy1000Ei13saxpy_functorSF_JPdSK_EEEvT0_iT1_T2_DpNS2_10kernel_argIT3_EE_param_0,
	.param .u32 _ZN3cub18CUB_300001_SM_10006detail9transform16transform_kernelINS2_10policy_hubILb1EN4cuda3std3__45tupleIJN6thrust24THRUST_300001_SM_1000_NS6detail15normal_iteratorINSA_10device_ptrIdEEEESF_EEEE10policy1000Ei13saxpy_functorSF_JPdSK_EEEvT0_iT1_T2_DpNS2_10kernel_argIT3_EE_param_1,
	.param .align 8 .b8 _ZN3cub18CUB_300001_SM_10006detail9transform16transform_kernelINS2_10policy_hubILb1EN4cuda3std3__45tupleIJN6thrust24THRUST_300001_SM_1000_NS6detail15normal_iteratorINSA_10device_ptrIdEEEESF_EEEE10policy1000Ei13saxpy_functorSF_JPdSK_EEEvT0_iT1_T2_DpNS2_10kernel_argIT3_EE_param_2[8],
	.param .align 8 .b8 _ZN3cub18CUB_300001_SM_10006detail9transform16transform_kernelINS2_10policy_hubILb1EN4cuda3std3__45tupleIJN6thrust24THRUST_300001_SM_1000_NS6detail15normal_iteratorINSA_10device_ptrIdEEEESF_EEEE10policy1000Ei13saxpy_functorSF_JPdSK_EEEvT0_iT1_T2_DpNS2_10kernel_argIT3_EE_param_3[8],
	.param .align 8 .b8 _ZN3cub18CUB_300001_SM_10006detail9transform16transform_kernelINS2_10policy_hubILb1EN4cuda3std3__45tupleIJN6thrust24THRUST_300001_SM_1000_NS6detail15normal_iteratorINSA_10device_ptrIdEEEESF_EEEE10policy1000Ei13saxpy_functorSF_JPdSK_EEEvT0_iT1_T2_DpNS2_10kernel_argIT3_EE_param_4[16],
	.param .align 8 .b8 _ZN3cub18CUB_300001_SM_10006detail9transform16transform_kernelINS2_10policy_hubILb1EN4cuda3std3__45tupleIJN6thrust24THRUST_300001_SM_1000_NS6detail15normal_iteratorINSA_10device_ptrIdEEEESF_EEEE10policy1000Ei13saxpy_functorSF_JPdSK_EEEvT0_iT1_T2_DpNS2_10kernel_argIT3_EE_param_5[16]
)
.maxntid 128
{
	.reg .pred 	%p<38>;
	.reg .b32 	%r<84>;
	.reg .b64 	%rd<98>;
	.reg .b64 	%fd<93>;

	ld.param.f64 	%fd2, [_ZN3cub18CUB_300001_SM_10006detail9transform16transform_kernelINS2_10policy_hubILb1EN4cuda3std3__45tupleIJN6thrust24THRUST_300001_SM_1000_NS6detail15normal_iteratorINSA_10device_ptrIdEEEESF_EEEE10policy1000Ei13saxpy_functorSF_JPdSK_EEEvT0_iT1_T2_DpNS2_10kernel_argIT3_EE_param_2];
	ld.param.u32 	%r45, [_ZN3cub18CUB_300001_SM_10006detail9transform16transform_kernelINS2_10policy_hubILb1EN4cuda3std3__45tupleIJN6thrust24THRUST_300001_SM_1000_NS6detail15normal_iteratorINSA_10device_ptrIdEEEESF_EEEE10policy1000Ei13saxpy_functorSF_JPdSK_EEEvT0_iT1_T2_DpNS2_10kernel_argIT3_EE_param_0];
	ld.param.u64 	%rd26, [_ZN3cub18CUB_300001_SM_10006detail9transform16transform_kernelINS2_10policy_hubILb1EN4cuda3std3__45tupleIJN6thrust24THRUST_300001_SM_1000_NS6detail15normal_iteratorINSA_10device_ptrIdEEEESF_EEEE10policy1000Ei13saxpy_functorSF_JPdSK_EEEvT0_iT1_T2_DpNS2_10kernel_argIT3_EE_param_5];
	ld.param.u64 	%rd24, [_ZN3cub18CUB_300001_SM_10006detail9transform16transform_kernelINS2_10policy_hubILb1EN4cuda3std3__45tupleIJN6thrust24THRUST_300001_SM_1000_NS6detail15normal_iteratorINSA_10device_ptrIdEEEESF_EEEE10policy1000Ei13saxpy_functorSF_JPdSK_EEEvT0_iT1_T2_DpNS2_10kernel_argIT3_EE_param_4];
	ld.param.u64 	%rd28, [_ZN3cub18CUB_300001_SM_10006detail9transform16transform_kernelINS2_10policy_hubILb1EN4cuda3std3__45tupleIJN6thrust24THRUST_300001_SM_1000_NS6detail15normal_iteratorINSA_10device_ptrIdEEEESF_EEEE10policy1000Ei13saxpy_functorSF_JPdSK_EEEvT0_iT1_T2_DpNS2_10kernel_argIT3_EE_param_3];
	ld.param.u32 	%r44, [_ZN3cub18CUB_300001_SM_10006detail9transform16transform_kernelINS2_10policy_hubILb1EN4cuda3std3__45tupleIJN6thrust24THRUST_300001_SM_1000_NS6detail15normal_iteratorINSA_10device_ptrIdEEEESF_EEEE10policy1000Ei13saxpy_functorSF_JPdSK_EEEvT0_iT1_T2_DpNS2_10kernel_argIT3_EE_param_1];
	cvta.to.global.u64 	%rd1, %rd28;
	cvta.to.global.u64 	%rd2, %rd24;
	cvta.to.global.u64 	%rd3, %rd26;
	shl.b32 	%r1, %r44, 7;
	mov.u32 	%r46, %ctaid.x;
	mul.lo.s32 	%r2, %r1, %r46;
	sub.s32 	%r3, %r45, %r2;
	min.s32 	%r4, %r1, %r3;
	shl.b32 	%r5, %r4, 3;
	mov.u32 	%r6, %tid.x;
	shl.b32 	%r74, %r6, 7;
	setp.ge.s32 	%p1, %r74, %r5;
	@%p1 bra 	$L__BB3_5;
	mul.wide.u32 	%rd4, %r6, 128;
	add.s64 	%rd29, %rd2, %rd4;
	mul.wide.s32 	%rd5, %r2, 8;
	add.s64 	%rd95, %rd29, %rd5;
	mov.u32 	%r73, %r74;
$L__BB3_2:
	.pragma "nounroll";
	// begin inline asm
	prefetch.global.L2 [%rd95];
	// end inline asm
	add.s32 	%r73, %r73, 16384;
	add.s64 	%rd95, %rd95, 16384;
	setp.lt.s32 	%p2, %r73, %r5;
	@%p2 bra 	$L__BB3_2;
	add.s64 	%rd31, %rd3, %rd4;
	add.s64 	%rd96, %rd31, %rd5;
$L__BB3_4:
	.pragma "nounroll";
	// begin inline asm
	prefetch.global.L2 [%rd96];
	// end inline asm
	add.s32 	%r74, %r74, 16384;
	add.s64 	%rd96, %rd96, 16384;
	setp.lt.s32 	%p3, %r74, %r5;
	@%p3 bra 	$L__BB3_4;
$L__BB3_5:
	mul.wide.s32 	%rd97, %r2, 8;
	add.s64 	%rd12, %rd2, %rd97;
	add.s64 	%rd13, %rd3, %rd97;
	add.s64 	%rd14, %rd1, %rd97;
	setp.gt.s32 	%p4, %r1, %r3;
	@%p4 bra 	$L__BB3_18;
	setp.lt.s32 	%p5, %r44, 1;
	@%p5 bra 	$L__BB3_59;
	setp.lt.u32 	%p6, %r44, 8;
	mov.b32 	%r82, 0;
	@%p6 bra 	$L__BB3_10;
	and.b32  	%r48, %r44, 2147483640;
	neg.s32 	%r76, %r48;
	mul.wide.u32 	%rd34, %r6, 8;
	add.s64 	%rd15, %rd1, %rd34;
	add.s64 	%rd35, %rd97, 3072;
	add.s32 	%r75, %r6, 128;
	add.s64 	%rd17, %rd3, %rd35;
	add.s64 	%rd18, %rd1, %rd35;
$L__BB3_9:
	.pragma "nounroll";
	and.b32  	%r82, %r44, 2147483640;
	mul.wide.s32 	%rd36, %r75, 8;
	cvta.to.global.u64 	%rd37, %rd24;
	mov.u32 	%r49, %ctaid.x;
	mul.lo.s32 	%r50, %r44, %r49;
	shl.b32 	%r51, %r50, 7;
	mul.wide.s32 	%rd38, %r51, 8;
	add.s64 	%rd39, %rd38, %rd37;
	add.s64 	%rd40, %rd39, %rd36;
	add.s64 	%rd41, %rd17, %rd36;
	add.s64 	%rd42, %rd18, %rd36;
	mul.wide.u32 	%rd43, %r6, 8;
	add.s64 	%rd44, %rd37, %rd43;
	add.s64 	%rd45, %rd44, %rd97;
	cvta.to.global.u64 	%rd46, %rd26;
	add.s64 	%rd47, %rd46, %rd43;
	add.s64 	%rd48, %rd47, %rd97;
	ld.global.f64 	%fd3, [%rd45];
	ld.global.f64 	%fd4, [%rd48];
	fma.rn.f64 	%fd5, %fd2, %fd3, %fd4;
	add.s64 	%rd49, %rd15, %rd97;
	st.global.f64 	[%rd49], %fd5;
	ld.global.f64 	%fd6, [%rd40];
	ld.global.f64 	%fd7, [%rd41+-3072];
	fma.rn.f64 	%fd8, %fd2, %fd6, %fd7;
	st.global.f64 	[%rd42+-3072], %fd8;
	ld.global.f64 	%fd9, [%rd40+1024];
	ld.global.f64 	%fd10, [%rd41+-2048];
	fma.rn.f64 	%fd11, %fd2, %fd9, %fd10;
	st.global.f64 	[%rd42+-2048], %fd11;
	ld.global.f64 	%fd12, [%rd40+2048];
	ld.global.f64 	%fd13, [%rd41+-1024];
	fma.rn.f64 	%fd14, %fd2, %fd12, %fd13;
	st.global.f64 	[%rd42+-1024], %fd14;
	ld.global.f64 	%fd15, [%rd40+3072];
	ld.global.f64 	%fd16, [%rd41];
	fma.rn.f64 	%fd17, %fd2, %fd15, %fd16;
	st.global.f64 	[%rd42], %fd17;
	ld.global.f64 	%fd18, [%rd40+4096];
	ld.global.f64 	%fd19, [%rd41+1024];
	fma.rn.f64 	%fd20, %fd2, %fd18, %fd19;
	st.global.f64 	[%rd42+1024], %fd20;
	ld.global.f64 	%fd21, [%rd40+5120];
	ld.global.f64 	%fd22, [%rd41+2048];
	fma.rn.f64 	%fd23, %fd2, %fd21, %fd22;
	st.global.f64 	[%rd42+2048], %fd23;
	ld.global.f64 	%fd24, [%rd40+6144];
	ld.global.f64 	%fd25, [%rd41+3072];
	fma.rn.f64 	%fd26, %fd2, %fd24, %fd25;
	st.global.f64 	[%rd42+3072], %fd26;
	add.s32 	%r76, %r76, 8;
	add.s64 	%rd97, %rd97, 8192;
	add.s32 	%r75, %r75, 1024;
	setp.eq.s32 	%p7, %r76, 0;
	@%p7 bra 	$L__BB3_10;
	bra.uni 	$L__BB3_9;
$L__BB3_10:
	and.b32  	%r38, %r44, 7;
	setp.eq.s32 	%p8, %r38, 0;
	@%p8 bra 	$L__BB3_59;
	and.b32  	%r39, %r44, 3;
	setp.lt.u32 	%p9, %r38, 4;
	@%p9 bra 	$L__BB3_13;
	shl.b32 	%r52, %r82, 7;
	add.s32 	%r53, %r52, %r6;
	mul.wide.s32 	%rd50, %r53, 8;
	add.s64 	%rd51, %rd12, %rd50;
	add.s64 	%rd52, %rd13, %rd50;
	ld.global.f64 	%fd27, [%rd51];
	ld.global.f64 	%fd28, [%rd52];
	fma.rn.f64 	%fd29, %fd2, %fd27, %fd28;
	add.s64 	%rd53, %rd14, %rd50;
	st.global.f64 	[%rd53], %fd29;
	ld.global.f64 	%fd30, [%rd51+1024];
	ld.global.f64 	%fd31, [%rd52+1024];
	fma.rn.f64 	%fd32, %fd2, %fd30, %fd31;
	st.global.f64 	[%rd53+1024], %fd32;
	ld.global.f64 	%fd33, [%rd51+2048];
	ld.global.f64 	%fd34, [%rd52+2048];
	fma.rn.f64 	%fd35, %fd2, %fd33, %fd34;
	st.global.f64 	[%rd53+2048], %fd35;
	ld.global.f64 	%fd36, [%rd51+3072];
	ld.global.f64 	%fd37, [%rd52+3072];
	fma.rn.f64 	%fd38, %fd2, %fd36, %fd37;
	st.global.f64 	[%rd53+3072], %fd38;
	add.s32 	%r82, %r82, 4;
$L__BB3_13:
	setp.eq.s32 	%p10, %r39, 0;
	@%p10 bra 	$L__BB3_59;
	setp.eq.s32 	%p11, %r39, 1;
	@%p11 bra 	$L__BB3_16;
	shl.b32 	%r54, %r82, 7;
	add.s32 	%r55, %r54, %r6;
	mul.wide.s32 	%rd54, %r55, 8;
	add.s64 	%rd55, %rd12, %rd54;
	add.s64 	%rd56, %rd13, %rd54;
	ld.global.f64 	%fd39, [%rd55];
	ld.global.f64 	%fd40, [%rd56];
	fma.rn.f64 	%fd41, %fd2, %fd39, %fd40;
	add.s64 	%rd57, %rd14, %rd54;
	st.global.f64 	[%rd57], %fd41;
	ld.global.f64 	%fd42, [%rd55+1024];
	ld.global.f64 	%fd43, [%rd56+1024];
	fma.rn.f64 	%fd44, %fd2, %fd42, %fd43;
	st.global.f64 	[%rd57+1024], %fd44;
	add.s32 	%r82, %r82, 2;
$L__BB3_16:
	and.b32  	%r56, %r44, 1;
	setp.eq.b32 	%p12, %r56, 1;
	not.pred 	%p13, %p12;
	@%p13 bra 	$L__BB3_59;
	shl.b32 	%r57, %r82, 7;
	add.s32 	%r58, %r57, %r6;
	mul.wide.s32 	%rd58, %r58, 8;
	add.s64 	%rd59, %rd12, %rd58;
	add.s64 	%rd60, %rd13, %rd58;
	ld.global.f64 	%fd45, [%rd59];
	ld.global.f64 	%fd46, [%rd60];
	fma.rn.f64 	%fd47, %fd2, %fd45, %fd46;
	add.s64 	%rd61, %rd14, %rd58;
	st.global.f64 	[%rd61], %fd47;
	bra.uni 	$L__BB3_59;
$L__BB3_18:
	setp.lt.s32 	%p14, %r44, 1;
	@%p14 bra 	$L__BB3_59;
	and.b32  	%r14, %r44, 7;
	setp.lt.u32 	%p15, %r44, 8;
	mov.b32 	%r78, 0;
	@%p15 bra 	$L__BB3_38;
	and.b32  	%r78, %r44, 2147483640;
	mov.b32 	%r77, 0;
$L__BB3_21:
	.pragma "nounroll";
	shl.b32 	%r61, %r77, 7;
	add.s32 	%r22, %r61, %r6;
	setp.ge.s32 	%p16, %r22, %r4;
	@%p16 bra 	$L__BB3_23;
	mul.wide.u32 	%rd62, %r22, 8;
	add.s64 	%rd63, %rd12, %rd62;
	add.s64 	%rd64, %rd13, %rd62;
	ld.global.f64 	%fd48, [%rd63];
	ld.global.f64 	%fd49, [%rd64];
	fma.rn.f64 	%fd50, %fd2, %fd48, %fd49;
	add.s64 	%rd65, %rd14, %rd62;
	st.global.f64 	[%rd65], %fd50;
$L__BB3_23:
	add.s32 	%r62, %r22, 128;
	setp.ge.s32 	%p17, %r62, %r4;
	mul.wide.s32 	%rd66, %r62, 8;
	add.s64 	%rd21, %rd12, %rd66;
	add.s64 	%rd22, %rd13, %rd66;
	add.s64 	%rd23, %rd14, %rd66;
	@%p17 bra 	$L__BB3_25;
	ld.global.f64 	%fd51, [%rd21];
	ld.global.f64 	%fd52, [%rd22];
	fma.rn.f64 	%fd53, %fd2, %fd51, %fd52;
	st.global.f64 	[%rd23], %fd53;
$L__BB3_25:
	add.s32 	%r63, %r22, 256;
	setp.ge.s32 	%p18, %r63, %r4;
	@%p18 bra 	$L__BB3_27;
	ld.global.f64 	%fd54, [%rd21+1024];
	ld.global.f64 	%fd55, [%rd22+1024];
	fma.rn.f64 	%fd56, %fd2, %fd54, %fd55;
	st.global.f64 	[%rd23+1024], %fd56;
$L__BB3_27:
	add.s32 	%r64, %r22, 384;
	setp.ge.s32 	%p19, %r64, %r4;
	@%p19 bra 	$L__BB3_29;
	ld.global.f64 	%fd57, [%rd21+2048];
	ld.global.f64 	%fd58, [%rd22+2048];
	fma.rn.f64 	%fd59, %fd2, %fd57, %fd58;
	st.global.f64 	[%rd23+2048], %fd59;
$L__BB3_29:
	add.s32 	%r65, %r22, 512;
	setp.ge.s32 	%p20, %r65, %r4;
	@%p20 bra 	$L__BB3_31;
	ld.global.f64 	%fd60, [%rd21+3072];
	ld.global.f64 	%fd61, [%rd22+3072];
	fma.rn.f64 	%fd62, %fd2, %fd60, %fd61;
	st.global.f64 	[%rd23+3072], %fd62;
$L__BB3_31:
	add.s32 	%r66, %r22, 640;
	setp.ge.s32 	%p21, %r66, %r4;
	@%p21 bra 	$L__BB3_33;
	ld.global.f64 	%fd63, [%rd21+4096];
	ld.global.f64 	%fd64, [%rd22+4096];
	fma.rn.f64 	%fd65, %fd2, %fd63, %fd64;
	st.global.f64 	[%rd23+4096], %fd65;
$L__BB3_33:
	add.s32 	%r67, %r22, 768;
	setp.ge.s32 	%p22, %r67, %r4;
	@%p22 bra 	$L__BB3_35;
	ld.global.f64 	%fd66, [%rd21+5120];
	ld.global.f64 	%fd67, [%rd22+5120];
	fma.rn.f64 	%fd68, %fd2, %fd66, %fd67;
	st.global.f64 	[%rd23+5120], %fd68;
$L__BB3_35:
	add.s32 	%r68, %r22, 896;
	setp.ge.s32 	%p23, %r68, %r4;
	@%p23 bra 	$L__BB3_37;
	ld.global.f64 	%fd69, [%rd21+6144];
	ld.global.f64 	%fd70, [%rd22+6144];
	fma.rn.f64 	%fd71, %fd2, %fd69, %fd70;
	st.global.f64 	[%rd23+6144], %fd71;
$L__BB3_37:
	add.s32 	%r77, %r77, 8;
	setp.ne.s32 	%p24, %r77, %r78;
	@%p24 bra 	$L__BB3_21;
$L__BB3_38:
	setp.eq.s32 	%p25, %r14, 0;
	@%p25 bra 	$L__BB3_59;
	and.b32  	%r25, %r44, 3;
	setp.lt.u32 	%p26, %r14, 4;
	@%p26 bra 	$L__BB3_49;
	shl.b32 	%r69, %r78, 7;
	add.s32 	%r26, %r69, %r6;
	setp.ge.s32 	%p27, %r26, %r4;
	@%p27 bra 	$L__BB3_42;
	mul.wide.s32 	%rd67, %r26, 8;
	add.s64 	%rd68, %rd12, %rd67;
	add.s64 	%rd69, %rd13, %rd67;
	ld.global.f64 	%fd72, [%rd68];
	ld.global.f64 	%fd73, [%rd69];
	fma.rn.f64 	%fd74, %fd2, %fd72, %fd73;
	add.s64 	%rd70, %rd14, %rd67;
	st.global.f64 	[%rd70], %fd74;
$L__BB3_42:
	add.s32 	%r27, %r26, 128;
	setp.ge.s32 	%p28, %r27, %r4;
	@%p28 bra 	$L__BB3_44;
	mul.wide.s32 	%rd71, %r27, 8;
	add.s64 	%rd72, %rd12, %rd71;
	add.s64 	%rd73, %rd13, %rd71;
	ld.global.f64 	%fd75, [%rd72];
	ld.global.f64 	%fd76, [%rd73];
	fma.rn.f64 	%fd77, %fd2, %fd75, %fd76;
	add.s64 	%rd74, %rd14, %rd71;
	st.global.f64 	[%rd74], %fd77;
$L__BB3_44:
	add.s32 	%r28, %r26, 256;
	setp.ge.s32 	%p29, %r28, %r4;
	@%p29 bra 	$L__BB3_46;
	mul.wide.s32 	%rd75, %r28, 8;
	add.s64 	%rd76, %rd12, %rd75;
	add.s64 	%rd77, %rd13, %rd75;
	ld.global.f64 	%fd78, [%rd76];
	ld.global.f64 	%fd79, [%rd77];
	fma.rn.f64 	%fd80, %fd2, %fd78, %fd79;
	add.s64 	%rd78, %rd14, %rd75;
	st.global.f64 	[%rd78], %fd80;
$L__BB3_46:
	add.s32 	%r29, %r26, 384;
	setp.ge.s32 	%p30, %r29, %r4;
	@%p30 bra 	$L__BB3_48;
	mul.wide.s32 	%rd79, %r29, 8;
	add.s64 	%rd80, %rd12, %rd79;
	add.s64 	%rd81, %rd13, %rd79;
	ld.global.f64 	%fd81, [%rd80];
	ld.global.f64 	%fd82, [%rd81];
	fma.rn.f64 	%fd83, %fd2, %fd81, %fd82;
	add.s64 	%rd82, %rd14, %rd79;
	st.global.f64 	[%rd82], %fd83;
$L__BB3_48:
	add.s32 	%r78, %r78, 4;
$L__BB3_49:
	setp.eq.s32 	%p31, %r25, 0;
	@%p31 bra 	$L__BB3_59;
	setp.eq.s32 	%p32, %r25, 1;
	@%p32 bra 	$L__BB3_56;
	shl.b32 	%r70, %r78, 7;
	add.s32 	%r32, %r70, %r6;
	setp.ge.s32 	%p33, %r32, %r4;
	@%p33 bra 	$L__BB3_53;
	mul.wide.s32 	%rd83, %r32, 8;
	add.s64 	%rd84, %rd12, %rd83;
	add.s64 	%rd85, %rd13, %rd83;
	ld.global.f64 	%fd84, [%rd84];
	ld.global.f64 	%fd85, [%rd85];
	fma.rn.f64 	%fd86, %fd2, %fd84, %fd85;
	add.s64 	%rd86, %rd14, %rd83;
	st.global.f64 	[%rd86], %fd86;
$L__BB3_53:
	add.s32 	%r33, %r32, 128;
	setp.ge.s32 	%p34, %r33, %r4;
	@%p34 bra 	$L__BB3_55;
	mul.wide.s32 	%rd87, %r33, 8;
	add.s64 	%rd88, %rd12, %rd87;
	add.s64 	%rd89, %rd13, %rd87;
	ld.global.f64 	%fd87, [%rd88];
	ld.global.f64 	%fd88, [%rd89];
	fma.rn.f64 	%fd89, %fd2, %fd87, %fd88;
	add.s64 	%rd90, %rd14, %rd87;
	st.global.f64 	[%rd90], %fd89;
$L__BB3_55:
	add.s32 	%r78, %r78, 2;
$L__BB3_56:
	and.b32  	%r71, %r44, 1;
	setp.eq.b32 	%p35, %r71, 1;
	not.pred 	%p36, %p35;
	@%p36 bra 	$L__BB3_59;
	shl.b32 	%r72, %r78, 7;
	add.s32 	%r36, %r72, %r6;
	setp.ge.s32 	%p37, %r36, %r4;
	@%p37 bra 	$L__BB3_59;
	mul.wide.s32 	%rd91, %r36, 8;
	add.s64 	%rd92, %rd12, %rd91;
	add.s64 	%rd93, %rd13, %rd91;
	ld.global.f64 	%fd90, [%rd92];
	ld.global.f64 	%fd91, [%rd93];
	fma.rn.f64 	%fd92, %fd2, %fd90, %fd91;
	add.s64 	%rd94, %rd14, %rd91;
	st.global.f64 	[%rd94], %fd92;
$L__BB3_59:
	ret;

}
	// .globl	_ZN3cub18CUB_300001_SM_10006detail9transform16transform_kernelINS2_10policy_hubILb1EN4cuda3std3__45tupleIJN6thrust24THRUST_300001_SM_1000_NS6detail15normal_iteratorINSA_10device_ptrIdEEEESF_EEEE10policy1000El13saxpy_functorSF_JPdSK_EEEvT0_iT1_T2_DpNS2_10kernel_argIT3_EE
.visible .entry _ZN3cub18CUB_300001_SM_10006detail9transform16transform_kernelINS2_10policy_hubILb1EN4cuda3std3__45tupleIJN6thrust24THRUST_300001_SM_1000_NS6detail15normal_iteratorINSA_10device_ptrIdEEEESF_EEEE10policy1000El13saxpy_functorSF_JPdSK_EEEvT0_iT1_T2_DpNS2_10kernel_argIT3_EE(
	.param .u64 _ZN3cub18CUB_300001_SM_10006detail9transform16transform_kernelINS2_10policy_hubILb1EN4cuda3std3__45tupleIJN6thrust24THRUST_300001_SM_1000_NS6detail15normal_iteratorINSA_10device_ptrIdEEEESF_EEEE10policy1000El13saxpy_functorSF_JPdSK_EEEvT0_iT1_T2_DpNS2_10kernel_argIT3_EE_param_0,
	.param .u32 _ZN3cub18CUB_300001_SM_10006detail9transform16transform_kernelINS2_10policy_hubILb1EN4cuda3std3__45tupleIJN6thrust24THRUST_300001_SM_1000_NS6detail15normal_iteratorINSA_10device_ptrIdEEEESF_EEEE10policy1000El13saxpy_functorSF_JPdSK_EEEvT0_iT1_T2_DpNS2_10kernel_argIT3_EE_param_1,
	.param .align 8 .b8 _ZN3cub18CUB_300001_SM_10006detail9transform16transform_kernelINS2_10policy_hubILb1EN4cuda3std3__45tupleIJN6thrust24THRUST_300001_SM_1000_NS6detail15normal_iteratorINSA_10device_ptrIdEEEESF_EEEE10policy1000El13saxpy_functorSF_JPdSK_EEEvT0_iT1_T2_DpNS2_10kernel_argIT3_EE_param_2[8],
	.param .align 8 .b8 _ZN3cub18CUB_300001_SM_10006detail9transform16transform_kernelINS2_10policy_hubILb1EN4cuda3std3__45tupleIJN6thrust24THRUST_300001_SM_1000_NS6detail15normal_iteratorINSA_10device_ptrIdEEEESF_EEEE10policy1000El13saxpy_functorSF_JPdSK_EEEvT0_iT1_T2_DpNS2_10kernel_argIT3_EE_param_3[8],
	.param .align 8 .b8 _ZN3cub18CUB_300001_SM_10006detail9transform16transform_kernelINS2_10policy_hubILb1EN4cuda3std3__45tupleIJN6thrust24THRUST_300001_SM_1000_NS6detail15normal_iteratorINSA_10device_ptrIdEEEESF_EEEE10policy1000El13saxpy_functorSF_JPdSK_EEEvT0_iT1_T2_DpNS2_10kernel_argIT3_EE_param_4[16],
	.param .align 8 .b8 _ZN3cub18CUB_300001_SM_10006detail9transform16transform_kernelINS2_10policy_hubILb1EN4cuda3std3__45tupleIJN6thrust24THRUST_300001_SM_1000_NS6detail15normal_iteratorINSA_10device_ptrIdEEEESF_EEEE10policy1000El13saxpy_functorSF_JPdSK_EEEvT0_iT1_T2_DpNS2_10kernel_argIT3_EE_param_5[16]
)
.maxntid 128
{
	.reg .pred 	%p<38>;
	.reg .b32 	%r<80>;
	.reg .b64 	%rd<107>;
	.reg .b64 	%fd<93>;

	ld.param.f64 	%fd2, [_ZN3cub18CUB_300001_SM_10006detail9transform16transform_kernelINS2_10policy_hubILb1EN4cuda3std3__45tupleIJN6thrust24THRUST_300001_SM_1000_NS6detail15normal_iteratorINSA_10device_ptrIdEEEESF_EEEE10policy1000El13saxpy_functorSF_JPdSK_EEEvT0_iT1_T2_DpNS2_10kernel_argIT3_EE_param_2];
	ld.param.u64 	%rd29, [_ZN3cub18CUB_300001_SM_10006detail9transform16transform_kernelINS2_10policy_hubILb1EN4cuda3std3__45tupleIJN6thrust24THRUST_300001_SM_1000_NS6detail15normal_iteratorINSA_10device_ptrIdEEEESF_EEEE10policy1000El13saxpy_functorSF_JPdSK_EEEvT0_iT1_T2_DpNS2_10kernel_argIT3_EE_param_0];
	ld.param.u64 	%rd27, [_ZN3cub18CUB_300001_SM_10006detail9transform16transform_kernelINS2_10policy_hubILb1EN4cuda3std3__45tupleIJN6thrust24THRUST_300001_SM_1000_NS6detail15normal_iteratorINSA_10device_ptrIdEEEESF_EEEE10policy1000El13saxpy_functorSF_JPdSK_EEEvT0_iT1_T2_DpNS2_10kernel_argIT3_EE_param_5];
	ld.param.u64 	%rd25, [_ZN3cub18CUB_300001_SM_10006detail9transform16transform_kernelINS2_10policy_hubILb1EN4cuda3std3__45tupleIJN6thrust24THRUST_300001_SM_1000_NS6detail15normal_iteratorINSA_10device_ptrIdEEEESF_EEEE10policy1000El13saxpy_functorSF_JPdSK_EEEvT0_iT1_T2_DpNS2_10kernel_argIT3_EE_param_4];
	ld.param.u64 	%rd30, [_ZN3cub18CUB_300001_SM_10006detail9transform16transform_kernelINS2_10policy_hubILb1EN4cuda3std3__45tupleIJN6thrust24THRUST_300001_SM_1000_NS6detail15normal_iteratorINSA_10device_ptrIdEEEESF_EEEE10policy1000El13saxpy_functorSF_JPdSK_EEEvT0_iT1_T2_DpNS2_10kernel_argIT3_EE_param_3];
	ld.param.u32 	%r42, [_ZN3cub18CUB_300001_SM_10006detail9transform16transform_kernelINS2_10policy_hubILb1EN4cuda3std3__45tupleIJN6thrust24THRUST_300001_SM_1000_NS6detail15normal_iteratorINSA_10device_ptrIdEEEESF_EEEE10policy1000El13saxpy_functorSF_JPdSK_EEEvT0_iT1_T2_DpNS2_10kernel_argIT3_EE_param_1];
	cvta.to.global.u64 	%rd1, %rd30;
	cvta.to.global.u64 	%rd2, %rd25;
	cvta.to.global.u64 	%rd3, %rd27;
	shl.b32 	%r1, %r42, 7;
	mov.u32 	%r43, %ctaid.x;
	cvt.u64.u32 	%rd31, %r43;
	cvt.s64.s32 	%rd32, %r1;
	mul.lo.s64 	%rd4, %rd32, %rd31;
	sub.s64 	%rd33, %rd29, %rd4;
	min.s64 	%rd34, %rd33, %rd32;
	cvt.u32.u64 	%r2, %rd34;
	shl.b32 	%r3, %r2, 3;
	mov.u32 	%r4, %tid.x;
	shl.b32 	%r70, %r4, 7;
	setp.ge.s32 	%p1, %r70, %r3;
	@%p1 bra 	$L__BB4_5;
	shl.b64 	%rd5, %rd4, 3;
	add.s64 	%rd35, %rd2, %rd5;
	mul.wide.u32 	%rd6, %r4, 128;
	add.s64 	%rd104, %rd35, %rd6;
	mov.u32 	%r69, %r70;
$L__BB4_2:
	.pragma "nounroll";
	// begin inline asm
	prefetch.global.L2 [%rd104];
	// end inline asm
	add.s32 	%r69, %r69, 16384;
	add.s64 	%rd104, %rd104, 16384;
	setp.lt.s32 	%p2, %r69, %r3;
	@%p2 bra 	$L__BB4_2;
	add.s64 	%rd37, %rd3, %rd5;
	add.s64 	%rd105, %rd37, %rd6;
$L__BB4_4:
	.pragma "nounroll";
	// begin inline asm
	prefetch.global.L2 [%rd105];
	// end inline asm
	add.s32 	%r70, %r70, 16384;
	add.s64 	%rd105, %rd105, 16384;
	setp.lt.s32 	%p3, %r70, %r3;
	@%p3 bra 	$L__BB4_4;
$L__BB4_5:
	shl.b64 	%rd106, %rd4, 3;
	add.s64 	%rd13, %rd2, %rd106;
	add.s64 	%rd14, %rd3, %rd106;
	add.s64 	%rd15, %rd1, %rd106;
	setp.eq.s32 	%p4, %r1, %r2;
	@%p4 bra 	$L__BB4_47;
	setp.lt.s32 	%p5, %r42, 1;
	@%p5 bra 	$L__BB4_59;
	and.b32  	%r10, %r42, 7;
	setp.lt.u32 	%p6, %r42, 8;
	mov.b32 	%r77, 0;
	@%p6 bra 	$L__BB4_26;
	and.b32  	%r77, %r42, 2147483640;
	mov.b32 	%r73, 0;
$L__BB4_9:
	.pragma "nounroll";
	shl.b32 	%r46, %r73, 7;
	add.s32 	%r20, %r46, %r4;
	setp.ge.s32 	%p7, %r20, %r2;
	@%p7 bra 	$L__BB4_11;
	mul.wide.u32 	%rd40, %r20, 8;
	add.s64 	%rd41, %rd13, %rd40;
	add.s64 	%rd42, %rd14, %rd40;
	ld.global.f64 	%fd3, [%rd41];
	ld.global.f64 	%fd4, [%rd42];
	fma.rn.f64 	%fd5, %fd2, %fd3, %fd4;
	add.s64 	%rd43, %rd15, %rd40;
	st.global.f64 	[%rd43], %fd5;
$L__BB4_11:
	add.s32 	%r47, %r20, 128;
	setp.ge.s32 	%p8, %r47, %r2;
	mul.wide.s32 	%rd44, %r47, 8;
	add.s64 	%rd22, %rd13, %rd44;
	add.s64 	%rd23, %rd14, %rd44;
	add.s64 	%rd24, %rd15, %rd44;
	@%p8 bra 	$L__BB4_13;
	ld.global.f64 	%fd6, [%rd22];
	ld.global.f64 	%fd7, [%rd23];
	fma.rn.f64 	%fd8, %fd2, %fd6, %fd7;
	st.global.f64 	[%rd24], %fd8;
$L__BB4_13:
	add.s32 	%r48, %r20, 256;
	setp.ge.s32 	%p9, %r48, %r2;
	@%p9 bra 	$L__BB4_15;
	ld.global.f64 	%fd9, [%rd22+1024];
	ld.global.f64 	%fd10, [%rd23+1024];
	fma.rn.f64 	%fd11, %fd2, %fd9, %fd10;
	st.global.f64 	[%rd24+1024], %fd11;
$L__BB4_15:
	add.s32 	%r49, %r20, 384;
	setp.ge.s32 	%p10, %r49, %r2;
	@%p10 bra 	$L__BB4_17;
	ld.global.f64 	%fd12, [%rd22+2048];
	ld.global.f64 	%fd13, [%rd23+2048];
	fma.rn.f64 	%fd14, %fd2, %fd12, %fd13;
	st.global.f64 	[%rd24+2048], %fd14;
$L__BB4_17:
	add.s32 	%r50, %r20, 512;
	setp.ge.s32 	%p11, %r50, %r2;
	@%p11 bra 	$L__BB4_19;
	ld.global.f64 	%fd15, [%rd22+3072];
	ld.global.f64 	%fd16, [%rd23+3072];
	fma.rn.f64 	%fd17, %fd2, %fd15, %fd16;
	st.global.f64 	[%rd24+3072], %fd17;
$L__BB4_19:
	add.s32 	%r51, %r20, 640;
	setp.ge.s32 	%p12, %r51, %r2;
	@%p12 bra 	$L__BB4_21;
	ld.global.f64 	%fd18, [%rd22+4096];
	ld.global.f64 	%fd19, [%rd23+4096];
	fma.rn.f64 	%fd20, %fd2, %fd18, %fd19;
	st.global.f64 	[%rd24+4096], %fd20;
$L__BB4_21:
	add.s32 	%r52, %r20, 768;
	setp.ge.s32 	%p13, %r52, %r2;
	@%p13 bra 	$L__BB4_23;
	ld.global.f64 	%fd21, [%rd22+5120];
	ld.global.f64 	%fd22, [%rd23+5120];
	fma.rn.f64 	%fd23, %fd2, %fd21, %fd22;
	st.global.f64 	[%rd24+5120], %fd23;
$L__BB4_23:
	add.s32 	%r53, %r20, 896;
	setp.ge.s32 	%p14, %r53, %r2;
	@%p14 bra 	$L__BB4_25;
	ld.global.f64 	%fd24, [%rd22+6144];
	ld.global.f64 	%fd25, [%rd23+6144];
	fma.rn.f64 	%fd26, %fd2, %fd24, %fd25;
	st.global.f64 	[%rd24+6144], %fd26;
$L__BB4_25:
	add.s32 	%r73, %r73, 8;
	setp.eq.s32 	%p15, %r73, %r77;
	@%p15 bra 	$L__BB4_26;
	bra.uni 	$L__BB4_9;
$L__BB4_26:
	setp.eq.s32 	%p16, %r10, 0;
	@%p16 bra 	$L__BB4_59;
	and.b32  	%r30, %r42, 3;
	setp.lt.u32 	%p17, %r10, 4;
	@%p17 bra 	$L__BB4_37;
	shl.b32 	%r54, %r77, 7;
	add.s32 	%r31, %r54, %r4;
	setp.ge.s32 	%p18, %r31, %r2;
	@%p18 bra 	$L__BB4_30;
	mul.wide.s32 	%rd45, %r31, 8;
	add.s64 	%rd46, %rd13, %rd45;
	add.s64 	%rd47, %rd14, %rd45;
	ld.global.f64 	%fd27, [%rd46];
	ld.global.f64 	%fd28, [%rd47];
	fma.rn.f64 	%fd29, %fd2, %fd27, %fd28;
	add.s64 	%rd48, %rd15, %rd45;
	st.global.f64 	[%rd48], %fd29;
$L__BB4_30:
	add.s32 	%r32, %r31, 128;
	setp.ge.s32 	%p19, %r32, %r2;
	@%p19 bra 	$L__BB4_32;
	mul.wide.s32 	%rd49, %r32, 8;
	add.s64 	%rd50, %rd13, %rd49;
	add.s64 	%rd51, %rd14, %rd49;
	ld.global.f64 	%fd30, [%rd50];
	ld.global.f64 	%fd31, [%rd51];
	fma.rn.f64 	%fd32, %fd2, %fd30, %fd31;
	add.s64 	%rd52, %rd15, %rd49;
	st.global.f64 	[%rd52], %fd32;
$L__BB4_32:
	add.s32 	%r33, %r31, 256;
	setp.ge.s32 	%p20, %r33, %r2;
	@%p20 bra 	$L__BB4_34;
	mul.wide.s32 	%rd53, %r33, 8;
	add.s64 	%rd54, %rd13, %rd53;
	add.s64 	%rd55, %rd14, %rd53;
	ld.global.f64 	%fd33, [%rd54];
	ld.global.f64 	%fd34, [%rd55];
	fma.rn.f64 	%fd35, %fd2, %fd33, %fd34;
	add.s64 	%rd56, %rd15, %rd53;
	st.global.f64 	[%rd56], %fd35;
$L__BB4_34:
	add.s32 	%r34, %r31, 384;
	setp.ge.s32 	%p21, %r34, %r2;
	@%p21 bra 	$L__BB4_36;
	mul.wide.s32 	%rd57, %r34, 8;
	add.s64 	%rd58, %rd13, %rd57;
	add.s64 	%rd59, %rd14, %rd57;
	ld.global.f64 	%fd36, [%rd58];
	ld.global.f64 	%fd37, [%rd59];
	fma.rn.f64 	%fd38, %fd2, %fd36, %fd37;
	add.s64 	%rd60, %rd15, %rd57;
	st.global.f64 	[%rd60], %fd38;
$L__BB4_36:
	add.s32 	%r77, %r77, 4;
$L__BB4_37:
	setp.eq.s32 	%p22, %r30, 0;
	@%p22 bra 	$L__BB4_59;
	setp.eq.s32 	%p23, %r30, 1;
	@%p23 bra 	$L__BB4_44;
	shl.b32 	%r55, %r77, 7;
	add.s32 	%r37, %r55, %r4;
	setp.ge.s32 	%p24, %r37, %r2;
	@%p24 bra 	$L__BB4_41;
	mul.wide.s32 	%rd61, %r37, 8;
	add.s64 	%rd62, %rd13, %rd61;
	add.s64 	%rd63, %rd14, %rd61;
	ld.global.f64 	%fd39, [%rd62];
	ld.global.f64 	%fd40, [%rd63];
	fma.rn.f64 	%fd41, %fd2, %fd39, %fd40;
	add.s64 	%rd64, %rd15, %rd61;
	st.global.f64 	[%rd64], %fd41;
$L__BB4_41:
	add.s32 	%r38, %r37, 128;
	setp.ge.s32 	%p25, %r38, %r2;
	@%p25 bra 	$L__BB4_43;
	mul.wide.s32 	%rd65, %r38, 8;
	add.s64 	%rd66, %rd13, %rd65;
	add.s64 	%rd67, %rd14, %rd65;
	ld.global.f64 	%fd42, [%rd66];
	ld.global.f64 	%fd43, [%rd67];
	fma.rn.f64 	%fd44, %fd2, %fd42, %fd43;
	add.s64 	%rd68, %rd15, %rd65;
	st.global.f64 	[%rd68], %fd44;
$L__BB4_43:
	add.s32 	%r77, %r77, 2;
$L__BB4_44:
	and.b32  	%r56, %r42, 1;
	setp.eq.b32 	%p26, %r56, 1;
	not.pred 	%p27, %p26;
	@%p27 bra 	$L__BB4_59;
	shl.b32 	%r57, %r77, 7;
	add.s32 	%r41, %r57, %r4;
	setp.ge.s32 	%p28, %r41, %r2;
	@%p28 bra 	$L__BB4_59;
	mul.wide.s32 	%rd69, %r41, 8;
	add.s64 	%rd70, %rd13, %rd69;
	add.s64 	%rd71, %rd14, %rd69;
	ld.global.f64 	%fd45, [%rd70];
	ld.global.f64 	%fd46, [%rd71];
	fma.rn.f64 	%fd47, %fd2, %fd45, %fd46;
	add.s64 	%rd72, %rd15, %rd69;
	st.global.f64 	[%rd72], %fd47;
	bra.uni 	$L__BB4_59;
$L__BB4_47:
	setp.lt.s32 	%p29, %r42, 1;
	@%p29 bra 	$L__BB4_59;
	setp.lt.u32 	%p30, %r42, 8;
	mov.b32 	%r75, 0;
	@%p30 bra 	$L__BB4_51;
	and.b32  	%r75, %r42, 2147483640;
	neg.s32 	%r72, %r75;
	mul.wide.u32 	%rd73, %r4, 8;
	add.s64 	%rd16, %rd1, %rd73;
	add.s64 	%rd74, %rd106, 3072;
	add.s32 	%r71, %r4, 128;
	add.s64 	%rd18, %rd3, %rd74;
	add.s64 	%rd19, %rd1, %rd74;
$L__BB4_50:
	.pragma "nounroll";
	mul.wide.s32 	%rd75, %r71, 8;
	cvta.to.global.u64 	%rd76, %rd25;
	cvt.s64.s32 	%rd77, %r1;
	mov.u32 	%r61, %ctaid.x;
	cvt.u64.u32 	%rd78, %r61;
	mul.lo.s64 	%rd79, %rd77, %rd78;
	shl.b64 	%rd80, %rd79, 3;
	add.s64 	%rd81, %rd80, %rd76;
	add.s64 	%rd82, %rd81, %rd75;
	add.s64 	%rd83, %rd18, %rd75;
	add.s64 	%rd84, %rd19, %rd75;
	mul.wide.u32 	%rd85, %r4, 8;
	add.s64 	%rd86, %rd76, %rd85;
	add.s64 	%rd87, %rd86, %rd106;
	cvta.to.global.u64 	%rd88, %rd27;
	add.s64 	%rd89, %rd88, %rd85;
	add.s64 	%rd90, %rd89, %rd106;
	ld.global.f64 	%fd48, [%rd87];
	ld.global.f64 	%fd49, [%rd90];
	fma.rn.f64 	%fd50, %fd2, %fd48, %fd49;
	add.s64 	%rd91, %rd16, %rd106;
	st.global.f64 	[%rd91], %fd50;
	ld.global.f64 	%fd51, [%rd82];
	ld.global.f64 	%fd52, [%rd83+-3072];
	fma.rn.f64 	%fd53, %fd2, %fd51, %fd52;
	st.global.f64 	[%rd84+-3072], %fd53;
	ld.global.f64 	%fd54, [%rd82+1024];
	ld.global.f64 	%fd55, [%rd83+-2048];
	fma.rn.f64 	%fd56, %fd2, %fd54, %fd55;
	st.global.f64 	[%rd84+-2048], %fd56;
	ld.global.f64 	%fd57, [%rd82+2048];
	ld.global.f64 	%fd58, [%rd83+-1024];
	fma.rn.f64 	%fd59, %fd2, %fd57, %fd58;
	st.global.f64 	[%rd84+-1024], %fd59;
	ld.global.f64 	%fd60, [%rd82+3072];
	ld.global.f64 	%fd61, [%rd83];
	fma.rn.f64 	%fd62, %fd2, %fd60, %fd61;
	st.global.f64 	[%rd84], %fd62;
	ld.global.f64 	%fd63, [%rd82+4096];
	ld.global.f64 	%fd64, [%rd83+1024];
	fma.rn.f64 	%fd65, %fd2, %fd63, %fd64;
	st.global.f64 	[%rd84+1024], %fd65;
	ld.global.f64 	%fd66, [%rd82+5120];
	ld.global.f64 	%fd67, [%rd83+2048];
	fma.rn.f64 	%fd68, %fd2, %fd66, %fd67;
	st.global.f64 	[%rd84+2048], %fd68;
	ld.global.f64 	%fd69, [%rd82+6144];
	ld.global.f64 	%fd70, [%rd83+3072];
	fma.rn.f64 	%fd71, %fd2, %fd69, %fd70;
	st.global.f64 	[%rd84+3072], %fd71;
	add.s32 	%r72, %r72, 8;
	add.s64 	%rd106, %rd106, 8192;
	add.s32 	%r71, %r71, 1024;
	setp.eq.s32 	%p31, %r72, 0;
	@%p31 bra 	$L__BB4_51;
	bra.uni 	$L__BB4_50;
$L__BB4_51:
	and.b32  	%r23, %r42, 7;
	setp.eq.s32 	%p32, %r23, 0;
	@%p32 bra 	$L__BB4_59;
	and.b32  	%r24, %r42, 3;
	setp.lt.u32 	%p33, %r23, 4;
	@%p33 bra 	$L__BB4_54;
	shl.b32 	%r62, %r75, 7;
	add.s32 	%r63, %r62, %r4;
	mul.wide.s32 	%rd92, %r63, 8;
	add.s64 	%rd93, %rd13, %rd92;
	add.s64 	%rd94, %rd14, %rd92;
	ld.global.f64 	%fd72, [%rd93];
	ld.global.f64 	%fd73, [%rd94];
	fma.rn.f64 	%fd74, %fd2, %fd72, %fd73;
	add.s64 	%rd95, %rd15, %rd92;
	st.global.f64 	[%rd95], %fd74;
	ld.global.f64 	%fd75, [%rd93+1024];
	ld.global.f64 	%fd76, [%rd94+1024];
	fma.rn.f64 	%fd77, %fd2, %fd75, %fd76;
	st.global.f64 	[%rd95+1024], %fd77;
	ld.global.f64 	%fd78, [%rd93+2048];
	ld.global.f64 	%fd79, [%rd94+2048];
	fma.rn.f64 	%fd80, %fd2, %fd78, %fd79;
	st.global.f64 	[%rd95+2048], %fd80;
	ld.global.f64 	%fd81, [%rd93+3072];
	ld.global.f64 	%fd82, [%rd94+3072];
	fma.rn.f64 	%fd83, %fd2, %fd81, %fd82;
	st.global.f64 	[%rd95+3072], %fd83;
	add.s32 	%r75, %r75, 4;
$L__BB4_54:
	setp.eq.s32 	%p34, %r24, 0;
	@%p34 bra 	$L__BB4_59;
	setp.eq.s32 	%p35, %r24, 1;
	@%p35 bra 	$L__BB4_57;
	shl.b32 	%r64, %r75, 7;
	add.s32 	%r65, %r64, %r4;
	mul.wide.s32 	%rd96, %r65, 8;
	add.s64 	%rd97, %rd13, %rd96;
	add.s64 	%rd98, %rd14, %rd96;
	ld.global.f64 	%fd84, [%rd97];
	ld.global.f64 	%fd85, [%rd98];
	fma.rn.f64 	%fd86, %fd2, %fd84, %fd85;
	add.s64 	%rd99, %rd15, %rd96;
	st.global.f64 	[%rd99], %fd86;
	ld.global.f64 	%fd87, [%rd97+1024];
	ld.global.f64 	%fd88, [%rd98+1024];
	fma.rn.f64 	%fd89, %fd2, %fd87, %fd88;
	st.global.f64 	[%rd99+1024], %fd89;
	add.s32 	%r75, %r75, 2;
$L__BB4_57:
	and.b32  	%r66, %r42, 1;
	setp.eq.b32 	%p36, %r66, 1;
	not.pred 	%p37, %p36;
	@%p37 bra 	$L__BB4_59;
	shl.b32 	%r67, %r75, 7;
	add.s32 	%r68, %r67, %r4;
	mul.wide.s32 	%rd100, %r68, 8;
	add.s64 	%rd101, %rd13, %rd100;
	add.s64 	%rd102, %rd14, %rd100;
	ld.global.f64 	%fd90, [%rd101];
	ld.global.f64 	%fd91, [%rd102];
	fma.rn.f64 	%fd92, %fd2, %fd90, %fd91;
	add.s64 	%rd103, %rd15, %rd100;
	st.global.f64 	[%rd103], %fd92;
$L__BB4_59:
	ret;

}
	// .globl	_ZN3cub18CUB_300001_SM_10006detail9transform16transform_kernelINS2_10policy_hubILb0EN4cuda3std3__45tupleIJN6thrust24THRUST_300001_SM_1000_NS6detail15normal_iteratorINSA_10device_ptrIdEEEESF_EEEE10policy1000EiNS7_10multipliesIdEESF_JPdSL_EEEvT0_iT1_T2_DpNS2_10kernel_argIT3_EE
.visible .entry _ZN3cub18CUB_300001_SM_10006detail9transform16transform_kernelINS2_10policy_hubILb0EN4cuda3std3__45tupleIJN6thrust24THRUST_300001_SM_1000_NS6detail15normal_iteratorINSA_10device_ptrIdEEEESF_EEEE10policy1000EiNS7_10multipliesIdEESF_JPdSL_EEEvT0_iT1_T2_DpNS2_10kernel_argIT3_EE(
	.param .u32 _ZN3cub18CUB_300001_SM_10006detail9transform16transform_kernelINS2_10policy_hubILb0EN4cuda3std3__45tupleIJN6thrust24THRUST_300001_SM_1000_NS6detail15normal_iteratorINSA_10device_ptrIdEEEESF_EEEE10policy1000EiNS7_10multipliesIdEESF_JPdSL_EEEvT0_iT1_T2_DpNS2_10kernel_argIT3_EE_param_0,
	.param .u32 _ZN3cub18CUB_300001_SM_10006detail9transform16transform_kernelINS2_10policy_hubILb0EN4cuda3std3__45tupleIJN6thrust24THRUST_300001_SM_1000_NS6detail15normal_iteratorINSA_10device_ptrIdEEEESF_EEEE10policy1000EiNS7_10multipliesIdEESF_JPdSL_EEEvT0_iT1_T2_DpNS2_10kernel_argIT3_EE_param_1,
	.param .align 1 .b8 _ZN3cub18CUB_300001_SM_10006detail9transform16transform_kernelINS2_10policy_hubILb0EN4cuda3std3__45tupleIJN6thrust24THRUST_300001_SM_1000_NS6detail15normal_iteratorINSA_10device_ptrIdEEEESF_EEEE10policy1000EiNS7_10multipliesIdEESF_JPdSL_EEEvT0_iT1_T2_DpNS2_10kernel_argIT3_EE_param_2[1],
	.param .align 8 .b8 _ZN3cub18CUB_300001_SM_10006detail9transform16transform_kernelINS2_10policy_hubILb0EN4cuda3std3__45tupleIJN6thrust24THRUST_300001_SM_1000_NS6detail15normal_iteratorINSA_10device_ptrIdEEEESF_EEEE10policy1000EiNS7_10multipliesIdEESF_JPdSL_EEEvT0_iT1_T2_DpNS2_10kernel_argIT3_EE_param_3[8],
	.param .align 8 .b8 _ZN3cub18CUB_300001_SM_10006detail9transform16transform_kernelINS2_10policy_hubILb0EN4cuda3std3__45tupleIJN6thrust24THRUST_300001_SM_1000_NS6detail15normal_iteratorINSA_10device_ptrIdEEEESF_EEEE10policy1000EiNS7_10multipliesIdEESF_JPdSL_EEEvT0_iT1_T2_DpNS2_10kernel_argIT3_EE_param_4[16],
	.param .align 8 .b8 _ZN3cub18CUB_300001_SM_10006detail9transform16transform_kernelINS2_10policy_hubILb0EN4cuda3std3__45tupleIJN6thrust24THRUST_300001_SM_1000_NS6detail15normal_iteratorINSA_10device_ptrIdEEEESF_EEEE10policy1000EiNS7_10multipliesIdEESF_JPdSL_EEEvT0_iT1_T2_DpNS2_10kernel_argIT3_EE_param_5[16]
)
.maxntid 128
{
	.reg .pred 	%p<28>;
	.reg .b32 	%r<189>;
	.reg .b64 	%rd<145>;
	.reg .b64 	%fd<7>;
	// demoted variable
	.shared .align 8 .u64 _ZZN3cub18CUB_300001_SM_10006detail9transform23transform_kernel_ublkcpINS2_19async_copy_policy_tILi128EEEiN4cuda3std3__410multipliesIdEEN6thrust24THRUST_300001_SM_1000_NS6detail15normal_iteratorINSC_10device_ptrIdEEEEJddEEEvT0_iT1_T2_DpNS2_16aligned_base_ptrIT3_EEE3bar;
	ld.param.u64 	%rd65, [_ZN3cub18CUB_300001_SM_10006detail9transform16transform_kernelINS2_10policy_hubILb0EN4cuda3std3__45tupleIJN6thrust24THRUST_300001_SM_1000_NS6detail15normal_iteratorINSA_10device_ptrIdEEEESF_EEEE10policy1000EiNS7_10multipliesIdEESF_JPdSL_EEEvT0_iT1_T2_DpNS2_10kernel_argIT3_EE_param_5];
	ld.param.u64 	%rd63, [_ZN3cub18CUB_300001_SM_10006detail9transform16transform_kernelINS2_10policy_hubILb0EN4cuda3std3__45tupleIJN6thrust24THRUST_300001_SM_1000_NS6detail15normal_iteratorINSA_10device_ptrIdEEEESF_EEEE10policy1000EiNS7_10multipliesIdEESF_JPdSL_EEEvT0_iT1_T2_DpNS2_10kernel_argIT3_EE_param_4];
	ld.param.u32 	%r72, [_ZN3cub18CUB_300001_SM_10006detail9transform16transform_kernelINS2_10policy_hubILb0EN4cuda3std3__45tupleIJN6thrust24THRUST_300001_SM_1000_NS6detail15normal_iteratorINSA_10device_ptrIdEEEESF_EEEE10policy1000EiNS7_10multipliesIdEESF_JPdSL_EEEvT0_iT1_T2_DpNS2_10kernel_argIT3_EE_param_0];
	ld.param.u64 	%rd66, [_ZN3cub18CUB_300001_SM_10006detail9transform16transform_kernelINS2_10policy_hubILb0EN4cuda3std3__45tupleIJN6thrust24THRUST_300001_SM_1000_NS6detail15normal_iteratorINSA_10device_ptrIdEEEESF_EEEE10policy1000EiNS7_10multipliesIdEESF_JPdSL_EEEvT0_iT1_T2_DpNS2_10kernel_argIT3_EE_param_5+8];
	ld.param.u64 	%rd64, [_ZN3cub18CUB_300001_SM_10006detail9transform16transform_kernelINS2_10policy_hubILb0EN4cuda3std3__45tupleIJN6thrust24THRUST_300001_SM_1000_NS6detail15normal_iteratorINSA_10device_ptrIdEEEESF_EEEE10policy1000EiNS7_10multipliesIdEESF_JPdSL_EEEvT0_iT1_T2_DpNS2_10kernel_argIT3_EE_param_4+8];
	ld.param.u64 	%rd67, [_ZN3cub18CUB_300001_SM_10006detail9transform16transform_kernelINS2_10policy_hubILb0EN4cuda3std3__45tupleIJN6thrust24THRUST_300001_SM_1000_NS6detail15normal_iteratorINSA_10device_ptrIdEEEESF_EEEE10policy1000EiNS7_10multipliesIdEESF_JPdSL_EEEvT0_iT1_T2_DpNS2_10kernel_argIT3_EE_param_3];
	ld.param.u32 	%r71, [_ZN3cub18CUB_300001_SM_10006detail9transform16transform_kernelINS2_10policy_hubILb0EN4cuda3std3__45tupleIJN6thrust24THRUST_300001_SM_1000_NS6detail15normal_iteratorINSA_10device_ptrIdEEEESF_EEEE10policy1000EiNS7_10multipliesIdEESF_JPdSL_EEEvT0_iT1_T2_DpNS2_10kernel_argIT3_EE_param_1];
	cvta.to.global.u64 	%rd1, %rd67;
	cvt.u32.u64 	%r1, %rd64;
	cvt.u32.u64 	%r2, %rd66;
	shl.b32 	%r3, %r71, 7;
	mov.u32 	%r73, %ctaid.x;
	mul.lo.s32 	%r4, %r3, %r73;
	sub.s32 	%r5, %r72, %r4;
	min.s32 	%r6, %r3, %r5;
	setp.eq.s32 	%p1, %r73, 0;
	add.s32 	%r75, %r73, 2;
	mov.u32 	%r76, %nctaid.x;
	setp.ge.u32 	%p2, %r75, %r76;
	shl.b32 	%r7, %r71, 10;
	or.pred  	%p3, %p1, %p2;
	@%p3 bra 	$L__BB5_5;
	mov.b32 	%r140, -1;
	// begin inline asm
	{
	 .reg .pred P_OUT; 
	elect.sync _|P_OUT, %r140;
	selp.b32 %r139, 1, 0, P_OUT; 
}
	// end inline asm
	mov.u32 	%r141, %tid.x;
	setp.gt.u32 	%p18, %r141, 31;
	setp.eq.s32 	%p19, %r139, 0;
	or.pred  	%p20, %p18, %p19;
	@%p20 bra 	$L__BB5_3;
	mov.u32 	%r142, _ZZN3cub18CUB_300001_SM_10006detail9transform23transform_kernel_ublkcpINS2_19async_copy_policy_tILi128EEEiN4cuda3std3__410multipliesIdEEN6thrust24THRUST_300001_SM_1000_NS6detail15normal_iteratorINSC_10device_ptrIdEEEEJddEEEvT0_iT1_T2_DpNS2_16aligned_base_ptrIT3_EEE3bar;
	mov.b32 	%r143, 1;
	// begin inline asm
	mbarrier.init.shared.b64 [%r142], %r143;
	// end inline asm
	// begin inline asm
	fence.proxy.async.shared::cta; // 6.
	// end inline asm
	mul.wide.s32 	%rd122, %r4, 8;
	add.s32 	%r152, %r7, 15;
	add.s32 	%r153, %r152, %r1;
	and.b32  	%r145, %r153, -16;
	cvta.to.global.u64 	%rd123, %rd63;
	add.s64 	%rd119, %rd123, %rd122;
	mov.u32 	%r144, _ZN3cub18CUB_300001_SM_10006detail9transform4smemE;
	// begin inline asm
	cp.async.bulk.shared::cluster.global.mbarrier::complete_tx::bytes [%r144], [%rd119], %r145, [%r142];
	// end inline asm
	add.s32 	%r154, %r152, %r2;
	and.b32  	%r148, %r154, -16;
	add.s32 	%r155, %r144, %r7;
	add.s32 	%r147, %r155, 128;
	cvta.to.global.u64 	%rd124, %rd65;
	add.s64 	%rd120, %rd124, %rd122;
	// begin inline asm
	cp.async.bulk.shared::cluster.global.mbarrier::complete_tx::bytes [%r147], [%rd120], %r148, [%r142];
	// end inline asm
	add.s32 	%r151, %r148, %r145;
	// begin inline asm
	mbarrier.arrive.expect_tx.release.cta.shared::cta.b64 %rd121, [%r142], %r151; // 8. 
	// end inline asm
$L__BB5_3:
	bar.sync 	0;
	mov.u32 	%r157, _ZZN3cub18CUB_300001_SM_10006detail9transform23transform_kernel_ublkcpINS2_19async_copy_policy_tILi128EEEiN4cuda3std3__410multipliesIdEEN6thrust24THRUST_300001_SM_1000_NS6detail15normal_iteratorINSC_10device_ptrIdEEEEJddEEEvT0_iT1_T2_DpNS2_16aligned_base_ptrIT3_EEE3bar;
$L__BB5_4:
	mov.b32 	%r158, 0;
	// begin inline asm
	{
	 .reg .pred P_OUT; 
	mbarrier.try_wait.parity.shared::cta.b64  P_OUT, [%r157], %r158;                                // 7a. 
	selp.b32 %r156, 1, 0, P_OUT; 
}
	// end inline asm
	setp.eq.s32 	%p21, %r156, 0;
	@%p21 bra 	$L__BB5_4;
	bra.uni 	$L__BB5_26;
$L__BB5_5:
	cvt.s64.s32 	%rd4, %r1;
	cvt.s64.s32 	%rd5, %r4;
	shl.b32 	%r78, %r6, 3;
	cvt.s64.s32 	%rd68, %r78;
	shr.u64 	%rd6, %rd68, 3;
	mov.u32 	%r8, %ntid.x;
	mov.u32 	%r9, %ntid.y;
	mul.lo.s32 	%r79, %r8, %r9;
	mov.u32 	%r10, %ntid.z;
	mul.lo.s32 	%r11, %r79, %r10;
	mov.u32 	%r80, %tid.x;
	mov.u32 	%r81, %tid.y;
	mov.u32 	%r82, %tid.z;
	mad.lo.s32 	%r83, %r82, %r9, %r81;
	mad.lo.s32 	%r84, %r83, %r8, %r80;
	cvt.u64.u32 	%rd142, %r84;
	setp.le.u64 	%p4, %rd6, %rd142;
	@%p4 bra 	$L__BB5_15;
	cvt.u32.u64 	%r85, %rd142;
	cvt.u64.u32 	%rd8, %r11;
	add.s32 	%r86, %r85, %r11;
	cvt.u64.u32 	%rd69, %r86;
	max.u64 	%rd70, %rd6, %rd69;
	setp.gt.u64 	%p5, %rd6, %rd69;
	selp.u64 	%rd9, 1, 0, %p5;
	add.s64 	%rd71, %rd9, %rd69;
	sub.s64 	%rd10, %rd70, %rd71;
	and.b64  	%rd72, %rd10, -4294967296;
	setp.ne.s64 	%p6, %rd72, 0;
	@%p6 bra 	$L__BB5_8;
	cvt.u32.u64 	%r87, %rd8;
	cvt.u32.u64 	%r88, %rd10;
	div.u32 	%r89, %r88, %r87;
	cvt.u64.u32 	%rd131, %r89;
	bra.uni 	$L__BB5_9;
$L__BB5_8:
	div.u64 	%rd131, %rd10, %rd8;
$L__BB5_9:
	add.s64 	%rd14, %rd131, %rd9;
	and.b64  	%rd73, %rd14, 3;
	setp.eq.s64 	%p7, %rd73, 3;
	mov.u64 	%rd135, %rd142;
	@%p7 bra 	$L__BB5_12;
	cvt.u32.u64 	%r90, %rd142;
	shl.b64 	%rd74, %rd142, 3;
	shl.b64 	%rd75, %rd5, 3;
	add.s64 	%rd76, %rd74, %rd75;
	add.s64 	%rd77, %rd76, %rd4;
	add.s64 	%rd133, %rd63, %rd77;
	mov.u32 	%r91, _ZN3cub18CUB_300001_SM_10006detail9transform4smemE;
	add.s32 	%r92, %r1, %r91;
	shl.b32 	%r93, %r90, 3;
	add.s32 	%r171, %r92, %r93;
	mul.lo.s32 	%r94, %r10, %r9;
	mul.lo.s32 	%r95, %r94, %r8;
	shl.b32 	%r13, %r95, 3;
	add.s64 	%rd78, %rd14, 1;
	and.b64  	%rd79, %rd78, 3;
	neg.s64 	%rd132, %rd79;
	mov.u64 	%rd135, %rd142;
$L__BB5_11:
	.pragma "nounroll";
	// begin inline asm
	cp.async.ca.shared.global [%r171], [%rd133], 8, 8;
	// end inline asm
	add.s64 	%rd135, %rd135, %rd8;
	shl.b64 	%rd81, %rd8, 3;
	add.s64 	%rd133, %rd133, %rd81;
	add.s32 	%r171, %r171, %r13;
	add.s64 	%rd132, %rd132, 1;
	setp.ne.s64 	%p8, %rd132, 0;
	@%p8 bra 	$L__BB5_11;
$L__BB5_12:
	setp.lt.u64 	%p9, %rd14, 3;
	@%p9 bra 	$L__BB5_15;
	shl.b64 	%rd82, %rd135, 3;
	shl.b64 	%rd83, %rd5, 3;
	add.s64 	%rd24, %rd82, %rd83;
	shl.b64 	%rd84, %rd8, 4;
	add.s64 	%rd25, %rd24, %rd84;
	add.s64 	%rd85, %rd135, %rd5;
	shl.b64 	%rd86, %rd85, 3;
	mad.lo.s64 	%rd26, %rd8, 24, %rd86;
	mov.u32 	%r97, _ZN3cub18CUB_300001_SM_10006detail9transform4smemE;
	add.s32 	%r98, %r1, %r97;
	mul.lo.s32 	%r99, %r10, %r9;
	mul.lo.s32 	%r100, %r99, %r8;
	shl.b32 	%r101, %r100, 3;
	cvt.u32.u64 	%r102, %rd135;
	shl.b32 	%r103, %r102, 3;
	add.s32 	%r172, %r98, %r103;
	add.s32 	%r175, %r172, %r101;
	shl.b32 	%r104, %r100, 4;
	add.s32 	%r174, %r172, %r104;
	mad.lo.s32 	%r173, %r100, 24, %r172;
	cvt.s64.s32 	%rd87, %r1;
	add.s64 	%rd136, %rd63, %rd87;
$L__BB5_14:
	add.s64 	%rd88, %rd136, %rd24;
	// begin inline asm
	cp.async.ca.shared.global [%r172], [%rd88], 8, 8;
	// end inline asm
	mul.wide.u32 	%rd92, %r11, 8;
	add.s64 	%rd93, %rd24, %rd92;
	add.s64 	%rd89, %rd136, %rd93;
	// begin inline asm
	cp.async.ca.shared.global [%r175], [%rd89], 8, 8;
	// end inline asm
	add.s64 	%rd90, %rd136, %rd25;
	// begin inline asm
	cp.async.ca.shared.global [%r174], [%rd90], 8, 8;
	// end inline asm
	add.s64 	%rd91, %rd136, %rd26;
	// begin inline asm
	cp.async.ca.shared.global [%r173], [%rd91], 8, 8;
	// end inline asm
	mul.wide.u32 	%rd94, %r11, 4;
	add.s64 	%rd135, %rd135, %rd94;
	mul.wide.u32 	%rd95, %r11, 32;
	add.s64 	%rd136, %rd136, %rd95;
	mul.lo.s32 	%r109, %r10, %r9;
	mul.lo.s32 	%r110, %r109, %r8;
	shl.b32 	%r111, %r110, 5;
	add.s32 	%r175, %r175, %r111;
	add.s32 	%r174, %r174, %r111;
	add.s32 	%r173, %r173, %r111;
	add.s32 	%r172, %r172, %r111;
	setp.lt.u64 	%p10, %rd135, %rd6;
	@%p10 bra 	$L__BB5_14;
$L__BB5_15:
	// begin inline asm
	cp.async.commit_group;
	// end inline asm
	cvt.u32.u64 	%r28, %rd66;
	cvt.s64.s32 	%rd32, %rd66;
	@%p4 bra 	$L__BB5_25;
	cvt.u32.u64 	%r112, %rd142;
	cvt.u64.u32 	%rd33, %r11;
	add.s32 	%r113, %r112, %r11;
	cvt.u64.u32 	%rd96, %r113;
	max.u64 	%rd97, %rd6, %rd96;
	setp.gt.u64 	%p12, %rd6, %rd96;
	selp.u64 	%rd34, 1, 0, %p12;
	add.s64 	%rd98, %rd34, %rd96;
	sub.s64 	%rd35, %rd97, %rd98;
	and.b64  	%rd99, %rd35, -4294967296;
	setp.ne.s64 	%p13, %rd99, 0;
	@%p13 bra 	$L__BB5_18;
	cvt.u32.u64 	%r114, %rd33;
	cvt.u32.u64 	%r115, %rd35;
	div.u32 	%r116, %r115, %r114;
	cvt.u64.u32 	%rd138, %r116;
	bra.uni 	$L__BB5_19;
$L__BB5_18:
	div.u64 	%rd138, %rd35, %rd33;
$L__BB5_19:
	add.s64 	%rd39, %rd138, %rd34;
	and.b64  	%rd100, %rd39, 3;
	setp.eq.s64 	%p14, %rd100, 3;
	@%p14 bra 	$L__BB5_22;
	cvt.u32.u64 	%r117, %rd142;
	shl.b64 	%rd101, %rd142, 3;
	shl.b64 	%rd102, %rd5, 3;
	add.s64 	%rd103, %rd101, %rd102;
	add.s64 	%rd104, %rd103, %rd32;
	add.s64 	%rd140, %rd65, %rd104;
	shl.b64 	%rd41, %rd33, 3;
	mov.u32 	%r118, _ZN3cub18CUB_300001_SM_10006detail9transform4smemE;
	add.s32 	%r119, %r28, %r118;
	add.s32 	%r120, %r119, %r7;
	shl.b32 	%r121, %r117, 3;
	add.s32 	%r176, %r120, %r121;
	mul.lo.s32 	%r122, %r10, %r9;
	mul.lo.s32 	%r123, %r122, %r8;
	shl.b32 	%r30, %r123, 3;
	add.s64 	%rd105, %rd39, 1;
	and.b64  	%rd106, %rd105, 3;
	neg.s64 	%rd139, %rd106;
$L__BB5_21:
	.pragma "nounroll";
	add.s32 	%r124, %r176, 128;
	// begin inline asm
	cp.async.ca.shared.global [%r124], [%rd140], 8, 8;
	// end inline asm
	add.s64 	%rd142, %rd142, %rd33;
	add.s64 	%rd140, %rd140, %rd41;
	add.s32 	%r176, %r176, %r30;
	add.s64 	%rd139, %rd139, 1;
	setp.ne.s64 	%p15, %rd139, 0;
	@%p15 bra 	$L__BB5_21;
$L__BB5_22:
	setp.lt.u64 	%p16, %rd39, 3;
	@%p16 bra 	$L__BB5_25;
	shl.b64 	%rd50, %rd33, 2;
	shl.b64 	%rd108, %rd142, 3;
	shl.b64 	%rd109, %rd5, 3;
	add.s64 	%rd51, %rd108, %rd109;
	shl.b64 	%rd110, %rd33, 3;
	add.s64 	%rd52, %rd51, %rd110;
	shl.b64 	%rd53, %rd33, 5;
	shl.b64 	%rd111, %rd33, 4;
	add.s64 	%rd54, %rd51, %rd111;
	add.s64 	%rd112, %rd142, %rd5;
	shl.b64 	%rd113, %rd112, 3;
	mad.lo.s64 	%rd55, %rd33, 24, %rd113;
	cvt.u32.u64 	%r125, %rd66;
	mov.u32 	%r126, _ZN3cub18CUB_300001_SM_10006detail9transform4smemE;
	add.s32 	%r127, %r125, %r126;
	mul.lo.s32 	%r128, %r10, %r9;
	mul.lo.s32 	%r129, %r128, %r8;
	shl.b32 	%r130, %r129, 3;
	cvt.u32.u64 	%r131, %rd142;
	shl.b32 	%r132, %r131, 3;
	add.s32 	%r133, %r127, %r7;
	add.s32 	%r177, %r133, %r132;
	add.s32 	%r180, %r177, %r130;
	shl.b32 	%r34, %r129, 5;
	shl.b32 	%r134, %r129, 4;
	add.s32 	%r179, %r177, %r134;
	mad.lo.s32 	%r178, %r129, 24, %r177;
	cvt.s64.s32 	%rd114, %rd66;
	add.s64 	%rd143, %rd65, %rd114;
$L__BB5_24:
	add.s64 	%rd115, %rd143, %rd51;
	add.s32 	%r135, %r177, 128;
	// begin inline asm
	cp.async.ca.shared.global [%r135], [%rd115], 8, 8;
	// end inline asm
	add.s64 	%rd116, %rd143, %rd52;
	add.s32 	%r136, %r180, 128;
	// begin inline asm
	cp.async.ca.shared.global [%r136], [%rd116], 8, 8;
	// end inline asm
	add.s64 	%rd117, %rd143, %rd54;
	add.s32 	%r137, %r179, 128;
	// begin inline asm
	cp.async.ca.shared.global [%r137], [%rd117], 8, 8;
	// end inline asm
	add.s64 	%rd118, %rd143, %rd55;
	add.s32 	%r138, %r178, 128;
	// begin inline asm
	cp.async.ca.shared.global [%r138], [%rd118], 8, 8;
	// end inline asm
	add.s64 	%rd142, %rd142, %rd50;
	add.s64 	%rd143, %rd143, %rd53;
	add.s32 	%r180, %r180, %r34;
	add.s32 	%r179, %r179, %r34;
	add.s32 	%r178, %r178, %r34;
	add.s32 	%r177, %r177, %r34;
	setp.lt.u64 	%p17, %rd142, %rd6;
	@%p17 bra 	$L__BB5_24;
$L__BB5_25:
	// begin inline asm
	cp.async.commit_group;
	// end inline asm
	// begin inline asm
	cp.async.wait_group 0;
	// end inline asm
	barrier.sync 	0;
$L__BB5_26:
	cvt.u32.u64 	%r46, %rd66;
	setp.gt.s32 	%p22, %r3, %r5;
	@%p22 bra 	$L__BB5_30;
	setp.lt.s32 	%p23, %r71, 1;
	@%p23 bra 	$L__BB5_35;
	mov.u32 	%r181, %tid.x;
	neg.s32 	%r184, %r71;
	add.s32 	%r159, %r46, %r7;
	shl.b32 	%r160, %r181, 3;
	add.s32 	%r161, %r159, %r160;
	mov.u32 	%r162, _ZN3cub18CUB_300001_SM_10006detail9transform4smemE;
	add.s32 	%r163, %r161, %r162;
	add.s32 	%r183, %r163, 128;
	add.s32 	%r164, %r1, %r160;
	add.s32 	%r182, %r162, %r164;
	mul.wide.s32 	%rd125, %r4, 8;
	add.s64 	%rd61, %rd1, %rd125;
$L__BB5_29:
	.pragma "nounroll";
	mul.wide.s32 	%rd126, %r181, 8;
	add.s64 	%rd127, %rd61, %rd126;
	ld.shared.f64 	%fd1, [%r182];
	ld.shared.f64 	%fd2, [%r183];
	mul.f64 	%fd3, %fd1, %fd2;
	st.global.f64 	[%rd127], %fd3;
	add.s32 	%r184, %r184, 1;
	setp.eq.s32 	%p24, %r184, 0;
	add.s32 	%r183, %r183, 1024;
	add.s32 	%r182, %r182, 1024;
	add.s32 	%r181, %r181, 128;
	@%p24 bra 	$L__BB5_35;
	bra.uni 	$L__BB5_29;
$L__BB5_30:
	setp.lt.s32 	%p25, %r71, 1;
	@%p25 bra 	$L__BB5_35;
	mov.u32 	%r185, %tid.x;
	neg.s32 	%r188, %r71;
	add.s32 	%r165, %r46, %r7;
	shl.b32 	%r166, %r185, 3;
	add.s32 	%r167, %r165, %r166;
	mov.u32 	%r168, _ZN3cub18CUB_300001_SM_10006detail9transform4smemE;
	add.s32 	%r169, %r167, %r168;
	add.s32 	%r187, %r169, 128;
	add.s32 	%r170, %r1, %r166;
	add.s32 	%r186, %r168, %r170;
	mul.wide.s32 	%rd128, %r4, 8;
	add.s64 	%rd62, %rd1, %rd128;
$L__BB5_32:
	.pragma "nounroll";
	setp.ge.s32 	%p26, %r185, %r6;
	@%p26 bra 	$L__BB5_34;
	ld.shared.f64 	%fd4, [%r186];
	ld.shared.f64 	%fd5, [%r187];
	mul.f64 	%fd6, %fd4, %fd5;
	mul.wide.s32 	%rd129, %r185, 8;
	add.s64 	%rd130, %rd62, %rd129;
	st.global.f64 	[%rd130], %fd6;
$L__BB5_34:
	add.s32 	%r188, %r188, 1;
	setp.ne.s32 	%p27, %r188, 0;
	add.s32 	%r187, %r187, 1024;
	add.s32 	%r186, %r186, 1024;
	add.s32 	%r185, %r185, 128;
	@%p27 bra 	$L__BB5_32;
$L__BB5_35:
	ret;

}
	// .globl	_ZN3cub18CUB_300001_SM_10006detail9transform16transform_kernelINS2_10policy_hubILb0EN4cuda3std3__45tupleIJN6thrust24THRUST_300001_SM_1000_NS6detail15normal_iteratorINSA_10device_ptrIdEEEESF_EEEE10policy1000ElNS7_10multipliesIdEESF_JPdSL_EEEvT0_iT1_T2_DpNS2_10kernel_argIT3_EE
.visible .entry _ZN3cub18CUB_300001_SM_10006detail9transform16transform_kernelINS2_10policy_hubILb0EN4cuda3std3__45tupleIJN6thrust24THRUST_300001_SM_1000_NS6detail15normal_iteratorINSA_10device_ptrIdEEEESF_EEEE10policy1000ElNS7_10multipliesIdEESF_JPdSL_EEEvT0_iT1_T2_DpNS2_10kernel_argIT3_EE(
	.param .u64 _ZN3cub18CUB_300001_SM_10006detail9transform16transform_kernelINS2_10policy_hubILb0EN4cuda3std3__45tupleIJN6thrust24THRUST_300001_SM_1000_NS6detail15normal_iteratorINSA_10device_ptrIdEEEESF_EEEE10policy1000ElNS7_10multipliesIdEESF_JPdSL_EEEvT0_iT1_T2_DpNS2_10kernel_argIT3_EE_param_0,
	.param .u32 _ZN3cub18CUB_300001_SM_10006detail9transform16transform_kernelINS2_10policy_hubILb0EN4cuda3std3__45tupleIJN6thrust24THRUST_300001_SM_1000_NS6detail15normal_iteratorINSA_10device_ptrIdEEEESF_EEEE10policy1000ElNS7_10multipliesIdEESF_JPdSL_EEEvT0_iT1_T2_DpNS2_10kernel_argIT3_EE_param_1,
	.param .align 1 .b8 _ZN3cub18CUB_300001_SM_10006detail9transform16transform_kernelINS2_10policy_hubILb0EN4cuda3std3__45tupleIJN6thrust24THRUST_300001_SM_1000_NS6detail15normal_iteratorINSA_10device_ptrIdEEEESF_EEEE10policy1000ElNS7_10multipliesIdEESF_JPdSL_EEEvT0_iT1_T2_DpNS2_10kernel_argIT3_EE_param_2[1],
	.param .align 8 .b8 _ZN3cub18CUB_300001_SM_10006detail9transform16transform_kernelINS2_10policy_hubILb0EN4cuda3std3__45tupleIJN6thrust24THRUST_300001_SM_1000_NS6detail15normal_iteratorINSA_10device_ptrIdEEEESF_EEEE10policy1000ElNS7_10multipliesIdEESF_JPdSL_EEEvT0_iT1_T2_DpNS2_10kernel_argIT3_EE_param_3[8],
	.param .align 8 .b8 _ZN3cub18CUB_300001_SM_10006detail9transform16transform_kernelINS2_10policy_hubILb0EN4cuda3std3__45tupleIJN6thrust24THRUST_300001_SM_1000_NS6detail15normal_iteratorINSA_10device_ptrIdEEEESF_EEEE10policy1000ElNS7_10multipliesIdEESF_JPdSL_EEEvT0_iT1_T2_DpNS2_10kernel_argIT3_EE_param_4[16],
	.param .align 8 .b8 _ZN3cub18CUB_300001_SM_10006detail9transform16transform_kernelINS2_10policy_hubILb0EN4cuda3std3__45tupleIJN6thrust24THRUST_300001_SM_1000_NS6detail15normal_iteratorINSA_10device_ptrIdEEEESF_EEEE10policy1000ElNS7_10multipliesIdEESF_JPdSL_EEEvT0_iT1_T2_DpNS2_10kernel_argIT3_EE_param_5[16]
)
.maxntid 128
{
	.reg .pred 	%p<28>;
	.reg .b32 	%r<181>;
	.reg .b64 	%rd<149>;
	.reg .b64 	%fd<7>;
	// demoted variable
	.shared .align 8 .u64 _ZZN3cub18CUB_300001_SM_10006detail9transform23transform_kernel_ublkcpINS2_19async_copy_policy_tILi128EEElN4cuda3std3__410multipliesIdEEN6thrust24THRUST_300001_SM_1000_NS6detail15normal_iteratorINSC_10device_ptrIdEEEEJddEEEvT0_iT1_T2_DpNS2_16aligned_base_ptrIT3_EEE3bar;
	ld.param.u64 	%rd68, [_ZN3cub18CUB_300001_SM_10006detail9transform16transform_kernelINS2_10policy_hubILb0EN4cuda3std3__45tupleIJN6thrust24THRUST_300001_SM_1000_NS6detail15normal_iteratorINSA_10device_ptrIdEEEESF_EEEE10policy1000ElNS7_10multipliesIdEESF_JPdSL_EEEvT0_iT1_T2_DpNS2_10kernel_argIT3_EE_param_5];
	ld.param.u64 	%rd66, [_ZN3cub18CUB_300001_SM_10006detail9transform16transform_kernelINS2_10policy_hubILb0EN4cuda3std3__45tupleIJN6thrust24THRUST_300001_SM_1000_NS6detail15normal_iteratorINSA_10device_ptrIdEEEESF_EEEE10policy1000ElNS7_10multipliesIdEESF_JPdSL_EEEvT0_iT1_T2_DpNS2_10kernel_argIT3_EE_param_4];
	ld.param.u64 	%rd70, [_ZN3cub18CUB_300001_SM_10006detail9transform16transform_kernelINS2_10policy_hubILb0EN4cuda3std3__45tupleIJN6thrust24THRUST_300001_SM_1000_NS6detail15normal_iteratorINSA_10device_ptrIdEEEESF_EEEE10policy1000ElNS7_10multipliesIdEESF_JPdSL_EEEvT0_iT1_T2_DpNS2_10kernel_argIT3_EE_param_0];
	ld.param.u64 	%rd69, [_ZN3cub18CUB_300001_SM_10006detail9transform16transform_kernelINS2_10policy_hubILb0EN4cuda3std3__45tupleIJN6thrust24THRUST_300001_SM_1000_NS6detail15normal_iteratorINSA_10device_ptrIdEEEESF_EEEE10policy1000ElNS7_10multipliesIdEESF_JPdSL_EEEvT0_iT1_T2_DpNS2_10kernel_argIT3_EE_param_5+8];
	ld.param.u64 	%rd67, [_ZN3cub18CUB_300001_SM_10006detail9transform16transform_kernelINS2_10policy_hubILb0EN4cuda3std3__45tupleIJN6thrust24THRUST_300001_SM_1000_NS6detail15normal_iteratorINSA_10device_ptrIdEEEESF_EEEE10policy1000ElNS7_10multipliesIdEESF_JPdSL_EEEvT0_iT1_T2_DpNS2_10kernel_argIT3_EE_param_4+8];
	ld.param.u64 	%rd71, [_ZN3cub18CUB_300001_SM_10006detail9transform16transform_kernelINS2_10policy_hubILb0EN4cuda3std3__45tupleIJN6thrust24THRUST_300001_SM_1000_NS6detail15normal_iteratorINSA_10device_ptrIdEEEESF_EEEE10policy1000ElNS7_10multipliesIdEESF_JPdSL_EEEvT0_iT1_T2_DpNS2_10kernel_argIT3_EE_param_3];
	ld.param.u32 	%r68, [_ZN3cub18CUB_300001_SM_10006detail9transform16transform_kernelINS2_10policy_hubILb0EN4cuda3std3__45tupleIJN6thrust24THRUST_300001_SM_1000_NS6detail15normal_iteratorINSA_10device_ptrIdEEEESF_EEEE10policy1000ElNS7_10multipliesIdEESF_JPdSL_EEEvT0_iT1_T2_DpNS2_10kernel_argIT3_EE_param_1];
	cvta.to.global.u64 	%rd1, %rd71;
	cvt.u32.u64 	%r1, %rd67;
	cvt.u32.u64 	%r2, %rd69;
	shl.b32 	%r3, %r68, 7;
	mov.u32 	%r69, %ctaid.x;
	cvt.u64.u32 	%rd72, %r69;
	cvt.s64.s32 	%rd73, %r3;
	mul.lo.s64 	%rd4, %rd73, %rd72;
	sub.s64 	%rd74, %rd70, %rd4;
	min.s64 	%rd75, %rd74, %rd73;
	cvt.u32.u64 	%r4, %rd75;
	setp.eq.s32 	%p1, %r69, 0;
	add.s32 	%r71, %r69, 2;
	mov.u32 	%r72, %nctaid.x;
	setp.ge.u32 	%p2, %r71, %r72;
	shl.b32 	%r5, %r68, 10;
	or.pred  	%p3, %p1, %p2;
	@%p3 bra 	$L__BB6_5;
	mov.b32 	%r132, -1;
	// begin inline asm
	{
	 .reg .pred P_OUT; 
	elect.sync _|P_OUT, %r132;
	selp.b32 %r131, 1, 0, P_OUT; 
}
	// end inline asm
	mov.u32 	%r133, %tid.x;
	setp.gt.u32 	%p18, %r133, 31;
	setp.eq.s32 	%p19, %r131, 0;
	or.pred  	%p20, %p18, %p19;
	@%p20 bra 	$L__BB6_3;
	mov.u32 	%r134, _ZZN3cub18CUB_300001_SM_10006detail9transform23transform_kernel_ublkcpINS2_19async_copy_policy_tILi128EEElN4cuda3std3__410multipliesIdEEN6thrust24THRUST_300001_SM_1000_NS6detail15normal_iteratorINSC_10device_ptrIdEEEEJddEEEvT0_iT1_T2_DpNS2_16aligned_base_ptrIT3_EEE3bar;
	mov.b32 	%r135, 1;
	// begin inline asm
	mbarrier.init.shared.b64 [%r134], %r135;
	// end inline asm
	// begin inline asm
	fence.proxy.async.shared::cta; // 6.
	// end inline asm
	shl.b64 	%rd126, %rd4, 3;
	add.s32 	%r144, %r5, 15;
	add.s32 	%r145, %r144, %r1;
	and.b32  	%r137, %r145, -16;
	cvta.to.global.u64 	%rd127, %rd66;
	add.s64 	%rd123, %rd127, %rd126;
	mov.u32 	%r136, _ZN3cub18CUB_300001_SM_10006detail9transform4smemE;
	// begin inline asm
	cp.async.bulk.shared::cluster.global.mbarrier::complete_tx::bytes [%r136], [%rd123], %r137, [%r134];
	// end inline asm
	add.s32 	%r146, %r144, %r2;
	and.b32  	%r140, %r146, -16;
	add.s32 	%r147, %r136, %r5;
	add.s32 	%r139, %r147, 128;
	cvta.to.global.u64 	%rd128, %rd68;
	add.s64 	%rd124, %rd128, %rd126;
	// begin inline asm
	cp.async.bulk.shared::cluster.global.mbarrier::complete_tx::bytes [%r139], [%rd124], %r140, [%r134];
	// end inline asm
	add.s32 	%r143, %r140, %r137;
	// begin inline asm
	mbarrier.arrive.expect_tx.release.cta.shared::cta.b64 %rd125, [%r134], %r143; // 8. 
	// end inline asm
$L__BB6_3:
	bar.sync 	0;
	mov.u32 	%r149, _ZZN3cub18CUB_300001_SM_10006detail9transform23transform_kernel_ublkcpINS2_19async_copy_policy_tILi128EEElN4cuda3std3__410multipliesIdEEN6thrust24THRUST_300001_SM_1000_NS6detail15normal_iteratorINSC_10device_ptrIdEEEEJddEEEvT0_iT1_T2_DpNS2_16aligned_base_ptrIT3_EEE3bar;
$L__BB6_4:
	mov.b32 	%r150, 0;
	// begin inline asm
	{
	 .reg .pred P_OUT; 
	mbarrier.try_wait.parity.shared::cta.b64  P_OUT, [%r149], %r150;                                // 7a. 
	selp.b32 %r148, 1, 0, P_OUT; 
}
	// end inline asm
	setp.eq.s32 	%p21, %r148, 0;
	@%p21 bra 	$L__BB6_4;
	bra.uni 	$L__BB6_26;
$L__BB6_5:
	cvt.s64.s32 	%rd5, %r1;
	shl.b32 	%r74, %r4, 3;
	cvt.s64.s32 	%rd76, %r74;
	shr.u64 	%rd6, %rd76, 3;
	mov.u32 	%r6, %ntid.x;
	mov.u32 	%r7, %ntid.y;
	mul.lo.s32 	%r75, %r6, %r7;
	mov.u32 	%r8, %ntid.z;
	mul.lo.s32 	%r9, %r75, %r8;
	mov.u32 	%r76, %tid.x;
	mov.u32 	%r77, %tid.y;
	mov.u32 	%r78, %tid.z;
	mad.lo.s32 	%r79, %r78, %r7, %r77;
	mad.lo.s32 	%r80, %r79, %r6, %r76;
	cvt.u64.u32 	%rd146, %r80;
	setp.le.u64 	%p4, %rd6, %rd146;
	@%p4 bra 	$L__BB6_15;
	cvt.u32.u64 	%r81, %rd146;
	cvt.u64.u32 	%rd8, %r9;
	add.s32 	%r82, %r81, %r9;
	cvt.u64.u32 	%rd77, %r82;
	max.u64 	%rd78, %rd6, %rd77;
	setp.gt.u64 	%p5, %rd6, %rd77;
	selp.u64 	%rd9, 1, 0, %p5;
	add.s64 	%rd79, %rd9, %rd77;
	sub.s64 	%rd10, %rd78, %rd79;
	and.b64  	%rd80, %rd10, -4294967296;
	setp.ne.s64 	%p6, %rd80, 0;
	@%p6 bra 	$L__BB6_8;
	cvt.u32.u64 	%r83, %rd8;
	cvt.u32.u64 	%r84, %rd10;
	div.u32 	%r85, %r84, %r83;
	cvt.u64.u32 	%rd135, %r85;
	bra.uni 	$L__BB6_9;
$L__BB6_8:
	div.u64 	%rd135, %rd10, %rd8;
$L__BB6_9:
	add.s64 	%rd14, %rd135, %rd9;
	and.b64  	%rd81, %rd14, 3;
	setp.eq.s64 	%p7, %rd81, 3;
	mov.u64 	%rd139, %rd146;
	@%p7 bra 	$L__BB6_12;
	shl.b64 	%rd82, %rd4, 3;
	shl.b64 	%rd83, %rd146, 3;
	add.s64 	%rd84, %rd82, %rd83;
	add.s64 	%rd85, %rd84, %rd5;
	add.s64 	%rd137, %rd66, %rd85;
	shl.b64 	%rd16, %rd8, 3;
	mov.u32 	%r87, _ZN3cub18CUB_300001_SM_10006detail9transform4smemE;
	add.s32 	%r88, %r1, %r87;
	shl.b32 	%r89, %r81, 3;
	add.s32 	%r163, %r88, %r89;
	mul.lo.s32 	%r90, %r8, %r7;
	mul.lo.s32 	%r91, %r90, %r6;
	shl.b32 	%r11, %r91, 3;
	add.s64 	%rd86, %rd14, 1;
	and.b64  	%rd87, %rd86, 3;
	neg.s64 	%rd136, %rd87;
	mov.u64 	%rd139, %rd146;
$L__BB6_11:
	.pragma "nounroll";
	// begin inline asm
	cp.async.ca.shared.global [%r163], [%rd137], 8, 8;
	// end inline asm
	add.s64 	%rd139, %rd139, %rd8;
	add.s64 	%rd137, %rd137, %rd16;
	add.s32 	%r163, %r163, %r11;
	add.s64 	%rd136, %rd136, 1;
	setp.ne.s64 	%p8, %rd136, 0;
	@%p8 bra 	$L__BB6_11;
$L__BB6_12:
	setp.lt.u64 	%p9, %rd14, 3;
	@%p9 bra 	$L__BB6_15;
	shl.b64 	%rd25, %rd8, 2;
	shl.b64 	%rd89, %rd4, 3;
	shl.b64 	%rd90, %rd139, 3;
	add.s64 	%rd26, %rd89, %rd90;
	shl.b64 	%rd91, %rd8, 3;
	add.s64 	%rd27, %rd26, %rd91;
	shl.b64 	%rd92, %rd8, 4;
	add.s64 	%rd28, %rd26, %rd92;
	add.s64 	%rd93, %rd139, %rd4;
	shl.b64 	%rd94, %rd93, 3;
	mad.lo.s64 	%rd29, %rd8, 24, %rd94;
	mov.u32 	%r93, _ZN3cub18CUB_300001_SM_10006detail9transform4smemE;
	add.s32 	%r94, %r1, %r93;
	mul.lo.s32 	%r95, %r8, %r7;
	mul.lo.s32 	%r96, %r95, %r6;
	shl.b32 	%r97, %r96, 3;
	cvt.u32.u64 	%r98, %rd139;
	shl.b32 	%r99, %r98, 3;
	add.s32 	%r164, %r94, %r99;
	add.s32 	%r167, %r164, %r97;
	shl.b32 	%r15, %r96, 5;
	shl.b32 	%r100, %r96, 4;
	add.s32 	%r166, %r164, %r100;
	mad.lo.s32 	%r165, %r96, 24, %r164;
	cvt.s64.s32 	%rd95, %r1;
	add.s64 	%rd140, %rd66, %rd95;
$L__BB6_14:
	add.s64 	%rd96, %rd140, %rd26;
	// begin inline asm
	cp.async.ca.shared.global [%r164], [%rd96], 8, 8;
	// end inline asm
	add.s64 	%rd97, %rd140, %rd27;
	// begin inline asm
	cp.async.ca.shared.global [%r167], [%rd97], 8, 8;
	// end inline asm
	add.s64 	%rd98, %rd140, %rd28;
	// begin inline asm
	cp.async.ca.shared.global [%r166], [%rd98], 8, 8;
	// end inline asm
	add.s64 	%rd99, %rd140, %rd29;
	// begin inline asm
	cp.async.ca.shared.global [%r165], [%rd99], 8, 8;
	// end inline asm
	add.s64 	%rd139, %rd139, %rd25;
	mul.wide.u32 	%rd100, %r9, 32;
	add.s64 	%rd140, %rd140, %rd100;
	add.s32 	%r167, %r167, %r15;
	add.s32 	%r166, %r166, %r15;
	add.s32 	%r165, %r165, %r15;
	add.s32 	%r164, %r164, %r15;
	setp.lt.u64 	%p10, %rd139, %rd6;
	@%p10 bra 	$L__BB6_14;
$L__BB6_15:
	setp.le.u64 	%p11, %rd6, %rd146;
	// begin inline asm
	cp.async.commit_group;
	// end inline asm
	cvt.s64.s32 	%rd35, %r2;
	@%p11 bra 	$L__BB6_25;
	cvt.u32.u64 	%r105, %rd146;
	cvt.u64.u32 	%rd36, %r9;
	add.s32 	%r106, %r105, %r9;
	cvt.u64.u32 	%rd101, %r106;
	max.u64 	%rd102, %rd6, %rd101;
	setp.gt.u64 	%p12, %rd6, %rd101;
	selp.u64 	%rd37, 1, 0, %p12;
	add.s64 	%rd103, %rd37, %rd101;
	sub.s64 	%rd38, %rd102, %rd103;
	and.b64  	%rd104, %rd38, -4294967296;
	setp.ne.s64 	%p13, %rd104, 0;
	@%p13 bra 	$L__BB6_18;
	cvt.u32.u64 	%r107, %rd36;
	cvt.u32.u64 	%r108, %rd38;
	div.u32 	%r109, %r108, %r107;
	cvt.u64.u32 	%rd142, %r109;
	bra.uni 	$L__BB6_19;
$L__BB6_18:
	div.u64 	%rd142, %rd38, %rd36;
$L__BB6_19:
	add.s64 	%rd42, %rd142, %rd37;
	and.b64  	%rd105, %rd42, 3;
	setp.eq.s64 	%p14, %rd105, 3;
	@%p14 bra 	$L__BB6_22;
	shl.b64 	%rd106, %rd4, 3;
	shl.b64 	%rd107, %rd146, 3;
	add.s64 	%rd108, %rd106, %rd107;
	add.s64 	%rd109, %rd108, %rd35;
	add.s64 	%rd144, %rd68, %rd109;
	shl.b64 	%rd44, %rd36, 3;
	mov.u32 	%r111, _ZN3cub18CUB_300001_SM_10006detail9transform4smemE;
	add.s32 	%r112, %r2, %r111;
	add.s32 	%r113, %r112, %r5;
	shl.b32 	%r114, %r105, 3;
	add.s32 	%r168, %r113, %r114;
	mul.lo.s32 	%r115, %r8, %r7;
	mul.lo.s32 	%r116, %r115, %r6;
	shl.b32 	%r28, %r116, 3;
	add.s64 	%rd110, %rd42, 1;
	and.b64  	%rd111, %rd110, 3;
	neg.s64 	%rd143, %rd111;
$L__BB6_21:
	.pragma "nounroll";
	add.s32 	%r117, %r168, 128;
	// begin inline asm
	cp.async.ca.shared.global [%r117], [%rd144], 8, 8;
	// end inline asm
	add.s64 	%rd146, %rd146, %rd36;
	add.s64 	%rd144, %rd144, %rd44;
	add.s32 	%r168, %r168, %r28;
	add.s64 	%rd143, %rd143, 1;
	setp.ne.s64 	%p15, %rd143, 0;
	@%p15 bra 	$L__BB6_21;
$L__BB6_22:
	setp.lt.u64 	%p16, %rd42, 3;
	@%p16 bra 	$L__BB6_25;
	shl.b64 	%rd53, %rd36, 2;
	shl.b64 	%rd113, %rd4, 3;
	shl.b64 	%rd114, %rd146, 3;
	add.s64 	%rd54, %rd113, %rd114;
	shl.b64 	%rd115, %rd36, 3;
	add.s64 	%rd55, %rd54, %rd115;
	shl.b64 	%rd56, %rd36, 5;
	shl.b64 	%rd116, %rd36, 4;
	add.s64 	%rd57, %rd54, %rd116;
	add.s64 	%rd117, %rd146, %rd4;
	shl.b64 	%rd118, %rd117, 3;
	mad.lo.s64 	%rd58, %rd36, 24, %rd118;
	mov.u32 	%r118, _ZN3cub18CUB_300001_SM_10006detail9transform4smemE;
	add.s32 	%r119, %r2, %r118;
	mul.lo.s32 	%r120, %r8, %r7;
	mul.lo.s32 	%r121, %r120, %r6;
	shl.b32 	%r122, %r121, 3;
	cvt.u32.u64 	%r123, %rd146;
	shl.b32 	%r124, %r123, 3;
	add.s32 	%r125, %r119, %r5;
	add.s32 	%r169, %r125, %r124;
	add.s32 	%r172, %r169, %r122;
	shl.b32 	%r32, %r121, 5;
	shl.b32 	%r126, %r121, 4;
	add.s32 	%r171, %r169, %r126;
	mad.lo.s32 	%r170, %r121, 24, %r169;
	add.s64 	%rd147, %rd68, %rd35;
$L__BB6_24:
	add.s64 	%rd119, %rd147, %rd54;
	add.s32 	%r127, %r169, 128;
	// begin inline asm
	cp.async.ca.shared.global [%r127], [%rd119], 8, 8;
	// end inline asm
	add.s64 	%rd120, %rd147, %rd55;
	add.s32 	%r128, %r172, 128;
	// begin inline asm
	cp.async.ca.shared.global [%r128], [%rd120], 8, 8;
	// end inline asm
	add.s64 	%rd121, %rd147, %rd57;
	add.s32 	%r129, %r171, 128;
	// begin inline asm
	cp.async.ca.shared.global [%r129], [%rd121], 8, 8;
	// end inline asm
	add.s64 	%rd122, %rd147, %rd58;
	add.s32 	%r130, %r170, 128;
	// begin inline asm
	cp.async.ca.shared.global [%r130], [%rd122], 8, 8;
	// end inline asm
	add.s64 	%rd146, %rd146, %rd53;
	add.s64 	%rd147, %rd147, %rd56;
	add.s32 	%r172, %r172, %r32;
	add.s32 	%r171, %r171, %r32;
	add.s32 	%r170, %r170, %r32;
	add.s32 	%r169, %r169, %r32;
	setp.lt.u64 	%p17, %rd146, %rd6;
	@%p17 bra 	$L__BB6_24;
$L__BB6_25:
	// begin inline asm
	cp.async.commit_group;
	// end inline asm
	// begin inline asm
	cp.async.wait_group 0;
	// end inline asm
	barrier.sync 	0;
$L__BB6_26:
	setp.eq.s32 	%p22, %r3, %r4;
	@%p22 bra 	$L__BB6_32;
	setp.lt.s32 	%p23, %r68, 1;
	@%p23 bra 	$L__BB6_35;
	mov.u32 	%r177, %tid.x;
	neg.s32 	%r180, %r68;
	add.s32 	%r151, %r2, %r5;
	shl.b32 	%r152, %r177, 3;
	add.s32 	%r153, %r151, %r152;
	mov.u32 	%r154, _ZN3cub18CUB_300001_SM_10006detail9transform4smemE;
	add.s32 	%r155, %r153, %r154;
	add.s32 	%r179, %r155, 128;
	add.s32 	%r156, %r1, %r152;
	add.s32 	%r178, %r154, %r156;
	shl.b64 	%rd129, %rd4, 3;
	add.s64 	%rd64, %rd1, %rd129;
$L__BB6_29:
	.pragma "nounroll";
	setp.ge.s32 	%p24, %r177, %r4;
	@%p24 bra 	$L__BB6_31;
	ld.shared.f64 	%fd1, [%r178];
	ld.shared.f64 	%fd2, [%r179];
	mul.f64 	%fd3, %fd1, %fd2;
	mul.wide.s32 	%rd130, %r177, 8;
	add.s64 	%rd131, %rd64, %rd130;
	st.global.f64 	[%rd131], %fd3;
$L__BB6_31:
	add.s32 	%r180, %r180, 1;
	setp.ne.s32 	%p25, %r180, 0;
	add.s32 	%r179, %r179, 1024;
	add.s32 	%r178, %r178, 1024;
	add.s32 	%r177, %r177, 128;
	@%p25 bra 	$L__BB6_29;
	bra.uni 	$L__BB6_35;
$L__BB6_32:
	setp.lt.s32 	%p26, %r68, 1;
	@%p26 bra 	$L__BB6_35;
	mov.u32 	%r173, %tid.x;
	neg.s32 	%r176, %r68;
	add.s32 	%r157, %r2, %r5;
	shl.b32 	%r158, %r173, 3;
	add.s32 	%r159, %r157, %r158;
	mov.u32 	%r160, _ZN3cub18CUB_300001_SM_10006detail9transform4smemE;
	add.s32 	%r161, %r159, %r160;
	add.s32 	%r175, %r161, 128;
	add.s32 	%r162, %r1, %r158;
	add.s32 	%r174, %r160, %r162;
	shl.b64 	%rd132, %rd4, 3;
	add.s64 	%rd65, %rd1, %rd132;
$L__BB6_34:
	.pragma "nounroll";
	mul.wide.s32 	%rd133, %r173, 8;
	add.s64 	%rd134, %rd65, %rd133;
	ld.shared.f64 	%fd4, [%r174];
	ld.shared.f64 	%fd5, [%r175];
	mul.f64 	%fd6, %fd4, %fd5;
	st.global.f64 	[%rd134], %fd6;
	add.s32 	%r176, %r176, 1;
	setp.eq.s32 	%p27, %r176, 0;
	add.s32 	%r175, %r175, 1024;
	add.s32 	%r174, %r174, 1024;
	add.s32 	%r173, %r173, 128;
	@%p27 bra 	$L__BB6_35;
	bra.uni 	$L__BB6_34;
$L__BB6_35:
	ret;

}
	// .globl	_ZN3cub18CUB_300001_SM_10006detail9transform16transform_kernelINS2_10policy_hubILb0EN4cuda3std3__45tupleIJN6thrust24THRUST_300001_SM_1000_NS6detail15normal_iteratorINSA_10device_ptrIdEEEESF_EEEE10policy1000EiNS7_4plusIdEESF_JPdSL_EEEvT0_iT1_T2_DpNS2_10kernel_argIT3_EE
.visible .entry _ZN3cub18CUB_300001_SM_10006detail9transform16transform_kernelINS2_10policy_hubILb0EN4cuda3std3__45tupleIJN6thrust24THRUST_300001_SM_1000_NS6detail15normal_iteratorINSA_10device_ptrIdEEEESF_EEEE10policy1000EiNS7_4plusIdEESF_JPdSL_EEEvT0_iT1_T2_DpNS2_10kernel_argIT3_EE(
	.param .u32 _ZN3cub18CUB_300001_SM_10006detail9transform16transform_kernelINS2_10policy_hubILb0EN4cuda3std3__45tupleIJN6thrust24THRUST_300001_SM_1000_NS6detail15normal_iteratorINSA_10device_ptrIdEEEESF_EEEE10policy1000EiNS7_4plusIdEESF_JPdSL_EEEvT0_iT1_T2_DpNS2_10kernel_argIT3_EE_param_0,
	.param .u32 _ZN3cub18CUB_300001_SM_10006detail9transform16transform_kernelINS2_10policy_hubILb0EN4cuda3std3__45tupleIJN6thrust24THRUST_300001_SM_1000_NS6detail15normal_iteratorINSA_10device_ptrIdEEEESF_EEEE10policy1000EiNS7_4plusIdEESF_JPdSL_EEEvT0_iT1_T2_DpNS2_10kernel_argIT3_EE_param_1,
	.param .align 1 .b8 _ZN3cub18CUB_300001_SM_10006detail9transform16transform_kernelINS2_10policy_hubILb0EN4cuda3std3__45tupleIJN6thrust24THRUST_300001_SM_1000_NS6detail15normal_iteratorINSA_10device_ptrIdEEEESF_EEEE10policy1000EiNS7_4plusIdEESF_JPdSL_EEEvT0_iT1_T2_DpNS2_10kernel_argIT3_EE_param_2[1],
	.param .align 8 .b8 _ZN3cub18CUB_300001_SM_10006detail9transform16transform_kernelINS2_10policy_hubILb0EN4cuda3std3__45tupleIJN6thrust24THRUST_300001_SM_1000_NS6detail15normal_iteratorINSA_10device_ptrIdEEEESF_EEEE10policy1000EiNS7_4plusIdEESF_JPdSL_EEEvT0_iT1_T2_DpNS2_10kernel_argIT3_EE_param_3[8],
	.param .align 8 .b8 _ZN3cub18CUB_300001_SM_10006detail9transform16transform_kernelINS2_10policy_hubILb0EN4cuda3std3__45tupleIJN6thrust24THRUST_300001_SM_1000_NS6detail15normal_iteratorINSA_10device_ptrIdEEEESF_EEEE10policy1000EiNS7_4plusIdEESF_JPdSL_EEEvT0_iT1_T2_DpNS2_10kernel_argIT3_EE_param_4[16],
	.param .align 8 .b8 _ZN3cub18CUB_300001_SM_10006detail9transform16transform_kernelINS2_10policy_hubILb0EN4cuda3std3__45tupleIJN6thrust24THRUST_300001_SM_1000_NS6detail15normal_iteratorINSA_10device_ptrIdEEEESF_EEEE10policy1000EiNS7_4plusIdEESF_JPdSL_EEEvT0_iT1_T2_DpNS2_10kernel_argIT3_EE_param_5[16]
)
.maxntid 128
{
	.reg .pred 	%p<28>;
	.reg .b32 	%r<189>;
	.reg .b64 	%rd<145>;
	.reg .b64 	%fd<7>;
	// demoted variable
	.shared .align 8 .u64 _ZZN3cub18CUB_300001_SM_10006detail9transform23transform_kernel_ublkcpINS2_19async_copy_policy_tILi128EEEiN4cuda3std3__44plusIdEEN6thrust24THRUST_300001_SM_1000_NS6detail15normal_iteratorINSC_10device_ptrIdEEEEJddEEEvT0_iT1_T2_DpNS2_16aligned_base_ptrIT3_EEE3bar;
	ld.param.u64 	%rd65, [_ZN3cub18CUB_300001_SM_10006detail9transform16transform_kernelINS2_10policy_hubILb0EN4cuda3std3__45tupleIJN6thrust24THRUST_300001_SM_1000_NS6detail15normal_iteratorINSA_10device_ptrIdEEEESF_EEEE10policy1000EiNS7_4plusIdEESF_JPdSL_EEEvT0_iT1_T2_DpNS2_10kernel_argIT3_EE_param_5];
	ld.param.u64 	%rd63, [_ZN3cub18CUB_300001_SM_10006detail9transform16transform_kernelINS2_10policy_hubILb0EN4cuda3std3__45tupleIJN6thrust24THRUST_300001_SM_1000_NS6detail15normal_iteratorINSA_10device_ptrIdEEEESF_EEEE10policy1000EiNS7_4plusIdEESF_JPdSL_EEEvT0_iT1_T2_DpNS2_10kernel_argIT3_EE_param_4];
	ld.param.u32 	%r72, [_ZN3cub18CUB_300001_SM_10006detail9transform16transform_kernelINS2_10policy_hubILb0EN4cuda3std3__45tupleIJN6thrust24THRUST_300001_SM_1000_NS6detail15normal_iteratorINSA_10device_ptrIdEEEESF_EEEE10policy1000EiNS7_4plusIdEESF_JPdSL_EEEvT0_iT1_T2_DpNS2_10kernel_argIT3_EE_param_0];
	ld.param.u64 	%rd66, [_ZN3cub18CUB_300001_SM_10006detail9transform16transform_kernelINS2_10policy_hubILb0EN4cuda3std3__45tupleIJN6thrust24THRUST_300001_SM_1000_NS6detail15normal_iteratorINSA_10device_ptrIdEEEESF_EEEE10policy1000EiNS7_4plusIdEESF_JPdSL_EEEvT0_iT1_T2_DpNS2_10kernel_argIT3_EE_param_5+8];
	ld.param.u64 	%rd64, [_ZN3cub18CUB_300001_SM_10006detail9transform16transform_kernelINS2_10policy_hubILb0EN4cuda3std3__45tupleIJN6thrust24THRUST_300001_SM_1000_NS6detail15normal_iteratorINSA_10device_ptrIdEEEESF_EEEE10policy1000EiNS7_4plusIdEESF_JPdSL_EEEvT0_iT1_T2_DpNS2_10kernel_argIT3_EE_param_4+8];
	ld.param.u64 	%rd67, [_ZN3cub18CUB_300001_SM_10006detail9transform16transform_kernelINS2_10policy_hubILb0EN4cuda3std3__45tupleIJN6thrust24THRUST_300001_SM_1000_NS6detail15normal_iteratorINSA_10device_ptrIdEEEESF_EEEE10policy1000EiNS7_4plusIdEESF_JPdSL_EEEvT0_iT1_T2_DpNS2_10kernel_argIT3_EE_param_3];
	ld.param.u32 	%r71, [_ZN3cub18CUB_300001_SM_10006detail9transform16transform_kernelINS2_10policy_hubILb0EN4cuda3std3__45tupleIJN6thrust24THRUST_300001_SM_1000_NS6detail15normal_iteratorINSA_10device_ptrIdEEEESF_EEEE10policy1000EiNS7_4plusIdEESF_JPdSL_EEEvT0_iT1_T2_DpNS2_10kernel_argIT3_EE_param_1];
	cvta.to.global.u64 	%rd1, %rd67;
	cvt.u32.u64 	%r1, %rd64;
	cvt.u32.u64 	%r2, %rd66;
	shl.b32 	%r3, %r71, 7;
	mov.u32 	%r73, %ctaid.x;
	mul.lo.s32 	%r4, %r3, %r73;
	sub.s32 	%r5, %r72, %r4;
	min.s32 	%r6, %r3, %r5;
	setp.eq.s32 	%p1, %r73, 0;
	add.s32 	%r75, %r73, 2;
	mov.u32 	%r76, %nctaid.x;
	setp.ge.u32 	%p2, %r75, %r76;
	shl.b32 	%r7, %r71, 10;
	or.pred  	%p3, %p1, %p2;
	@%p3 bra 	$L__BB7_5;
	mov.b32 	%r140, -1;
	// begin inline asm
	{
	 .reg .pred P_OUT; 
	elect.sync _|P_OUT, %r140;
	selp.b32 %r139, 1, 0, P_OUT; 
}
	// end inline asm
	mov.u32 	%r141, %tid.x;
	setp.gt.u32 	%p18, %r141, 31;
	setp.eq.s32 	%p19, %r139, 0;
	or.pred  	%p20, %p18, %p19;
	@%p20 bra 	$L__BB7_3;
	mov.u32 	%r142, _ZZN3cub18CUB_300001_SM_10006detail9transform23transform_kernel_ublkcpINS2_19async_copy_policy_tILi128EEEiN4cuda3std3__44plusIdEEN6thrust24THRUST_300001_SM_1000_NS6detail15normal_iteratorINSC_10device_ptrIdEEEEJddEEEvT0_iT1_T2_DpNS2_16aligned_base_ptrIT3_EEE3bar;
	mov.b32 	%r143, 1;
	// begin inline asm
	mbarrier.init.shared.b64 [%r142], %r143;
	// end inline asm
	// begin inline asm
	fence.proxy.async.shared::cta; // 6.
	// end inline asm
	mul.wide.s32 	%rd122, %r4, 8;
	add.s32 	%r152, %r7, 15;
	add.s32 	%r153, %r152, %r1;
	and.b32  	%r145, %r153, -16;
	cvta.to.global.u64 	%rd123, %rd63;
	add.s64 	%rd119, %rd123, %rd122;
	mov.u32 	%r144, _ZN3cub18CUB_300001_SM_10006detail9transform4smemE;
	// begin inline asm
	cp.async.bulk.shared::cluster.global.mbarrier::complete_tx::bytes [%r144], [%rd119], %r145, [%r142];
	// end inline asm
	add.s32 	%r154, %r152, %r2;
	and.b32  	%r148, %r154, -16;
	add.s32 	%r155, %r144, %r7;
	add.s32 	%r147, %r155, 128;
	cvta.to.global.u64 	%rd124, %rd65;
	add.s64 	%rd120, %rd124, %rd122;
	// begin inline asm
	cp.async.bulk.shared::cluster.global.mbarrier::complete_tx::bytes [%r147], [%rd120], %r148, [%r142];
	// end inline asm
	add.s32 	%r151, %r148, %r145;
	// begin inline asm
	mbarrier.arrive.expect_tx.release.cta.shared::cta.b64 %rd121, [%r142], %r151; // 8. 
	// end inline asm
$L__BB7_3:
	bar.sync 	0;
	mov.u32 	%r157, _ZZN3cub18CUB_300001_SM_10006detail9transform23transform_kernel_ublkcpINS2_19async_copy_policy_tILi128EEEiN4cuda3std3__44plusIdEEN6thrust24THRUST_300001_SM_1000_NS6detail15normal_iteratorINSC_10device_ptrIdEEEEJddEEEvT0_iT1_T2_DpNS2_16aligned_base_ptrIT3_EEE3bar;
$L__BB7_4:
	mov.b32 	%r158, 0;
	// begin inline asm
	{
	 .reg .pred P_OUT; 
	mbarrier.try_wait.parity.shared::cta.b64  P_OUT, [%r157], %r158;                                // 7a. 
	selp.b32 %r156, 1, 0, P_OUT; 
}
	// end inline asm
	setp.eq.s32 	%p21, %r156, 0;
	@%p21 bra 	$L__BB7_4;
	bra.uni 	$L__BB7_26;
$L__BB7_5:
	cvt.s64.s32 	%rd4, %r1;
	cvt.s64.s32 	%rd5, %r4;
	shl.b32 	%r78, %r6, 3;
	cvt.s64.s32 	%rd68, %r78;
	shr.u64 	%rd6, %rd68, 3;
	mov.u32 	%r8, %ntid.x;
	mov.u32 	%r9, %ntid.y;
	mul.lo.s32 	%r79, %r8, %r9;
	mov.u32 	%r10, %ntid.z;
	mul.lo.s32 	%r11, %r79, %r10;
	mov.u32 	%r80, %tid.x;
	mov.u32 	%r81, %tid.y;
	mov.u32 	%r82, %tid.z;
	mad.lo.s32 	%r83, %r82, %r9, %r81;
	mad.lo.s32 	%r84, %r83, %r8, %r80;
	cvt.u64.u32 	%rd142, %r84;
	setp.le.u64 	%p4, %rd6, %rd142;
	@%p4 bra 	$L__BB7_15;
	cvt.u32.u64 	%r85, %rd142;
	cvt.u64.u32 	%rd8, %r11;
	add.s32 	%r86, %r85, %r11;
	cvt.u64.u32 	%rd69, %r86;
	max.u64 	%rd70, %rd6, %rd69;
	setp.gt.u64 	%p5, %rd6, %rd69;
	selp.u64 	%rd9, 1, 0, %p5;
	add.s64 	%rd71, %rd9, %rd69;
	sub.s64 	%rd10, %rd70, %rd71;
	and.b64  	%rd72, %rd10, -4294967296;
	setp.ne.s64 	%p6, %rd72, 0;
	@%p6 bra 	$L__BB7_8;
	cvt.u32.u64 	%r87, %rd8;
	cvt.u32.u64 	%r88, %rd10;
	div.u32 	%r89, %r88, %r87;
	cvt.u64.u32 	%rd131, %r89;
	bra.uni 	$L__BB7_9;
$L__BB7_8:
	div.u64 	%rd131, %rd10, %rd8;
$L__BB7_9:
	add.s64 	%rd14, %rd131, %rd9;
	and.b64  	%rd73, %rd14, 3;
	setp.eq.s64 	%p7, %rd73, 3;
	mov.u64 	%rd135, %rd142;
	@%p7 bra 	$L__BB7_12;
	cvt.u32.u64 	%r90, %rd142;
	shl.b64 	%rd74, %rd142, 3;
	shl.b64 	%rd75, %rd5, 3;
	add.s64 	%rd76, %rd74, %rd75;
	add.s64 	%rd77, %rd76, %rd4;
	add.s64 	%rd133, %rd63, %rd77;
	mov.u32 	%r91, _ZN3cub18CUB_300001_SM_10006detail9transform4smemE;
	add.s32 	%r92, %r1, %r91;
	shl.b32 	%r93, %r90, 3;
	add.s32 	%r171, %r92, %r93;
	mul.lo.s32 	%r94, %r10, %r9;
	mul.lo.s32 	%r95, %r94, %r8;
	shl.b32 	%r13, %r95, 3;
	add.s64 	%rd78, %rd14, 1;
	and.b64  	%rd79, %rd78, 3;
	neg.s64 	%rd132, %rd79;
	mov.u64 	%rd135, %rd142;
$L__BB7_11:
	.pragma "nounroll";
	// begin inline asm
	cp.async.ca.shared.global [%r171], [%rd133], 8, 8;
	// end inline asm
	add.s64 	%rd135, %rd135, %rd8;
	shl.b64 	%rd81, %rd8, 3;
	add.s64 	%rd133, %rd133, %rd81;
	add.s32 	%r171, %r171, %r13;
	add.s64 	%rd132, %rd132, 1;
	setp.ne.s64 	%p8, %rd132, 0;
	@%p8 bra 	$L__BB7_11;
$L__BB7_12:
	setp.lt.u64 	%p9, %rd14, 3;
	@%p9 bra 	$L__BB7_15;
	shl.b64 	%rd82, %rd135, 3;
	shl.b64 	%rd83, %rd5, 3;
	add.s64 	%rd24, %rd82, %rd83;
	shl.b64 	%rd84, %rd8, 4;
	add.s64 	%rd25, %rd24, %rd84;
	add.s64 	%rd85, %rd135, %rd5;
	shl.b64 	%rd86, %rd85, 3;
	mad.lo.s64 	%rd26, %rd8, 24, %rd86;
	mov.u32 	%r97, _ZN3cub18CUB_300001_SM_10006detail9transform4smemE;
	add.s32 	%r98, %r1, %r97;
	mul.lo.s32 	%r99, %r10, %r9;
	mul.lo.s32 	%r100, %r99, %r8;
	shl.b32 	%r101, %r100, 3;
	cvt.u32.u64 	%r102, %rd135;
	shl.b32 	%r103, %r102, 3;
	add.s32 	%r172, %r98, %r103;
	add.s32 	%r175, %r172, %r101;
	shl.b32 	%r104, %r100, 4;
	add.s32 	%r174, %r172, %r104;
	mad.lo.s32 	%r173, %r100, 24, %r172;
	cvt.s64.s32 	%rd87, %r1;
	add.s64 	%rd136, %rd63, %rd87;
$L__BB7_14:
	add.s64 	%rd88, %rd136, %rd24;
	// begin inline asm
	cp.async.ca.shared.global [%r172], [%rd88], 8, 8;
	// end inline asm
	mul.wide.u32 	%rd92, %r11, 8;
	add.s64 	%rd93, %rd24, %rd92;
	add.s64 	%rd89, %rd136, %rd93;
	// begin inline asm
	cp.async.ca.shared.global [%r175], [%rd89], 8, 8;
	// end inline asm
	add.s64 	%rd90, %rd136, %rd25;
	// begin inline asm
	cp.async.ca.shared.global [%r174], [%rd90], 8, 8;
	// end inline asm
	add.s64 	%rd91, %rd136, %rd26;
	// begin inline asm
	cp.async.ca.shared.global [%r173], [%rd91], 8, 8;
	// end inline asm
	mul.wide.u32 	%rd94, %r11, 4;
	add.s64 	%rd135, %rd135, %rd94;
	mul.wide.u32 	%rd95, %r11, 32;
	add.s64 	%rd136, %rd136, %rd95;
	mul.lo.s32 	%r109, %r10, %r9;
	mul.lo.s32 	%r110, %r109, %r8;
	shl.b32 	%r111, %r110, 5;
	add.s32 	%r175, %r175, %r111;
	add.s32 	%r174, %r174, %r111;
	add.s32 	%r173, %r173, %r111;
	add.s32 	%r172, %r172, %r111;
	setp.lt.u64 	%p10, %rd135, %rd6;
	@%p10 bra 	$L__BB7_14;
$L__BB7_15:
	// begin inline asm
	cp.async.commit_group;
	// end inline asm
	cvt.u32.u64 	%r28, %rd66;
	cvt.s64.s32 	%rd32, %rd66;
	@%p4 bra 	$L__BB7_25;
	cvt.u32.u64 	%r112, %rd142;
	cvt.u64.u32 	%rd33, %r11;
	add.s32 	%r113, %r112, %r11;
	cvt.u64.u32 	%rd96, %r113;
	max.u64 	%rd97, %rd6, %rd96;
	setp.gt.u64 	%p12, %rd6, %rd96;
	selp.u64 	%rd34, 1, 0, %p12;
	add.s64 	%rd98, %rd34, %rd96;
	sub.s64 	%rd35, %rd97, %rd98;
	and.b64  	%rd99, %rd35, -4294967296;
	setp.ne.s64 	%p13, %rd99, 0;
	@%p13 bra 	$L__BB7_18;
	cvt.u32.u64 	%r114, %rd33;
	cvt.u32.u64 	%r115, %rd35;
	div.u32 	%r116, %r115, %r114;
	cvt.u64.u32 	%rd138, %r116;
	bra.uni 	$L__BB7_19;
$L__BB7_18:
	div.u64 	%rd138, %rd35, %rd33;
$L__BB7_19:
	add.s64 	%rd39, %rd138, %rd34;
	and.b64  	%rd100, %rd39, 3;
	setp.eq.s64 	%p14, %rd100, 3;
	@%p14 bra 	$L__BB7_22;
	cvt.u32.u64 	%r117, %rd142;
	shl.b64 	%rd101, %rd142, 3;
	shl.b64 	%rd102, %rd5, 3;
	add.s64 	%rd103, %rd101, %rd102;
	add.s64 	%rd104, %rd103, %rd32;
	add.s64 	%rd140, %rd65, %rd104;
	shl.b64 	%rd41, %rd33, 3;
	mov.u32 	%r118, _ZN3cub18CUB_300001_SM_10006detail9transform4smemE;
	add.s32 	%r119, %r28, %r118;
	add.s32 	%r120, %r119, %r7;
	shl.b32 	%r121, %r117, 3;
	add.s32 	%r176, %r120, %r121;
	mul.lo.s32 	%r122, %r10, %r9;
	mul.lo.s32 	%r123, %r122, %r8;
	shl.b32 	%r30, %r123, 3;
	add.s64 	%rd105, %rd39, 1;
	and.b64  	%rd106, %rd105, 3;
	neg.s64 	%rd139, %rd106;
$L__BB7_21:
	.pragma "nounroll";
	add.s32 	%r124, %r176, 128;
	// begin inline asm
	cp.async.ca.shared.global [%r124], [%rd140], 8, 8;
	// end inline asm
	add.s64 	%rd142, %rd142, %rd33;
	add.s64 	%rd140, %rd140, %rd41;
	add.s32 	%r176, %r176, %r30;
	add.s64 	%rd139, %rd139, 1;
	setp.ne.s64 	%p15, %rd139, 0;
	@%p15 bra 	$L__BB7_21;
$L__BB7_22:
	setp.lt.u64 	%p16, %rd39, 3;
	@%p16 bra 	$L__BB7_25;
	shl.b64 	%rd50, %rd33, 2;
	shl.b64 	%rd108, %rd142, 3;
	shl.b64 	%rd109, %rd5, 3;
	add.s64 	%rd51, %rd108, %rd109;
	shl.b64 	%rd110, %rd33, 3;
	add.s64 	%rd52, %rd51, %rd110;
	shl.b64 	%rd53, %rd33, 5;
	shl.b64 	%rd111, %rd33, 4;
	add.s64 	%rd54, %rd51, %rd111;
	add.s64 	%rd112, %rd142, %rd5;
	shl.b64 	%rd113, %rd112, 3;
	mad.lo.s64 	%rd55, %rd33, 24, %rd113;
	cvt.u32.u64 	%r125, %rd66;
	mov.u32 	%r126, _ZN3cub18CUB_300001_SM_10006detail9transform4smemE;
	add.s32 	%r127, %r125, %r126;
	mul.lo.s32 	%r128, %r10, %r9;
	mul.lo.s32 	%r129, %r128, %r8;
	shl.b32 	%r130, %r129, 3;
	cvt.u32.u64 	%r131, %rd142;
	shl.b32 	%r132, %r131, 3;
	add.s32 	%r133, %r127, %r7;
	add.s32 	%r177, %r133, %r132;
	add.s32 	%r180, %r177, %r130;
	shl.b32 	%r34, %r129, 5;
	shl.b32 	%r134, %r129, 4;
	add.s32 	%r179, %r177, %r134;
	mad.lo.s32 	%r178, %r129, 24, %r177;
	cvt.s64.s32 	%rd114, %rd66;
	add.s64 	%rd143, %rd65, %rd114;
$L__BB7_24:
	add.s64 	%rd115, %rd143, %rd51;
	add.s32 	%r135, %r177, 128;
	// begin inline asm
	cp.async.ca.shared.global [%r135], [%rd115], 8, 8;
	// end inline asm
	add.s64 	%rd116, %rd143, %rd52;
	add.s32 	%r136, %r180, 128;
	// begin inline asm
	cp.async.ca.shared.global [%r136], [%rd116], 8, 8;
	// end inline asm
	add.s64 	%rd117, %rd143, %rd54;
	add.s32 	%r137, %r179, 128;
	// begin inline asm
	cp.async.ca.shared.global [%r137], [%rd117], 8, 8;
	// end inline asm
	add.s64 	%rd118, %rd143, %rd55;
	add.s32 	%r138, %r178, 128;
	// begin inline asm
	cp.async.ca.shared.global [%r138], [%rd118], 8, 8;
	// end inline asm
	add.s64 	%rd142, %rd142, %rd50;
	add.s64 	%rd143, %rd143, %rd53;
	add.s32 	%r180, %r180, %r34;
	add.s32 	%r179, %r179, %r34;
	add.s32 	%r178, %r178, %r34;
	add.s32 	%r177, %r177, %r34;
	setp.lt.u64 	%p17, %rd142, %rd6;
	@%p17 bra 	$L__BB7_24;
$L__BB7_25:
	// begin inline asm
	cp.async.commit_group;
	// end inline asm
	// begin inline asm
	cp.async.wait_group 0;
	// end inline asm
	barrier.sync 	0;
$L__BB7_26:
	cvt.u32.u64 	%r46, %rd66;
	setp.gt.s32 	%p22, %r3, %r5;
	@%p22 bra 	$L__BB7_30;
	setp.lt.s32 	%p23, %r71, 1;
	@%p23 bra 	$L__BB7_35;
	mov.u32 	%r181, %tid.x;
	neg.s32 	%r184, %r71;
	add.s32 	%r159, %r46, %r7;
	shl.b32 	%r160, %r181, 3;
	add.s32 	%r161, %r159, %r160;
	mov.u32 	%r162, _ZN3cub18CUB_300001_SM_10006detail9transform4smemE;
	add.s32 	%r163, %r161, %r162;
	add.s32 	%r183, %r163, 128;
	add.s32 	%r164, %r1, %r160;
	add.s32 	%r182, %r162, %r164;
	mul.wide.s32 	%rd125, %r4, 8;
	add.s64 	%rd61, %rd1, %rd125;
$L__BB7_29:
	.pragma "nounroll";
	mul.wide.s32 	%rd126, %r181, 8;
	add.s64 	%rd127, %rd61, %rd126;
	ld.shared.f64 	%fd1, [%r182];
	ld.shared.f64 	%fd2, [%r183];
	add.f64 	%fd3, %fd1, %fd2;
	st.global.f64 	[%rd127], %fd3;
	add.s32 	%r184, %r184, 1;
	setp.eq.s32 	%p24, %r184, 0;
	add.s32 	%r183, %r183, 1024;
	add.s32 	%r182, %r182, 1024;
	add.s32 	%r181, %r181, 128;
	@%p24 bra 	$L__BB7_35;
	bra.uni 	$L__BB7_29;
$L__BB7_30:
	setp.lt.s32 	%p25, %r71, 1;
	@%p25 bra 	$L__BB7_35;
	mov.u32 	%r185, %tid.x;
	neg.s32 	%r188, %r71;
	add.s32 	%r165, %r46, %r7;
	shl.b32 	%r166, %r185, 3;
	add.s32 	%r167, %r165, %r166;
	mov.u32 	%r168, _ZN3cub18CUB_300001_SM_10006detail9transform4smemE;
	add.s32 	%r169, %r167, %r168;
	add.s32 	%r187, %r169, 128;
	add.s32 	%r170, %r1, %r166;
	add.s32 	%r186, %r168, %r170;
	mul.wide.s32 	%rd128, %r4, 8;
	add.s64 	%rd62, %rd1, %rd128;
$L__BB7_32:
	.pragma "nounroll";
	setp.ge.s32 	%p26, %r185, %r6;
	@%p26 bra 	$L__BB7_34;
	ld.shared.f64 	%fd4, [%r186];
	ld.shared.f64 	%fd5, [%r187];
	add.f64 	%fd6, %fd4, %fd5;
	mul.wide.s32 	%rd129, %r185, 8;
	add.s64 	%rd130, %rd62, %rd129;
	st.global.f64 	[%rd130], %fd6;
$L__BB7_34:
	add.s32 	%r188, %r188, 1;
	setp.ne.s32 	%p27, %r188, 0;
	add.s32 	%r187, %r187, 1024;
	add.s32 	%r186, %r186, 1024;
	add.s32 	%r185, %r185, 128;
	@%p27 bra 	$L__BB7_32;
$L__BB7_35:
	ret;

}
	// .globl	_ZN3cub18CUB_300001_SM_10006detail9transform16transform_kernelINS2_10policy_hubILb0EN4cuda3std3__45tupleIJN6thrust24THRUST_300001_SM_1000_NS6detail15normal_iteratorINSA_10device_ptrIdEEEESF_EEEE10policy1000ElNS7_4plusIdEESF_JPdSL_EEEvT0_iT1_T2_DpNS2_10kernel_argIT3_EE
.visible .entry _ZN3cub18CUB_300001_SM_10006detail9transform16transform_kernelINS2_10policy_hubILb0EN4cuda3std3__45tupleIJN6thrust24THRUST_300001_SM_1000_NS6detail15normal_iteratorINSA_10device_ptrIdEEEESF_EEEE10policy1000ElNS7_4plusIdEESF_JPdSL_EEEvT0_iT1_T2_DpNS2_10kernel_argIT3_EE(
	.param .u64 _ZN3cub18CUB_300001_SM_10006detail9transform16transform_kernelINS2_10policy_hubILb0EN4cuda3std3__45tupleIJN6thrust24THRUST_300001_SM_1000_NS6detail15normal_iteratorINSA_10device_ptrIdEEEESF_EEEE10policy1000ElNS7_4plusIdEESF_JPdSL_EEEvT0_iT1_T2_DpNS2_10kernel_argIT3_EE_param_0,
	.param .u32 _ZN3cub18CUB_300001_SM_10006detail9transform16transform_kernelINS2_10policy_hubILb0EN4cuda3std3__45tupleIJN6thrust24THRUST_300001_SM_1000_NS6detail15normal_iteratorINSA_10device_ptrIdEEEESF_EEEE10policy1000ElNS7_4plusIdEESF_JPdSL_EEEvT0_iT1_T2_DpNS2_10kernel_argIT3_EE_param_1,
	.param .align 1 .b8 _ZN3cub18CUB_300001_SM_10006detail9transform16transform_kernelINS2_10policy_hubILb0EN4cuda3std3__45tupleIJN6thrust24THRUST_300001_SM_1000_NS6detail15normal_iteratorINSA_10device_ptrIdEEEESF_EEEE10policy1000ElNS7_4plusIdEESF_JPdSL_EEEvT0_iT1_T2_DpNS2_10kernel_argIT3_EE_param_2[1],
	.param .align 8 .b8 _ZN3cub18CUB_300001_SM_10006detail9transform16transform_kernelINS2_10policy_hubILb0EN4cuda3std3__45tupleIJN6thrust24THRUST_300001_SM_1000_NS6detail15normal_iteratorINSA_10device_ptrIdEEEESF_EEEE10policy1000ElNS7_4plusIdEESF_JPdSL_EEEvT0_iT1_T2_DpNS2_10kernel_argIT3_EE_param_3[8],
	.param .align 8 .b8 _ZN3cub18CUB_300001_SM_10006detail9transform16transform_kernelINS2_10policy_hubILb0EN4cuda3std3__45tupleIJN6thrust24THRUST_300001_SM_1000_NS6detail15normal_iteratorINSA_10device_ptrIdEEEESF_EEEE10policy1000ElNS7_4plusIdEESF_JPdSL_EEEvT0_iT1_T2_DpNS2_10kernel_argIT3_EE_param_4[16],
	.param .align 8 .b8 _ZN3cub18CUB_300001_SM_10006detail9transform16transform_kernelINS2_10policy_hubILb0EN4cuda3std3__45tupleIJN6thrust24THRUST_300001_SM_1000_NS6detail15normal_iteratorINSA_10device_ptrIdEEEESF_EEEE10policy1000ElNS7_4plusIdEESF_JPdSL_EEEvT0_iT1_T2_DpNS2_10kernel_argIT3_EE_param_5[16]
)
.maxntid 128
{
	.reg .pred 	%p<28>;
	.reg .b32 	%r<181>;
	.reg .b64 	%rd<149>;
	.reg .b64 	%fd<7>;
	// demoted variable
	.shared .align 8 .u64 _ZZN3cub18CUB_300001_SM_10006detail9transform23transform_kernel_ublkcpINS2_19async_copy_policy_tILi128EEElN4cuda3std3__44plusIdEEN6thrust24THRUST_300001_SM_1000_NS6detail15normal_iteratorINSC_10device_ptrIdEEEEJddEEEvT0_iT1_T2_DpNS2_16aligned_base_ptrIT3_EEE3bar;
	ld.param.u64 	%rd68, [_ZN3cub18CUB_300001_SM_10006detail9transform16transform_kernelINS2_10policy_hubILb0EN4cuda3std3__45tupleIJN6thrust24THRUST_300001_SM_1000_NS6detail15normal_iteratorINSA_10device_ptrIdEEEESF_EEEE10policy1000ElNS7_4plusIdEESF_JPdSL_EEEvT0_iT1_T2_DpNS2_10kernel_argIT3_EE_param_5];
	ld.param.u64 	%rd66, [_ZN3cub18CUB_300001_SM_10006detail9transform16transform_kernelINS2_10policy_hubILb0EN4cuda3std3__45tupleIJN6thrust24THRUST_300001_SM_1000_NS6detail15normal_iteratorINSA_10device_ptrIdEEEESF_EEEE10policy1000ElNS7_4plusIdEESF_JPdSL_EEEvT0_iT1_T2_DpNS2_10kernel_argIT3_EE_param_4];
	ld.param.u64 	%rd70, [_ZN3cub18CUB_300001_SM_10006detail9transform16transform_kernelINS2_10policy_hubILb0EN4cuda3std3__45tupleIJN6thrust24THRUST_300001_SM_1000_NS6detail15normal_iteratorINSA_10device_ptrIdEEEESF_EEEE10policy1000ElNS7_4plusIdEESF_JPdSL_EEEvT0_iT1_T2_DpNS2_10kernel_argIT3_EE_param_0];
	ld.param.u64 	%rd69, [_ZN3cub18CUB_300001_SM_10006detail9transform16transform_kernelINS2_10policy_hubILb0EN4cuda3std3__45tupleIJN6thrust24THRUST_300001_SM_1000_NS6detail15normal_iteratorINSA_10device_ptrIdEEEESF_EEEE10policy1000ElNS7_4plusIdEESF_JPdSL_EEEvT0_iT1_T2_DpNS2_10kernel_argIT3_EE_param_5+8];
	ld.param.u64 	%rd67, [_ZN3cub18CUB_300001_SM_10006detail9transform16transform_kernelINS2_10policy_hubILb0EN4cuda3std3__45tupleIJN6thrust24THRUST_300001_SM_1000_NS6detail15normal_iteratorINSA_10device_ptrIdEEEESF_EEEE10policy1000ElNS7_4plusIdEESF_JPdSL_EEEvT0_iT1_T2_DpNS2_10kernel_argIT3_EE_param_4+8];
	ld.param.u64 	%rd71, [_ZN3cub18CUB_300001_SM_10006detail9transform16transform_kernelINS2_10policy_hubILb0EN4cuda3std3__45tupleIJN6thrust24THRUST_300001_SM_1000_NS6detail15normal_iteratorINSA_10device_ptrIdEEEESF_EEEE10policy1000ElNS7_4plusIdEESF_JPdSL_EEEvT0_iT1_T2_DpNS2_10kernel_argIT3_EE_param_3];
	ld.param.u32 	%r68, [_ZN3cub18CUB_300001_SM_10006detail9transform16transform_kernelINS2_10policy_hubILb0EN4cuda3std3__45tupleIJN6thrust24THRUST_300001_SM_1000_NS6detail15normal_iteratorINSA_10device_ptrIdEEEESF_EEEE10policy1000ElNS7_4plusIdEESF_JPdSL_EEEvT0_iT1_T2_DpNS2_10kernel_argIT3_EE_param_1];
	cvta.to.global.u64 	%rd1, %rd71;
	cvt.u32.u64 	%r1, %rd67;
	cvt.u32.u64 	%r2, %rd69;
	shl.b32 	%r3, %r68, 7;
	mov.u32 	%r69, %ctaid.x;
	cvt.u64.u32 	%rd72, %r69;
	cvt.s64.s32 	%rd73, %r3;
	mul.lo.s64 	%rd4, %rd73, %rd72;
	sub.s64 	%rd74, %rd70, %rd4;
	min.s64 	%rd75, %rd74, %rd73;
	cvt.u32.u64 	%r4, %rd75;
	setp.eq.s32 	%p1, %r69, 0;
	add.s32 	%r71, %r69, 2;
	mov.u32 	%r72, %nctaid.x;
	setp.ge.u32 	%p2, %r71, %r72;
	shl.b32 	%r5, %r68, 10;
	or.pred  	%p3, %p1, %p2;
	@%p3 bra 	$L__BB8_5;
	mov.b32 	%r132, -1;
	// begin inline asm
	{
	 .reg .pred P_OUT; 
	elect.sync _|P_OUT, %r132;
	selp.b32 %r131, 1, 0, P_OUT; 
}
	// end inline asm
	mov.u32 	%r133, %tid.x;
	setp.gt.u32 	%p18, %r133, 31;
	setp.eq.s32 	%p19, %r131, 0;
	or.pred  	%p20, %p18, %p19;
	@%p20 bra 	$L__BB8_3;
	mov.u32 	%r134, _ZZN3cub18CUB_300001_SM_10006detail9transform23transform_kernel_ublkcpINS2_19async_copy_policy_tILi128EEElN4cuda3std3__44plusIdEEN6thrust24THRUST_300001_SM_1000_NS6detail15normal_iteratorINSC_10device_ptrIdEEEEJddEEEvT0_iT1_T2_DpNS2_16aligned_base_ptrIT3_EEE3bar;
	mov.b32 	%r135, 1;
	// begin inline asm
	mbarrier.init.shared.b64 [%r134], %r135;
	// end inline asm
	// begin inline asm
	fence.proxy.async.shared::cta; // 6.
	// end inline asm
	shl.b64 	%rd126, %rd4, 3;
	add.s32 	%r144, %r5, 15;
	add.s32 	%r145, %r144, %r1;
	and.b32  	%r137, %r145, -16;
	cvta.to.global.u64 	%rd127, %rd66;
	add.s64 	%rd123, %rd127, %rd126;
	mov.u32 	%r136, _ZN3cub18CUB_300001_SM_10006detail9transform4smemE;
	// begin inline asm
	cp.async.bulk.shared::cluster.global.mbarrier::complete_tx::bytes [%r136], [%rd123], %r137, [%r134];
	// end inline asm
	add.s32 	%r146, %r144, %r2;
	and.b32  	%r140, %r146, -16;
	add.s32 	%r147, %r136, %r5;
	add.s32 	%r139, %r147, 128;
	cvta.to.global.u64 	%rd128, %rd68;
	add.s64 	%rd124, %rd128, %rd126;
	// begin inline asm
	cp.async.bulk.shared::cluster.global.mbarrier::complete_tx::bytes [%r139], [%rd124], %r140, [%r134];
	// end inline asm
	add.s32 	%r143, %r140, %r137;
	// begin inline asm
	mbarrier.arrive.expect_tx.release.cta.shared::cta.b64 %rd125, [%r134], %r143; // 8. 
	// end inline asm
$L__BB8_3:
	bar.sync 	0;
	mov.u32 	%r149, _ZZN3cub18CUB_300001_SM_10006detail9transform23transform_kernel_ublkcpINS2_19async_copy_policy_tILi128EEElN4cuda3std3__44plusIdEEN6thrust24THRUST_300001_SM_1000_NS6detail15normal_iteratorINSC_10device_ptrIdEEEEJddEEEvT0_iT1_T2_DpNS2_16aligned_base_ptrIT3_EEE3bar;
$L__BB8_4:
	mov.b32 	%r150, 0;
	// begin inline asm
	{
	 .reg .pred P_OUT; 
	mbarrier.try_wait.parity.shared::cta.b64  P_OUT, [%r149], %r150;                                // 7a. 
	selp.b32 %r148, 1, 0, P_OUT; 
}
	// end inline asm
	setp.eq.s32 	%p21, %r148, 0;
	@%p21 bra 	$L__BB8_4;
	bra.uni 	$L__BB8_26;
$L__BB8_5:
	cvt.s64.s32 	%rd5, %r1;
	shl.b32 	%r74, %r4, 3;
	cvt.s64.s32 	%rd76, %r74;
	shr.u64 	%rd6, %rd76, 3;
	mov.u32 	%r6, %ntid.x;
	mov.u32 	%r7, %ntid.y;
	mul.lo.s32 	%r75, %r6, %r7;
	mov.u32 	%r8, %ntid.z;
	mul.lo.s32 	%r9, %r75, %r8;
	mov.u32 	%r76, %tid.x;
	mov.u32 	%r77, %tid.y;
	mov.u32 	%r78, %tid.z;
	mad.lo.s32 	%r79, %r78, %r7, %r77;
	mad.lo.s32 	%r80, %r79, %r6, %r76;
	cvt.u64.u32 	%rd146, %r80;
	setp.le.u64 	%p4, %rd6, %rd146;
	@%p4 bra 	$L__BB8_15;
	cvt.u32.u64 	%r81, %rd146;
	cvt.u64.u32 	%rd8, %r9;
	add.s32 	%r82, %r81, %r9;
	cvt.u64.u32 	%rd77, %r82;
	max.u64 	%rd78, %rd6, %rd77;
	setp.gt.u64 	%p5, %rd6, %rd77;
	selp.u64 	%rd9, 1, 0, %p5;
	add.s64 	%rd79, %rd9, %rd77;
	sub.s64 	%rd10, %rd78, %rd79;
	and.b64  	%rd80, %rd10, -4294967296;
	setp.ne.s64 	%p6, %rd80, 0;
	@%p6 bra 	$L__BB8_8;
	cvt.u32.u64 	%r83, %rd8;
	cvt.u32.u64 	%r84, %rd10;
	div.u32 	%r85, %r84, %r83;
	cvt.u64.u32 	%rd135, %r85;
	bra.uni 	$L__BB8_9;
$L__BB8_8:
	div.u64 	%rd135, %rd10, %rd8;
$L__BB8_9:
	add.s64 	%rd14, %rd135, %rd9;
	and.b64  	%rd81, %rd14, 3;
	setp.eq.s64 	%p7, %rd81, 3;
	mov.u64 	%rd139, %rd146;
	@%p7 bra 	$L__BB8_12;
	shl.b64 	%rd82, %rd4, 3;
	shl.b64 	%rd83, %rd146, 3;
	add.s64 	%rd84, %rd82, %rd83;
	add.s64 	%rd85, %rd84, %rd5;
	add.s64 	%rd137, %rd66, %rd85;
	shl.b64 	%rd16, %rd8, 3;
	mov.u32 	%r87, _ZN3cub18CUB_300001_SM_10006detail9transform4smemE;
	add.s32 	%r88, %r1, %r87;
	shl.b32 	%r89, %r81, 3;
	add.s32 	%r163, %r88, %r89;
	mul.lo.s32 	%r90, %r8, %r7;
	mul.lo.s32 	%r91, %r90, %r6;
	shl.b32 	%r11, %r91, 3;
	add.s64 	%rd86, %rd14, 1;
	and.b64  	%rd87, %rd86, 3;
	neg.s64 	%rd136, %rd87;
	mov.u64 	%rd139, %rd146;
$L__BB8_11:
	.pragma "nounroll";
	// begin inline asm
	cp.async.ca.shared.global [%r163], [%rd137], 8, 8;
	// end inline asm
	add.s64 	%rd139, %rd139, %rd8;
	add.s64 	%rd137, %rd137, %rd16;
	add.s32 	%r163, %r163, %r11;
	add.s64 	%rd136, %rd136, 1;
	setp.ne.s64 	%p8, %rd136, 0;
	@%p8 bra 	$L__BB8_11;
$L__BB8_12:
	setp.lt.u64 	%p9, %rd14, 3;
	@%p9 bra 	$L__BB8_15;
	shl.b64 	%rd25, %rd8, 2;
	shl.b64 	%rd89, %rd4, 3;
	shl.b64 	%rd90, %rd139, 3;
	add.s64 	%rd26, %rd89, %rd90;
	shl.b64 	%rd91, %rd8, 3;
	add.s64 	%rd27, %rd26, %rd91;
	shl.b64 	%rd92, %rd8, 4;
	add.s64 	%rd28, %rd26, %rd92;
	add.s64 	%rd93, %rd139, %rd4;
	shl.b64 	%rd94, %rd93, 3;
	mad.lo.s64 	%rd29, %rd8, 24, %rd94;
	mov.u32 	%r93, _ZN3cub18CUB_300001_SM_10006detail9transform4smemE;
	add.s32 	%r94, %r1, %r93;
	mul.lo.s32 	%r95, %r8, %r7;
	mul.lo.s32 	%r96, %r95, %r6;
	shl.b32 	%r97, %r96, 3;
	cvt.u32.u64 	%r98, %rd139;
	shl.b32 	%r99, %r98, 3;
	add.s32 	%r164, %r94, %r99;
	add.s32 	%r167, %r164, %r97;
	shl.b32 	%r15, %r96, 5;
	shl.b32 	%r100, %r96, 4;
	add.s32 	%r166, %r164, %r100;
	mad.lo.s32 	%r165, %r96, 24, %r164;
	cvt.s64.s32 	%rd95, %r1;
	add.s64 	%rd140, %rd66, %rd95;
$L__BB8_14:
	add.s64 	%rd96, %rd140, %rd26;
	// begin inline asm
	cp.async.ca.shared.global [%r164], [%rd96], 8, 8;
	// end inline asm
	add.s64 	%rd97, %rd140, %rd27;
	// begin inline asm
	cp.async.ca.shared.global [%r167], [%rd97], 8, 8;
	// end inline asm
	add.s64 	%rd98, %rd140, %rd28;
	// begin inline asm
	cp.async.ca.shared.global [%r166], [%rd98], 8, 8;
	// end inline asm
	add.s64 	%rd99, %rd140, %rd29;
	// begin inline asm
	cp.async.ca.shared.global [%r165], [%rd99], 8, 8;
	// end inline asm
	add.s64 	%rd139, %rd139, %rd25;
	mul.wide.u32 	%rd100, %r9, 32;
	add.s64 	%rd140, %rd140, %rd100;
	add.s32 	%r167, %r167, %r15;
	add.s32 	%r166, %r166, %r15;
	add.s32 	%r165, %r165, %r15;
	add.s32 	%r164, %r164, %r15;
	setp.lt.u64 	%p10, %rd139, %rd6;
	@%p10 bra 	$L__BB8_14;
$L__BB8_15:
	setp.le.u64 	%p11, %rd6, %rd146;
	// begin inline asm
	cp.async.commit_group;
	// end inline asm
	cvt.s64.s32 	%rd35, %r2;
	@%p11 bra 	$L__BB8_25;
	cvt.u32.u64 	%r105, %rd146;
	cvt.u64.u32 	%rd36, %r9;
	add.s32 	%r106, %r105, %r9;
	cvt.u64.u32 	%rd101, %r106;
	max.u64 	%rd102, %rd6, %rd101;
	setp.gt.u64 	%p12, %rd6, %rd101;
	selp.u64 	%rd37, 1, 0, %p12;
	add.s64 	%rd103, %rd37, %rd101;
	sub.s64 	%rd38, %rd102, %rd103;
	and.b64  	%rd104, %rd38, -4294967296;
	setp.ne.s64 	%p13, %rd104, 0;
	@%p13 bra 	$L__BB8_18;
	cvt.u32.u64 	%r107, %rd36;
	cvt.u32.u64 	%r108, %rd38;
	div.u32 	%r109, %r108, %r107;
	cvt.u64.u32 	%rd142, %r109;
	bra.uni 	$L__BB8_19;
$L__BB8_18:
	div.u64 	%rd142, %rd38, %rd36;
$L__BB8_19:
	add.s64 	%rd42, %rd142, %rd37;
	and.b64  	%rd105, %rd42, 3;
	setp.eq.s64 	%p14, %rd105, 3;
	@%p14 bra 	$L__BB8_22;
	shl.b64 	%rd106, %rd4, 3;
	shl.b64 	%rd107, %rd146, 3;
	add.s64 	%rd108, %rd106, %rd107;
	add.s64 	%rd109, %rd108, %rd35;
	add.s64 	%rd144, %rd68, %rd109;
	shl.b64 	%rd44, %rd36, 3;
	mov.u32 	%r111, _ZN3cub18CUB_300001_SM_10006detail9transform4smemE;
	add.s32 	%r112, %r2, %r111;
	add.s32 	%r113, %r112, %r5;
	shl.b32 	%r114, %r105, 3;
	add.s32 	%r168, %r113, %r114;
	mul.lo.s32 	%r115, %r8, %r7;
	mul.lo.s32 	%r116, %r115, %r6;
	shl.b32 	%r28, %r116, 3;
	add.s64 	%rd110, %rd42, 1;
	and.b64  	%rd111, %rd110, 3;
	neg.s64 	%rd143, %rd111;
$L__BB8_21:
	.pragma "nounroll";
	add.s32 	%r117, %r168, 128;
	// begin inline asm
	cp.async.ca.shared.global [%r117], [%rd144], 8, 8;
	// end inline asm
	add.s64 	%rd146, %rd146, %rd36;
	add.s64 	%rd144, %rd144, %rd44;
	add.s32 	%r168, %r168, %r28;
	add.s64 	%rd143, %rd143, 1;
	setp.ne.s64 	%p15, %rd143, 0;
	@%p15 bra 	$L__BB8_21;
$L__BB8_22:
	setp.lt.u64 	%p16, %rd42, 3;
	@%p16 bra 	$L__BB8_25;
	shl.b64 	%rd53, %rd36, 2;
	shl.b64 	%rd113, %rd4, 3;
	shl.b64 	%rd114, %rd146, 3;
	add.s64 	%rd54, %rd113, %rd114;
	shl.b64 	%rd115, %rd36, 3;
	add.s64 	%rd55, %rd54, %rd115;
	shl.b64 	%rd56, %rd36, 5;
	shl.b64 	%rd116, %rd36, 4;
	add.s64 	%rd57, %rd54, %rd116;
	add.s64 	%rd117, %rd146, %rd4;
	shl.b64 	%rd118, %rd117, 3;
	mad.lo.s64 	%rd58, %rd36, 24, %rd118;
	mov.u32 	%r118, _ZN3cub18CUB_300001_SM_10006detail9transform4smemE;
	add.s32 	%r119, %r2, %r118;
	mul.lo.s32 	%r120, %r8, %r7;
	mul.lo.s32 	%r121, %r120, %r6;
	shl.b32 	%r122, %r121, 3;
	cvt.u32.u64 	%r123, %rd146;
	shl.b32 	%r124, %r123, 3;
	add.s32 	%r125, %r119, %r5;
	add.s32 	%r169, %r125, %r124;
	add.s32 	%r172, %r169, %r122;
	shl.b32 	%r32, %r121, 5;
	shl.b32 	%r126, %r121, 4;
	add.s32 	%r171, %r169, %r126;
	mad.lo.s32 	%r170, %r121, 24, %r169;
	add.s64 	%rd147, %rd68, %rd35;
$L__BB8_24:
	add.s64 	%rd119, %rd147, %rd54;
	add.s32 	%r127, %r169, 128;
	// begin inline asm
	cp.async.ca.shared.global [%r127], [%rd119], 8, 8;
	// end inline asm
	add.s64 	%rd120, %rd147, %rd55;
	add.s32 	%r128, %r172, 128;
	// begin inline asm
	cp.async.ca.shared.global [%r128], [%rd120], 8, 8;
	// end inline asm
	add.s64 	%rd121, %rd147, %rd57;
	add.s32 	%r129, %r171, 128;
	// begin inline asm
	cp.async.ca.shared.global [%r129], [%rd121], 8, 8;
	// end inline asm
	add.s64 	%rd122, %rd147, %rd58;
	add.s32 	%r130, %r170, 128;
	// begin inline asm
	cp.async.ca.shared.global [%r130], [%rd122], 8, 8;
	// end inline asm
	add.s64 	%rd146, %rd146, %rd53;
	add.s64 	%rd147, %rd147, %rd56;
	add.s32 	%r172, %r172, %r32;
	add.s32 	%r171, %r171, %r32;
	add.s32 	%r170, %r170, %r32;
	add.s32 	%r169, %r169, %r32;
	setp.lt.u64 	%p17, %rd146, %rd6;
	@%p17 bra 	$L__BB8_24;
$L__BB8_25:
	// begin inline asm
	cp.async.commit_group;
	// end inline asm
	// begin inline asm
	cp.async.wait_group 0;
	// end inline asm
	barrier.sync 	0;
$L__BB8_26:
	setp.eq.s32 	%p22, %r3, %r4;
	@%p22 bra 	$L__BB8_32;
	setp.lt.s32 	%p23, %r68, 1;
	@%p23 bra 	$L__BB8_35;
	mov.u32 	%r177, %tid.x;
	neg.s32 	%r180, %r68;
	add.s32 	%r151, %r2, %r5;
	shl.b32 	%r152, %r177, 3;
	add.s32 	%r153, %r151, %r152;
	mov.u32 	%r154, _ZN3cub18CUB_300001_SM_10006detail9transform4smemE;
	add.s32 	%r155, %r153, %r154;
	add.s32 	%r179, %r155, 128;
	add.s32 	%r156, %r1, %r152;
	add.s32 	%r178, %r154, %r156;
	shl.b64 	%rd129, %rd4, 3;
	add.s64 	%rd64, %rd1, %rd129;
$L__BB8_29:
	.pragma "nounroll";
	setp.ge.s32 	%p24, %r177, %r4;
	@%p24 bra 	$L__BB8_31;
	ld.shared.f64 	%fd1, [%r178];
	ld.shared.f64 	%fd2, [%r179];
	add.f64 	%fd3, %fd1, %fd2;
	mul.wide.s32 	%rd130, %r177, 8;
	add.s64 	%rd131, %rd64, %rd130;
	st.global.f64 	[%rd131], %fd3;
$L__BB8_31:
	add.s32 	%r180, %r180, 1;
	setp.ne.s32 	%p25, %r180, 0;
	add.s32 	%r179, %r179, 1024;
	add.s32 	%r178, %r178, 1024;
	add.s32 	%r177, %r177, 128;
	@%p25 bra 	$L__BB8_29;
	bra.uni 	$L__BB8_35;
$L__BB8_32:
	setp.lt.s32 	%p26, %r68, 1;
	@%p26 bra 	$L__BB8_35;
	mov.u32 	%r173, %tid.x;
	neg.s32 	%r176, %r68;
	add.s32 	%r157, %r2, %r5;
	shl.b32 	%r158, %r173, 3;
	add.s32 	%r159, %r157, %r158;
	mov.u32 	%r160, _ZN3cub18CUB_300001_SM_10006detail9transform4smemE;
	add.s32 	%r161, %r159, %r160;
	add.s32 	%r175, %r161, 128;
	add.s32 	%r162, %r1, %r158;
	add.s32 	%r174, %r160, %r162;
	shl.b64 	%rd132, %rd4, 3;
	add.s64 	%rd65, %rd1, %rd132;
$L__BB8_34:
	.pragma "nounroll";
	mul.wide.s32 	%rd133, %r173, 8;
	add.s64 	%rd134, %rd65, %rd133;
	ld.shared.f64 	%fd4, [%r174];
	ld.shared.f64 	%fd5, [%r175];
	add.f64 	%fd6, %fd4, %fd5;
	st.global.f64 	[%rd134], %fd6;
	add.s32 	%r176, %r176, 1;
	setp.eq.s32 	%p27, %r176, 0;
	add.s32 	%r175, %r175, 1024;
	add.s32 	%r174, %r174, 1024;
	add.s32 	%r173, %r173, 128;
	@%p27 bra 	$L__BB8_35;
	bra.uni 	$L__BB8_34;
$L__BB8_35:
	ret;

}


// ===== COMPILED SASS (sm_100) =====

	.target	sm_100

	.elftype	@"ET_EXEC"


//--------------------- .note.nv.tkinfo           --------------------------
	.section	.note.nv.tkinfo,"",@"SHT_NOTE"
	.sectionflags	@"SHF_NOTE_NV_TKINFO"
	.tkinfo
        /*0018*/ 	.word	0x00000002
        /*0030*/ 	.string	""
        /*0030*/ 	.string	"ptxas"
        /*0030*/ 	.string	"Cuda compilation tools, release 13.0, V13.0.88"
        /*0030*/ 	.string	"Build cuda_13.0.r13.0/compiler.36424714_0"
        /*0030*/ 	.string	"-arch sm_100 -m 64 "



//--------------------- .note.nv.cuinfo           --------------------------
	.section	.note.nv.cuinfo,"",@"SHT_NOTE"
	.sectionflags	@"SHF_NOTE_NV_CUINFO"
        /*0018*/ 	.short	0x0002
        /*001a*/ 	.short	0x0064
        /*001c*/ 	.short	0x0082
	.zero		2


//--------------------- .nv.info                  --------------------------
	.section	.nv.info,"",@"SHT_CUDA_INFO"
	.align	4


	//----- nvinfo : EIATTR_REGCOUNT
	.align		4
        /*0000*/ 	.byte	0x04, 0x2f
        /*0002*/ 	.short	(.L_44 - .L_43)
	.align		4
.L_43:
        /*0004*/ 	.word	index@(_ZN3cub18CUB_300001_SM_10006detail11EmptyKernelIvEEvv)
        /*0008*/ 	.word	0x00000004


	//----- nvinfo : EIATTR_FRAME_SIZE
	.align		4
.L_44:
        /*000c*/ 	.byte	0x04, 0x11
        /*000e*/ 	.short	(.L_46 - .L_45)
	.align		4
.L_45:
        /*0010*/ 	.word	index@(_ZN3cub18CUB_300001_SM_10006detail11EmptyKernelIvEEvv)
        /*0014*/ 	.word	0x00000000


	//----- nvinfo : EIATTR_REGCOUNT
	.align		4
.L_46:
        /*0018*/ 	.byte	0x04, 0x2f
        /*001a*/ 	.short	(.L_48 - .L_47)
	.align		4
.L_47:
        /*001c*/ 	.word	index@(_ZN3cub18CUB_300001_SM_10006detail8for_each13static_kernelINS2_12policy_hub_t12policy_500_tEmN6thrust24THRUST_300001_SM_1000_NS8cuda_cub20__uninitialized_fill7functorINS7_10device_ptrIdEEdEEEEvT0_T1_)
        /*0020*/ 	.word	0x00000009


	//----- nvinfo : EIATTR_FRAME_SIZE
	.align		4
.L_48:
        /*0024*/ 	.byte	0x04, 0x11
        /*0026*/ 	.short	(.L_50 - .L_49)
	.align		4
.L_49:
        /*0028*/ 	.word	index@(_ZN3cub18CUB_300001_SM_10006detail8for_each13static_kernelINS2_12policy_hub_t12policy_500_tEmN6thrust24THRUST_300001_SM_1000_NS8cuda_cub20__uninitialized_fill7functorINS7_10device_ptrIdEEdEEEEvT0_T1_)
        /*002c*/ 	.word	0x00000000


	//----- nvinfo : EIATTR_REGCOUNT
	.align		4
.L_50:
        /*0030*/ 	.byte	0x04, 0x2f
        /*0032*/ 	.short	(.L_52 - .L_51)
	.align		4
.L_51:
        /*0034*/ 	.word	index@(_ZN3cub18CUB_300001_SM_10006detail8for_each13static_kernelINS2_12policy_hub_t12policy_500_tElN6thrust24THRUST_300001_SM_1000_NS8cuda_cub6__fill7functorINS7_6detail15normal_iteratorINS7_10device_ptrIdEEEEdEEEEvT0_T1_)
        /*0038*/ 	.word	0x00000009


	//----- nvinfo : EIATTR_FRAME_SIZE
	.align		4
.L_52:
        /*003c*/ 	.byte	0x04, 0x11
        /*003e*/ 	.short	(.L_54 - .L_53)
	.align		4
.L_53:
        /*0040*/ 	.word	index@(_ZN3cub18CUB_300001_SM_10006detail8for_each13static_kernelINS2_12policy_hub_t12policy_500_tElN6thrust24THRUST_300001_SM_1000_NS8cuda_cub6__fill7functorINS7_6detail15normal_iteratorINS7_10device_ptrIdEEEEdEEEEvT0_T1_)
        /*0044*/ 	.word	0x00000000


	//----- nvinfo : EIATTR_REGCOUNT
	.align		4
.L_54:
        /*0048*/ 	.byte	0x04, 0x2f
        /*004a*/ 	.short	(.L_56 - .L_55)
	.align		4
.L_55:
        /*004c*/ 	.word	index@(_ZN3cub18CUB_300001_SM_10006detail9transform16transform_kernelINS2_10policy_hubILb1EN4cuda3std3__45tupleIJN6thrust24THRUST_300001_SM_1000_NS6detail15normal_iteratorINSA_10device_ptrIdEEEESF_EEEE10policy1000Ei13saxpy_functorSF_JPdSK_EEEvT0_iT1_T2_DpNS2_10kernel_argIT3_EE)
        /*0050*/ 	.word	0x00000020


	//----- nvinfo : EIATTR_FRAME_SIZE
	.align		4
.L_56:
        /*0054*/ 	.byte	0x04, 0x11
        /*0056*/ 	.short	(.L_58 - .L_57)
	.align		4
.L_57:
        /*0058*/ 	.word	index@(_ZN3cub18CUB_300001_SM_10006detail9transform16transform_kernelINS2_10policy_hubILb1EN4cuda3std3__45tupleIJN6thrust24THRUST_300001_SM_1000_NS6detail15normal_iteratorINSA_10device_ptrIdEEEESF_EEEE10policy1000Ei13saxpy_functorSF_JPdSK_EEEvT0_iT1_T2_DpNS2_10kernel_argIT3_EE)
        /*005c*/ 	.word	0x00000000


	//----- nvinfo : EIATTR_REGCOUNT
	.align		4
.L_58:
        /*0060*/ 	.byte	0x04, 0x2f
        /*0062*/ 	.short	(.L_60 - .L_59)
	.align		4
.L_59:
        /*0064*/ 	.word	index@(_ZN3cub18CUB_300001_SM_10006detail9transform16transform_kernelINS2_10policy_hubILb1EN4cuda3std3__45tupleIJN6thrust24THRUST_300001_SM_1000_NS6detail15normal_iteratorINSA_10device_ptrIdEEEESF_EEEE10policy1000El13saxpy_functorSF_JPdSK_EEEvT0_iT1_T2_DpNS2_10kernel_argIT3_EE)
        /*0068*/ 	.word	0x00000020


	//----- nvinfo : EIATTR_FRAME_SIZE
	.align		4
.L_60:
        /*006c*/ 	.byte	0x04, 0x11
        /*006e*/ 	.short	(.L_62 - .L_61)
	.align		4
.L_61:
        /*0070*/ 	.word	index@(_ZN3cub18CUB_300001_SM_10006detail9transform16transform_kernelINS2_10policy_hubILb1EN4cuda3std3__45tupleIJN6thrust24THRUST_300001_SM_1000_NS6detail15normal_iteratorINSA_10device_ptrIdEEEESF_EEEE10policy1000El13saxpy_functorSF_JPdSK_EEEvT0_iT1_T2_DpNS2_10kernel_argIT3_EE)
        /*0074*/ 	.word	0x00000000


	//----- nvinfo : EIATTR_REGCOUNT
	.align		4
.L_62:
        /*0078*/ 	.byte	0x04, 0x2f
        /*007a*/ 	.short	(.L_64 - .L_63)
	.align		4
.L_63:
        /*007c*/ 	.word	index@(_ZN3cub18CUB_300001_SM_10006detail9transform16transform_kernelINS2_10policy_hubILb0EN4cuda3std3__45tupleIJN6thrust24THRUST_300001_SM_1000_NS6detail15normal_iteratorINSA_10device_ptrIdEEEESF_EEEE10policy1000EiNS7_10multipliesIdEESF_JPdSL_EEEvT0_iT1_T2_DpNS2_10kernel_argIT3_EE)
        /*0080*/ 	.word	0x00000020


	//----- nvinfo : EIATTR_FRAME_SIZE
	.align		4
.L_64:
        /*0084*/ 	.byte	0x04, 0x11
        /*0086*/ 	.short	(.L_66 - .L_65)
	.align		4
.L_65:
        /*0088*/ 	.word	index@($__internal_3_$__cuda_sm20_div_u64)
        /*008c*/ 	.word	0x00000000


	//----- nvinfo : EIATTR_FRAME_SIZE
	.align		4
.L_66:
        /*0090*/ 	.byte	0x04, 0x11
        /*0092*/ 	.short	(.L_68 - .L_67)
	.align		4
.L_67:
        /*0094*/ 	.word	index@(_ZN3cub18CUB_300001_SM_10006detail9transform16transform_kernelINS2_10policy_hubILb0EN4cuda3std3__45tupleIJN6thrust24THRUST_300001_SM_1000_NS6detail15normal_iteratorINSA_10device_ptrIdEEEESF_EEEE10policy1000EiNS7_10multipliesIdEESF_JPdSL_EEEvT0_iT1_T2_DpNS2_10kernel_argIT3_EE)
        /*0098*/ 	.word	0x00000000


	//----- nvinfo : EIATTR_REGCOUNT
	.align		4
.L_68:
        /*009c*/ 	.byte	0x04, 0x2f
        /*009e*/ 	.short	(.L_70 - .L_69)
	.align		4
.L_69:
        /*00a0*/ 	.word	index@(_ZN3cub18CUB_300001_SM_10006detail9transform16transform_kernelINS2_10policy_hubILb0EN4cuda3std3__45tupleIJN6thrust24THRUST_300001_SM_1000_NS6detail15normal_iteratorINSA_10device_ptrIdEEEESF_EEEE10policy1000ElNS7_10multipliesIdEESF_JPdSL_EEEvT0_iT1_T2_DpNS2_10kernel_argIT3_EE)
        /*00a4*/ 	.word	0x00000020


	//----- nvinfo : EIATTR_FRAME_SIZE
	.align		4
.L_70:
        /*00a8*/ 	.byte	0x04, 0x11
        /*00aa*/ 	.short	(.L_72 - .L_71)
	.align		4
.L_71:
        /*00ac*/ 	.word	index@($__internal_2_$__cuda_sm20_div_u64)
        /*00b0*/ 	.word	0x00000000


	//----- nvinfo : EIATTR_FRAME_SIZE
	.align		4
.L_72:
        /*00b4*/ 	.byte	0x04, 0x11
        /*00b6*/ 	.short	(.L_74 - .L_73)
	.align		4
.L_73:
        /*00b8*/ 	.word	index@(_ZN3cub18CUB_300001_SM_10006detail9transform16transform_kernelINS2_10policy_hubILb0EN4cuda3std3__45tupleIJN6thrust24THRUST_300001_SM_1000_NS6detail15normal_iteratorINSA_10device_ptrIdEEEESF_EEEE10policy1000ElNS7_10multipliesIdEESF_JPdSL_EEEvT0_iT1_T2_DpNS2_10kernel_argIT3_EE)
        /*00bc*/ 	.word	0x00000000


	//----- nvinfo : EIATTR_REGCOUNT
	.align		4
.L_74:
        /*00c0*/ 	.byte	0x04, 0x2f
        /*00c2*/ 	.short	(.L_76 - .L_75)
	.align		4
.L_75:
        /*00c4*/ 	.word	index@(_ZN3cub18CUB_300001_SM_10006detail9transform16transform_kernelINS2_10policy_hubILb0EN4cuda3std3__45tupleIJN6thrust24THRUST_300001_SM_1000_NS6detail15normal_iteratorINSA_10device_ptrIdEEEESF_EEEE10policy1000EiNS7_4plusIdEESF_JPdSL_EEEvT0_iT1_T2_DpNS2_10kernel_argIT3_EE)
        /*00c8*/ 	.word	0x00000020


	//----- nvinfo : EIATTR_FRAME_SIZE
	.align		4
.L_76:
        /*00cc*/ 	.byte	0x04, 0x11
        /*00ce*/ 	.short	(.L_78 - .L_77)
	.align		4
.L_77:
        /*00d0*/ 	.word	index@($__internal_1_$__cuda_sm20_div_u64)
        /*00d4*/ 	.word	0x00000000


	//----- nvinfo : EIATTR_FRAME_SIZE
	.align		4
.L_78:
        /*00d8*/ 	.byte	0x04, 0x11
        /*00da*/ 	.short	(.L_80 - .L_79)
	.align		4
.L_79:
        /*00dc*/ 	.word	index@(_ZN3cub18CUB_300001_SM_10006detail9transform16transform_kernelINS2_10policy_hubILb0EN4cuda3std3__45tupleIJN6thrust24THRUST_300001_SM_1000_NS6detail15normal_iteratorINSA_10device_ptrIdEEEESF_EEEE10policy1000EiNS7_4plusIdEESF_JPdSL_EEEvT0_iT1_T2_DpNS2_10kernel_argIT3_EE)
        /*00e0*/ 	.word	0x00000000


	//----- nvinfo : EIATTR_REGCOUNT
	.align		4
.L_80:
        /*00e4*/ 	.byte	0x04, 0x2f
        /*00e6*/ 	.short	(.L_82 - .L_81)
	.align		4
.L_81:
        /*00e8*/ 	.word	index@(_ZN3cub18CUB_300001_SM_10006detail9transform16transform_kernelINS2_10policy_hubILb0EN4cuda3std3__45tupleIJN6thrust24THRUST_300001_SM_1000_NS6detail15normal_iteratorINSA_10device_ptrIdEEEESF_EEEE10policy1000ElNS7_4plusIdEESF_JPdSL_EEEvT0_iT1_T2_DpNS2_10kernel_argIT3_EE)
        /*00ec*/ 	.word	0x00000020


	//----- nvinfo : EIATTR_FRAME_SIZE
	.align		4
.L_82:
        /*00f0*/ 	.byte	0x04, 0x11
        /*00f2*/ 	.short	(.L_84 - .L_83)
	.align		4
.L_83:
        /*00f4*/ 	.word	index@($__internal_0_$__cuda_sm20_div_u64)
        /*00f8*/ 	.word	0x00000000


	//----- nvinfo : EIATTR_FRAME_SIZE
	.align		4
.L_84:
        /*00fc*/ 	.byte	0x04, 0x11
        /*00fe*/ 	.short	(.L_86 - .L_85)
	.align		4
.L_85:
        /*0100*/ 	.word	index@(_ZN3cub18CUB_300001_SM_10006detail9transform16transform_kernelINS2_10policy_hubILb0EN4cuda3std3__45tupleIJN6thrust24THRUST_300001_SM_1000_NS6detail15normal_iteratorINSA_10device_ptrIdEEEESF_EEEE10policy1000ElNS7_4plusIdEESF_JPdSL_EEEvT0_iT1_T2_DpNS2_10kernel_argIT3_EE)
        /*0104*/ 	.word	0x00000000


	//----- nvinfo : EIATTR_MIN_STACK_SIZE
	.align		4
.L_86:
        /*0108*/ 	.byte	0x04, 0x12
        /*010a*/ 	.short	(.L_88 - .L_87)
	.align		4
.L_87:
        /*010c*/ 	.word	index@(_ZN3cub18CUB_300001_SM_10006detail9transform16transform_kernelINS2_10policy_hubILb0EN4cuda3std3__45tupleIJN6thrust24THRUST_300001_SM_1000_NS6detail15normal_iteratorINSA_10device_ptrIdEEEESF_EEEE10policy1000ElNS7_4plusIdEESF_JPdSL_EEEvT0_iT1_T2_DpNS2_10kernel_argIT3_EE)
        /*0110*/ 	.word	0x00000000


	//----- nvinfo : EIATTR_MIN_STACK_SIZE
	.align		4
.L_88:
        /*0114*/ 	.byte	0x04, 0x12
        /*0116*/ 	.short	(.L_90 - .L_89)
	.align		4
.L_89:
        /*0118*/ 	.word	index@(_ZN3cub18CUB_300001_SM_10006detail9transform16transform_kernelINS2_10policy_hubILb0EN4cuda3std3__45tupleIJN6thrust24THRUST_300001_SM_1000_NS6detail15normal_iteratorINSA_10device_ptrIdEEEESF_EEEE10policy1000EiNS7_4plusIdEESF_JPdSL_EEEvT0_iT1_T2_DpNS2_10kernel_argIT3_EE)
        /*011c*/ 	.word	0x00000000


	//----- nvinfo : EIATTR_MIN_STACK_SIZE
	.align		4
.L_90:
        /*0120*/ 	.byte	0x04, 0x12
        /*0122*/ 	.short	(.L_92 - .L_91)
	.align		4
.L_91:
        /*0124*/ 	.word	index@(_ZN3cub18CUB_300001_SM_10006detail9transform16transform_kernelINS2_10policy_hubILb0EN4cuda3std3__45tupleIJN6thrust24THRUST_300001_SM_1000_NS6detail15normal_iteratorINSA_10device_ptrIdEEEESF_EEEE10policy1000ElNS7_10multipliesIdEESF_JPdSL_EEEvT0_iT1_T2_DpNS2_10kernel_argIT3_EE)
        /*0128*/ 	.word	0x00000000


	//----- nvinfo : EIATTR_MIN_STACK_SIZE
	.align		4
.L_92:
        /*012c*/ 	.byte	0x04, 0x12
        /*012e*/ 	.short	(.L_94 - .L_93)
	.align		4
.L_93:
        /*0130*/ 	.word	index@(_ZN3cub18CUB_300001_SM_10006detail9transform16transform_kernelINS2_10policy_hubILb0EN4cuda3std3__45tupleIJN6thrust24THRUST_300001_SM_1000_NS6detail15normal_iteratorINSA_10device_ptrIdEEEESF_EEEE10policy1000EiNS7_10multipliesIdEESF_JPdSL_EEEvT0_iT1_T2_DpNS2_10kernel_argIT3_EE)
        /*0134*/ 	.word	0x00000000


	//----- nvinfo : EIATTR_MIN_STACK_SIZE
	.align		4
.L_94:
        /*0138*/ 	.byte	0x04, 0x12
        /*013a*/ 	.short	(.L_96 - .L_95)
	.align		4
.L_95:
        /*013c*/ 	.word	index@(_ZN3cub18CUB_300001_SM_10006detail9transform16transform_kernelINS2_10policy_hubILb1EN4cuda3std3__45tupleIJN6thrust24THRUST_300001_SM_1000_NS6detail15normal_iteratorINSA_10device_ptrIdEEEESF_EEEE10policy1000El13saxpy_functorSF_JPdSK_EEEvT0_iT1_T2_DpNS2_10kernel_argIT3_EE)
        /*0140*/ 	.word	0x00000000


	//----- nvinfo : EIATTR_MIN_STACK_SIZE
	.align		4
.L_96:
        /*0144*/ 	.byte	0x04, 0x12
        /*0146*/ 	.short	(.L_98 - .L_97)
	.align		4
.L_97:
        /*0148*/ 	.word	index@(_ZN3cub18CUB_300001_SM_10006detail9transform16transform_kernelINS2_10policy_hubILb1EN4cuda3std3__45tupleIJN6thrust24THRUST_300001_SM_1000_NS6detail15normal_iteratorINSA_10device_ptrIdEEEESF_EEEE10policy1000Ei13saxpy_functorSF_JPdSK_EEEvT0_iT1_T2_DpNS2_10kernel_argIT3_EE)
        /*014c*/ 	.word	0x00000000


	//----- nvinfo : EIATTR_MIN_STACK_SIZE
	.align		4
.L_98:
        /*0150*/ 	.byte	0x04, 0x12
        /*0152*/ 	.short	(.L_100 - .L_99)
	.align		4
.L_99:
        /*0154*/ 	.word	index@(_ZN3cub18CUB_300001_SM_10006detail8for_each13static_kernelINS2_12policy_hub_t12policy_500_tElN6thrust24THRUST_300001_SM_1000_NS8cuda_cub6__fill7functorINS7_6detail15normal_iteratorINS7_10device_ptrIdEEEEdEEEEvT0_T1_)
        /*0158*/ 	.word	0x00000000


	//----- nvinfo : EIATTR_MIN_STACK_SIZE
	.align		4
.L_100:
        /*015c*/ 	.byte	0x04, 0x12
        /*015e*/ 	.short	(.L_102 - .L_101)
	.align		4
.L_101:
        /*0160*/ 	.word	index@(_ZN3cub18CUB_300001_SM_10006detail8for_each13static_kernelINS2_12policy_hub_t12policy_500_tEmN6thrust24THRUST_300001_SM_1000_NS8cuda_cub20__uninitialized_fill7functorINS7_10device_ptrIdEEdEEEEvT0_T1_)
        /*0164*/ 	.word	0x00000000


	//----- nvinfo : EIATTR_MIN_STACK_SIZE
	.align		4
.L_102:
        /*0168*/ 	.byte	0x04, 0x12
        /*016a*/ 	.short	(.L_104 - .L_103)
	.align		4
.L_103:
        /*016c*/ 	.word	index@(_ZN3cub18CUB_300001_SM_10006detail11EmptyKernelIvEEvv)
        /*0170*/ 	.word	0x00000000
.L_104:


//--------------------- .nv.compat                --------------------------
	.section	.nv.compat,"",@"SHT_CUDA_COMPAT_INFO"
	.align	4
        /*0000*/ 	.byte	0x02, 0x09, 0x00, 0x00, 0x02, 0x02, 0x02, 0x00, 0x02, 0x05, 0x05, 0x00, 0x03, 0x07, 0x01, 0x01
        /*0010*/ 	.byte	0x02, 0x03, 0x00, 0x00, 0x02, 0x06, 0x01, 0x00, 0x04, 0x0b, 0x08, 0x00, 0x01, 0x00, 0x00, 0x00
        /*0020*/ 	.byte	0x00, 0x00, 0x00, 0x00


//--------------------- .nv.info._ZN3cub18CUB_300001_SM_10006detail9transform16transform_kernelINS2_10policy_hubILb0EN4cuda3std3__45tupleIJN6thrust24THRUST_300001_SM_1000_NS6detail15normal_iteratorINSA_10device_ptrIdEEEESF_EEEE10policy1000ElNS7_4plusIdEESF_JPdSL_EEEvT0_iT1_T2_DpNS2_10kernel_argIT3_EE --------------------------
	.section	.nv.info._ZN3cub18CUB_300001_SM_10006detail9transform16transform_kernelINS2_10policy_hubILb0EN4cuda3std3__45tupleIJN6thrust24THRUST_300001_SM_1000_NS6detail15normal_iteratorINSA_10device_ptrIdEEEESF_EEEE10policy1000ElNS7_4plusIdEESF_JPdSL_EEEvT0_iT1_T2_DpNS2_10kernel_argIT3_EE,"",@"SHT_CUDA_INFO"
	.sectionflags	@""
	.align	4


	//----- nvinfo : EIATTR_CUDA_API_VERSION
	.align		4
        /*0000*/ 	.byte	0x04, 0x37
        /*0002*/ 	.short	(.L_106 - .L_105)
.L_105:
        /*0004*/ 	.word	0x00000082


	//----- nvinfo : EIATTR_KPARAM_INFO
	.align		4
.L_106:
        /*0008*/ 	.byte	0x04, 0x17
        /*000a*/ 	.short	(.L_108 - .L_107)
.L_107:
        /*000c*/ 	.word	0x00000000
        /*0010*/ 	.short	0x0005
        /*0012*/ 	.short	0x0028
        /*0014*/ 	.byte	0x00, 0xf0, 0x41, 0x00


	//----- nvinfo : EIATTR_KPARAM_INFO
	.align		4
.L_108:
        /*0018*/ 	.byte	0x04, 0x17
        /*001a*/ 	.short	(.L_110 - .L_109)
.L_109:
        /*001c*/ 	.word	0x00000000
        /*0020*/ 	.short	0x0004
        /*0022*/ 	.short	0x0018
        /*0024*/ 	.byte	0x00, 0xf0, 0x41, 0x00


	//----- nvinfo : EIATTR_KPARAM_INFO
	.align		4
.L_110:
        /*0028*/ 	.byte	0x04, 0x17
        /*002a*/ 	.short	(.L_112 - .L_111)
.L_111:
        /*002c*/ 	.word	0x00000000
        /*0030*/ 	.short	0x0003
        /*0032*/ 	.short	0x0010
        /*0034*/ 	.byte	0x00, 0xf0, 0x21, 0x00


	//----- nvinfo : EIATTR_KPARAM_INFO
	.align		4
.L_112:
        /*0038*/ 	.byte	0x04, 0x17
        /*003a*/ 	.short	(.L_114 - .L_113)
.L_113:
        /*003c*/ 	.word	0x00000000
        /*0040*/ 	.short	0x0002
        /*0042*/ 	.short	0x000c
        /*0044*/ 	.byte	0x00, 0xf0, 0x05, 0x00


	//----- nvinfo : EIATTR_KPARAM_INFO
	.align		4
.L_114:
        /*0048*/ 	.byte	0x04, 0x17
        /*004a*/ 	.short	(.L_116 - .L_115)
.L_115:
        /*004c*/ 	.word	0x00000000
        /*0050*/ 	.short	0x0001
        /*0052*/ 	.short	0x0008
        /*0054*/ 	.byte	0x00, 0xf0, 0x11, 0x00


	//----- nvinfo : EIATTR_KPARAM_INFO
	.align		4
.L_116:
        /*0058*/ 	.byte	0x04, 0x17
        /*005a*/ 	.short	(.L_118 - .L_117)
.L_117:
        /*005c*/ 	.word	0x00000000
        /*0060*/ 	.short	0x0000
        /*0062*/ 	.short	0x0000
        /*0064*/ 	.byte	0x00, 0xf0, 0x21, 0x00


	//----- nvinfo : EIATTR_SPARSE_MMA_MASK
	.align		4
.L_118:
        /*0068*/ 	.byte	0x03, 0x50
        /*006a*/ 	.short	0x0000


	//----- nvinfo : EIATTR_MAXREG_COUNT
	.align		4
        /*006c*/ 	.byte	0x03, 0x1b
        /*006e*/ 	.short	0x00ff


	//----- nvinfo : EIATTR_NUM_BARRIERS
	.align		4
        /*0070*/ 	.byte	0x02, 0x4c
        /*0072*/ 	.byte	0x01
	.zero		1


	//----- nvinfo : EIATTR_MERCURY_ISA_VERSION
	.align		4
        /*0074*/ 	.byte	0x03, 0x5f
        /*0076*/ 	.short	0x0101


	//----- nvinfo : EIATTR_COOP_GROUP_MASK_REGIDS
	.align		4
        /*0078*/ 	.byte	0x04, 0x29
        /*007a*/ 	.short	(.L_120 - .L_119)


	//   ....[0]....
.L_119:
        /*007c*/ 	.word	0xffffffff


	//----- nvinfo : EIATTR_COOP_GROUP_INSTR_OFFSETS
	.align		4
.L_120:
        /*0080*/ 	.byte	0x04, 0x28
        /*0082*/ 	.short	(.L_122 - .L_121)


	//   ....[0]....
.L_121:
        /*0084*/ 	.word	0x000019b0


	//----- nvinfo : EIATTR_VRC_CTA_INIT_COUNT
	.align		4
.L_122:
        /*0088*/ 	.byte	0x02, 0x4a
	.zero		1
	.zero		1


	//----- nvinfo : EIATTR_MBARRIER_INSTR_OFFSETS
	.align		4
        /*008c*/ 	.byte	0x04, 0x39
        /*008e*/ 	.short	(.L_124 - .L_123)


	//   ....[0]....
.L_123:
        /*0090*/ 	.word	0x000002d0
        /*0094*/ 	.word	0x000000ff
        /*0098*/ 	.word	0x00000000
        /*009c*/ 	.short	0x0100
        /*009e*/ 	.byte	0x11
	.zero		1


	//   ....[1]....
        /*00a0*/ 	.word	0x000004a0
        /*00a4*/ 	.word	0x000000ff
        /*00a8*/ 	.word	0x00000000
        /*00ac*/ 	.short	0x010a
        /*00ae*/ 	.byte	0x04
	.zero		1


	//----- nvinfo : EIATTR_NUM_MBARRIERS
	.align		4
.L_124:
        /*00b0*/ 	.byte	0x03, 0x38
        /*00b2*/ 	.short	0x0001


	//----- nvinfo : EIATTR_EXIT_INSTR_OFFSETS
	.align		4
        /*00b4*/ 	.byte	0x04, 0x1c
        /*00b6*/ 	.short	(.L_126 - .L_125)


	//   ....[0]....
.L_125:
        /*00b8*/ 	.word	0x00001a00


	//   ....[1]....
        /*00bc*/ 	.word	0x00001bf0


	//   ....[2]....
        /*00c0*/ 	.word	0x00001c20


	//   ....[3]....
        /*00c4*/ 	.word	0x00001dc0


	//----- nvinfo : EIATTR_MAX_THREADS
	.align		4
.L_126:
        /*00c8*/ 	.byte	0x04, 0x05
        /*00ca*/ 	.short	(.L_128 - .L_127)
.L_127:
        /*00cc*/ 	.word	0x00000080
        /*00d0*/ 	.word	0x00000001
        /*00d4*/ 	.word	0x00000001


	//----- nvinfo : EIATTR_CRS_STACK_SIZE
	.align		4
.L_128:
        /*00d8*/ 	.byte	0x04, 0x1e
        /*00da*/ 	.short	(.L_130 - .L_129)
.L_129:
        /*00dc*/ 	.word	0x00000000


	//----- nvinfo : EIATTR_CBANK_PARAM_SIZE
	.align		4
.L_130:
        /*00e0*/ 	.byte	0x03, 0x19
        /*00e2*/ 	.short	0x0038


	//----- nvinfo : EIATTR_PARAM_CBANK
	.align		4
        /*00e4*/ 	.byte	0x04, 0x0a
        /*00e6*/ 	.short	(.L_132 - .L_131)
	.align		4
.L_131:
        /*00e8*/ 	.word	index@(.nv.constant0._ZN3cub18CUB_300001_SM_10006detail9transform16transform_kernelINS2_10policy_hubILb0EN4cuda3std3__45tupleIJN6thrust24THRUST_300001_SM_1000_NS6detail15normal_iteratorINSA_10device_ptrIdEEEESF_EEEE10policy1000ElNS7_4plusIdEESF_JPdSL_EEEvT0_iT1_T2_DpNS2_10kernel_argIT3_EE)
        /*00ec*/ 	.short	0x0380
        /*00ee*/ 	.short	0x0038


	//----- nvinfo : EIATTR_SW_WAR
	.align		4
.L_132:
        /*00f0*/ 	.byte	0x04, 0x36
        /*00f2*/ 	.short	(.L_134 - .L_133)
.L_133:
        /*00f4*/ 	.word	0x00000008
.L_134:


//--------------------- .nv.info._ZN3cub18CUB_300001_SM_10006detail9transform16transform_kernelINS2_10policy_hubILb0EN4cuda3std3__45tupleIJN6thrust24THRUST_300001_SM_1000_NS6detail15normal_iteratorINSA_10device_ptrIdEEEESF_EEEE10policy1000EiNS7_4plusIdEESF_JPdSL_EEEvT0_iT1_T2_DpNS2_10kernel_argIT3_EE --------------------------
	.section	.nv.info._ZN3cub18CUB_300001_SM_10006detail9transform16transform_kernelINS2_10policy_hubILb0EN4cuda3std3__45tupleIJN6thrust24THRUST_300001_SM_1000_NS6detail15normal_iteratorINSA_10device_ptrIdEEEESF_EEEE10policy1000EiNS7_4plusIdEESF_JPdSL_EEEvT0_iT1_T2_DpNS2_10kernel_argIT3_EE,"",@"SHT_CUDA_INFO"
	.sectionflags	@""
	.align	4


	//----- nvinfo : EIATTR_CUDA_API_VERSION
	.align		4
        /*0000*/ 	.byte	0x04, 0x37
        /*0002*/ 	.short	(.L_136 - .L_135)
.L_135:
        /*0004*/ 	.word	0x00000082


	//----- nvinfo : EIATTR_KPARAM_INFO
	.align		4
.L_136:
        /*0008*/ 	.byte	0x04, 0x17
        /*000a*/ 	.short	(.L_138 - .L_137)
.L_137:
        /*000c*/ 	.word	0x00000000
        /*0010*/ 	.short	0x0005
        /*0012*/ 	.short	0x0028
        /*0014*/ 	.byte	0x00, 0xf0, 0x41, 0x00


	//----- nvinfo : EIATTR_KPARAM_INFO
	.align		4
.L_138:
        /*0018*/ 	.byte	0x04, 0x17
        /*001a*/ 	.short	(.L_140 - .L_139)
.L_139:
        /*001c*/ 	.word	0x00000000
        /*0020*/ 	.short	0x0004
        /*0022*/ 	.short	0x0018
        /*0024*/ 	.byte	0x00, 0xf0, 0x41, 0x00


	//----- nvinfo : EIATTR_KPARAM_INFO
	.align		4
.L_140:
        /*0028*/ 	.byte	0x04, 0x17
        /*002a*/ 	.short	(.L_142 - .L_141)
.L_141:
        /*002c*/ 	.word	0x00000000
        /*0030*/ 	.short	0x0003
        /*0032*/ 	.short	0x0010
        /*0034*/ 	.byte	0x00, 0xf0, 0x21, 0x00


	//----- nvinfo : EIATTR_KPARAM_INFO
	.align		4
.L_142:
        /*0038*/ 	.byte	0x04, 0x17
        /*003a*/ 	.short	(.L_144 - .L_143)
.L_143:
        /*003c*/ 	.word	0x00000000
        /*0040*/ 	.short	0x0002
        /*0042*/ 	.short	0x0008
        /*0044*/ 	.byte	0x00, 0xf0, 0x05, 0x00


	//----- nvinfo : EIATTR_KPARAM_INFO
	.align		4
.L_144:
        /*0048*/ 	.byte	0x04, 0x17
        /*004a*/ 	.short	(.L_146 - .L_145)
.L_145:
        /*004c*/ 	.word	0x00000000
        /*0050*/ 	.short	0x0001
        /*0052*/ 	.short	0x0004
        /*0054*/ 	.byte	0x00, 0xf0, 0x11, 0x00


	//----- nvinfo : EIATTR_KPARAM_INFO
	.align		4
.L_146:
        /*0058*/ 	.byte	0x04, 0x17
        /*005a*/ 	.short	(.L_148 - .L_147)
.L_147:
        /*005c*/ 	.word	0x00000000
        /*0060*/ 	.short	0x0000
        /*0062*/ 	.short	0x0000
        /*0064*/ 	.byte	0x00, 0xf0, 0x11, 0x00


	//----- nvinfo : EIATTR_SPARSE_MMA_MASK
	.align		4
.L_148:
        /*0068*/ 	.byte	0x03, 0x50
        /*006a*/ 	.short	0x0000


	//----- nvinfo : EIATTR_MAXREG_COUNT
	.align		4
        /*006c*/ 	.byte	0x03, 0x1b
        /*006e*/ 	.short	0x00ff


	//----- nvinfo : EIATTR_NUM_BARRIERS
	.align		4
        /*0070*/ 	.byte	0x02, 0x4c
        /*0072*/ 	.byte	0x01
	.zero		1


	//----- nvinfo : EIATTR_MERCURY_ISA_VERSION
	.align		4
        /*0074*/ 	.byte	0x03, 0x5f
        /*0076*/ 	.short	0x0101


	//----- nvinfo : EIATTR_COOP_GROUP_MASK_REGIDS
	.align		4
        /*0078*/ 	.byte	0x04, 0x29
        /*007a*/ 	.short	(.L_150 - .L_149)


	//   ....[0]....
.L_149:
        /*007c*/ 	.word	0xffffffff


	//----- nvinfo : EIATTR_COOP_GROUP_INSTR_OFFSETS
	.align		4
.L_150:
        /*0080*/ 	.byte	0x04, 0x28
        /*0082*/ 	.short	(.L_152 - .L_151)


	//   ....[0]....
.L_151:
        /*0084*/ 	.word	0x00001970


	//----- nvinfo : EIATTR_VRC_CTA_INIT_COUNT
	.align		4
.L_152:
        /*0088*/ 	.byte	0x02, 0x4a
	.zero		1
	.zero		1


	//----- nvinfo : EIATTR_MBARRIER_INSTR_OFFSETS
	.align		4
        /*008c*/ 	.byte	0x04, 0x39
        /*008e*/ 	.short	(.L_154 - .L_153)


	//   ....[0]....
.L_153:
        /*0090*/ 	.word	0x00000270
        /*0094*/ 	.word	0x000000ff
        /*0098*/ 	.word	0x00000000
        /*009c*/ 	.short	0x0100
        /*009e*/ 	.byte	0x0f
	.zero		1


	//   ....[1]....
        /*00a0*/ 	.word	0x00000420
        /*00a4*/ 	.word	0x000000ff
        /*00a8*/ 	.word	0x00000000
        /*00ac*/ 	.short	0x010a
        /*00ae*/ 	.byte	0x04
	.zero		1


	//----- nvinfo : EIATTR_NUM_MBARRIERS
	.align		4
.L_154:
        /*00b0*/ 	.byte	0x03, 0x38
        /*00b2*/ 	.short	0x0001


	//----- nvinfo : EIATTR_EXIT_INSTR_OFFSETS
	.align		4
        /*00b4*/ 	.byte	0x04, 0x1c
        /*00b6*/ 	.short	(.L_156 - .L_155)


	//   ....[0]....
.L_155:
        /*00b8*/ 	.word	0x000019c0


	//   ....[1]....
        /*00bc*/ 	.word	0x00001b50


	//   ....[2]....
        /*00c0*/ 	.word	0x00001bc0


	//   ....[3]....
        /*00c4*/ 	.word	0x00001da0


	//----- nvinfo : EIATTR_MAX_THREADS
	.align		4
.L_156:
        /*00c8*/ 	.byte	0x04, 0x05
        /*00ca*/ 	.short	(.L_158 - .L_157)
.L_157:
        /*00cc*/ 	.word	0x00000080
        /*00d0*/ 	.word	0x00000001
        /*00d4*/ 	.word	0x00000001


	//----- nvinfo : EIATTR_CRS_STACK_SIZE
	.align		4
.L_158:
        /*00d8*/ 	.byte	0x04, 0x1e
        /*00da*/ 	.short	(.L_160 - .L_159)
.L_159:
        /*00dc*/ 	.word	0x00000000


	//----- nvinfo : EIATTR_CBANK_PARAM_SIZE
	.align		4
.L_160:
        /*00e0*/ 	.byte	0x03, 0x19
        /*00e2*/ 	.short	0x0038


	//----- nvinfo : EIATTR_PARAM_CBANK
	.align		4
        /*00e4*/ 	.byte	0x04, 0x0a
        /*00e6*/ 	.short	(.L_162 - .L_161)
	.align		4
.L_161:
        /*00e8*/ 	.word	index@(.nv.constant0._ZN3cub18CUB_300001_SM_10006detail9transform16transform_kernelINS2_10policy_hubILb0EN4cuda3std3__45tupleIJN6thrust24THRUST_300001_SM_1000_NS6detail15normal_iteratorINSA_10device_ptrIdEEEESF_EEEE10policy1000EiNS7_4plusIdEESF_JPdSL_EEEvT0_iT1_T2_DpNS2_10kernel_argIT3_EE)
        /*00ec*/ 	.short	0x0380
        /*00ee*/ 	.short	0x0038


	//----- nvinfo : EIATTR_SW_WAR
	.align		4
.L_162:
        /*00f0*/ 	.byte	0x04, 0x36
        /*00f2*/ 	.short	(.L_164 - .L_163)
.L_163:
        /*00f4*/ 	.word	0x00000008
.L_164:


//--------------------- .nv.info._ZN3cub18CUB_300001_SM_10006detail9transform16transform_kernelINS2_10policy_hubILb0EN4cuda3std3__45tupleIJN6thrust24THRUST_300001_SM_1000_NS6detail15normal_iteratorINSA_10device_ptrIdEEEESF_EEEE10policy1000ElNS7_10multipliesIdEESF_JPdSL_EEEvT0_iT1_T2_DpNS2_10kernel_argIT3_EE --------------------------
	.section	.nv.info._ZN3cub18CUB_300001_SM_10006detail9transform16transform_kernelINS2_10policy_hubILb0EN4cuda3std3__45tupleIJN6thrust24THRUST_300001_SM_1000_NS6detail15normal_iteratorINSA_10device_ptrIdEEEESF_EEEE10policy1000ElNS7_10multipliesIdEESF_JPdSL_EEEvT0_iT1_T2_DpNS2_10kernel_argIT3_EE,"",@"SHT_CUDA_INFO"
	.sectionflags	@""
	.align	4


	//----- nvinfo : EIATTR_CUDA_API_VERSION
	.align		4
        /*0000*/ 	.byte	0x04, 0x37
        /*0002*/ 	.short	(.L_166 - .L_165)
.L_165:
        /*0004*/ 	.word	0x00000082


	//----- nvinfo : EIATTR_KPARAM_INFO
	.align		4
.L_166:
        /*0008*/ 	.byte	0x04, 0x17
        /*000a*/ 	.short	(.L_168 - .L_167)
.L_167:
        /*000c*/ 	.word	0x00000000
        /*0010*/ 	.short	0x0005
        /*0012*/ 	.short	0x0028
        /*0014*/ 	.byte	0x00, 0xf0, 0x41, 0x00


	//----- nvinfo : EIATTR_KPARAM_INFO
	.align		4
.L_168:
        /*0018*/ 	.byte	0x04, 0x17
        /*001a*/ 	.short	(.L_170 - .L_169)
.L_169:
        /*001c*/ 	.word	0x00000000
        /*0020*/ 	.short	0x0004
        /*0022*/ 	.short	0x0018
        /*0024*/ 	.byte	0x00, 0xf0, 0x41, 0x00


	//----- nvinfo : EIATTR_KPARAM_INFO
	.align		4
.L_170:
        /*0028*/ 	.byte	0x04, 0x17
        /*002a*/ 	.short	(.L_172 - .L_171)
.L_171:
        /*002c*/ 	.word	0x00000000
        /*0030*/ 	.short	0x0003
        /*0032*/ 	.short	0x0010
        /*0034*/ 	.byte	0x00, 0xf0, 0x21, 0x00


	//----- nvinfo : EIATTR_KPARAM_INFO
	.align		4
.L_172:
        /*0038*/ 	.byte	0x04, 0x17
        /*003a*/ 	.short	(.L_174 - .L_173)
.L_173:
        /*003c*/ 	.word	0x00000000
        /*0040*/ 	.short	0x0002
        /*0042*/ 	.short	0x000c
        /*0044*/ 	.byte	0x00, 0xf0, 0x05, 0x00


	//----- nvinfo : EIATTR_KPARAM_INFO
	.align		4
.L_174:
        /*0048*/ 	.byte	0x04, 0x17
        /*004a*/ 	.short	(.L_176 - .L_175)
.L_175:
        /*004c*/ 	.word	0x00000000
        /*0050*/ 	.short	0x0001
        /*0052*/ 	.short	0x0008
        /*0054*/ 	.byte	0x00, 0xf0, 0x11, 0x00


	//----- nvinfo : EIATTR_KPARAM_INFO
	.align		4
.L_176:
        /*0058*/ 	.byte	0x04, 0x17
        /*005a*/ 	.short	(.L_178 - .L_177)
.L_177:
        /*005c*/ 	.word	0x00000000
        /*0060*/ 	.short	0x0000
        /*0062*/ 	.short	0x0000
        /*0064*/ 	.byte	0x00, 0xf0, 0x21, 0x00


	//----- nvinfo : EIATTR_SPARSE_MMA_MASK
	.align		4
.L_178:
        /*0068*/ 	.byte	0x03, 0x50
        /*006a*/ 	.short	0x0000


	//----- nvinfo : EIATTR_MAXREG_COUNT
	.align		4
        /*006c*/ 	.byte	0x03, 0x1b
        /*006e*/ 	.short	0x00ff


	//----- nvinfo : EIATTR_NUM_BARRIERS
	.align		4
        /*0070*/ 	.byte	0x02, 0x4c
        /*0072*/ 	.byte	0x01
	.zero		1


	//----- nvinfo : EIATTR_MERCURY_ISA_VERSION
	.align		4
        /*0074*/ 	.byte	0x03, 0x5f
        /*0076*/ 	.short	0x0101


	//----- nvinfo : EIATTR_COOP_GROUP_MASK_REGIDS
	.align		4
        /*0078*/ 	.byte	0x04, 0x29
        /*007a*/ 	.short	(.L_180 - .L_179)


	//   ....[0]....
.L_179:
        /*007c*/ 	.word	0xffffffff


	//----- nvinfo : EIATTR_COOP_GROUP_INSTR_OFFSETS
	.align		4
.L_180:
        /*0080*/ 	.byte	0x04, 0x28
        /*0082*/ 	.short	(.L_182 - .L_181)


	//   ....[0]....
.L_181:
        /*0084*/ 	.word	0x000019b0


	//----- nvinfo : EIATTR_VRC_CTA_INIT_COUNT
	.align		4
.L_182:
        /*0088*/ 	.byte	0x02, 0x4a
	.zero		1
	.zero		1


	//----- nvinfo : EIATTR_MBARRIER_INSTR_OFFSETS
	.align		4
        /*008c*/ 	.byte	0x04, 0x39
        /*008e*/ 	.short	(.L_184 - .L_183)


	//   ....[0]....
.L_183:
        /*0090*/ 	.word	0x000002d0
        /*0094*/ 	.word	0x000000ff
        /*0098*/ 	.word	0x00000000
        /*009c*/ 	.short	0x0100
        /*009e*/ 	.byte	0x11
	.zero		1


	//   ....[1]....
        /*00a0*/ 	.word	0x000004a0
        /*00a4*/ 	.word	0x000000ff
        /*00a8*/ 	.word	0x00000000
        /*00ac*/ 	.short	0x010a
        /*00ae*/ 	.byte	0x04
	.zero		1


	//----- nvinfo : EIATTR_NUM_MBARRIERS
	.align		4
.L_184:
        /*00b0*/ 	.byte	0x03, 0x38
        /*00b2*/ 	.short	0x0001


	//----- nvinfo : EIATTR_EXIT_INSTR_OFFSETS
	.align		4
        /*00b4*/ 	.byte	0x04, 0x1c
        /*00b6*/ 	.short	(.L_186 - .L_185)


	//   ....[0]....
.L_185:
        /*00b8*/ 	.word	0x00001a00


	//   ....[1]....
        /*00bc*/ 	.word	0x00001bf0


	//   ....[2]....
        /*00c0*/ 	.word	0x00001c20


	//   ....[3]....
        /*00c4*/ 	.word	0x00001dc0


	//----- nvinfo : EIATTR_MAX_THREADS
	.align		4
.L_186:
        /*00c8*/ 	.byte	0x04, 0x05
        /*00ca*/ 	.short	(.L_188 - .L_187)
.L_187:
        /*00cc*/ 	.word	0x00000080
        /*00d0*/ 	.word	0x00000001
        /*00d4*/ 	.word	0x00000001


	//----- nvinfo : EIATTR_CRS_STACK_SIZE
	.align		4
.L_188:
        /*00d8*/ 	.byte	0x04, 0x1e
        /*00da*/ 	.short	(.L_190 - .L_189)
.L_189:
        /*00dc*/ 	.word	0x00000000


	//----- nvinfo : EIATTR_CBANK_PARAM_SIZE
	.align		4
.L_190:
        /*00e0*/ 	.byte	0x03, 0x19
        /*00e2*/ 	.short	0x0038


	//----- nvinfo : EIATTR_PARAM_CBANK
	.align		4
        /*00e4*/ 	.byte	0x04, 0x0a
        /*00e6*/ 	.short	(.L_192 - .L_191)
	.align		4
.L_191:
        /*00e8*/ 	.word	index@(.nv.constant0._ZN3cub18CUB_300001_SM_10006detail9transform16transform_kernelINS2_10policy_hubILb0EN4cuda3std3__45tupleIJN6thrust24THRUST_300001_SM_1000_NS6detail15normal_iteratorINSA_10device_ptrIdEEEESF_EEEE10policy1000ElNS7_10multipliesIdEESF_JPdSL_EEEvT0_iT1_T2_DpNS2_10kernel_argIT3_EE)
        /*00ec*/ 	.short	0x0380
        /*00ee*/ 	.short	0x0038


	//----- nvinfo : EIATTR_SW_WAR
	.align		4
.L_192:
        /*00f0*/ 	.byte	0x04, 0x36
        /*00f2*/ 	.short	(.L_194 - .L_193)
.L_193:
        /*00f4*/ 	.word	0x00000008
.L_194:


//--------------------- .nv.info._ZN3cub18CUB_300001_SM_10006detail9transform16transform_kernelINS2_10policy_hubILb0EN4cuda3std3__45tupleIJN6thrust24THRUST_300001_SM_1000_NS6detail15normal_iteratorINSA_10device_ptrIdEEEESF_EEEE10policy1000EiNS7_10multipliesIdEESF_JPdSL_EEEvT0_iT1_T2_DpNS2_10kernel_argIT3_EE --------------------------
	.section	.nv.info._ZN3cub18CUB_300001_SM_10006detail9transform16transform_kernelINS2_10policy_hubILb0EN4cuda3std3__45tupleIJN6thrust24THRUST_300001_SM_1000_NS6detail15normal_iteratorINSA_10device_ptrIdEEEESF_EEEE10policy1000EiNS7_10multipliesIdEESF_JPdSL_EEEvT0_iT1_T2_DpNS2_10kernel_argIT3_EE,"",@"SHT_CUDA_INFO"
	.sectionflags	@""
	.align	4


	//----- nvinfo : EIATTR_CUDA_API_VERSION
	.align		4
        /*0000*/ 	.byte	0x04, 0x37
        /*0002*/ 	.short	(.L_196 - .L_195)
.L_195:
        /*0004*/ 	.word	0x00000082


	//----- nvinfo : EIATTR_KPARAM_INFO
	.align		4
.L_196:
        /*0008*/ 	.byte	0x04, 0x17
        /*000a*/ 	.short	(.L_198 - .L_197)
.L_197:
        /*000c*/ 	.word	0x00000000
        /*0010*/ 	.short	0x0005
        /*0012*/ 	.short	0x0028
        /*0014*/ 	.byte	0x00, 0xf0, 0x41, 0x00


	//----- nvinfo : EIATTR_KPARAM_INFO
	.align		4
.L_198:
        /*0018*/ 	.byte	0x04, 0x17
        /*001a*/ 	.short	(.L_200 - .L_199)
.L_199:
        /*001c*/ 	.word	0x00000000
        /*0020*/ 	.short	0x0004
        /*0022*/ 	.short	0x0018
        /*0024*/ 	.byte	0x00, 0xf0, 0x41, 0x00


	//----- nvinfo : EIATTR_KPARAM_INFO
	.align		4
.L_200:
        /*0028*/ 	.byte	0x04, 0x17
        /*002a*/ 	.short	(.L_202 - .L_201)
.L_201:
        /*002c*/ 	.word	0x00000000
        /*0030*/ 	.short	0x0003
        /*0032*/ 	.short	0x0010
        /*0034*/ 	.byte	0x00, 0xf0, 0x21, 0x00


	//----- nvinfo : EIATTR_KPARAM_INFO
	.align		4
.L_202:
        /*0038*/ 	.byte	0x04, 0x17
        /*003a*/ 	.short	(.L_204 - .L_203)
.L_203:
        /*003c*/ 	.word	0x00000000
        /*0040*/ 	.short	0x0002
        /*0042*/ 	.short	0x0008
        /*0044*/ 	.byte	0x00, 0xf0, 0x05, 0x00


	//----- nvinfo : EIATTR_KPARAM_INFO
	.align		4
.L_204:
        /*0048*/ 	.byte	0x04, 0x17
        /*004a*/ 	.short	(.L_206 - .L_205)
.L_205:
        /*004c*/ 	.word	0x00000000
        /*0050*/ 	.short	0x0001
        /*0052*/ 	.short	0x0004
        /*0054*/ 	.byte	0x00, 0xf0, 0x11, 0x00


	//----- nvinfo : EIATTR_KPARAM_INFO
	.align		4
.L_206:
        /*0058*/ 	.byte	0x04, 0x17
        /*005a*/ 	.short	(.L_208 - .L_207)
.L_207:
        /*005c*/ 	.word	0x00000000
        /*0060*/ 	.short	0x0000
        /*0062*/ 	.short	0x0000
        /*0064*/ 	.byte	0x00, 0xf0, 0x11, 0x00


	//----- nvinfo : EIATTR_SPARSE_MMA_MASK
	.align		4
.L_208:
        /*0068*/ 	.byte	0x03, 0x50
        /*006a*/ 	.short	0x0000


	//----- nvinfo : EIATTR_MAXREG_COUNT
	.align		4
        /*006c*/ 	.byte	0x03, 0x1b
        /*006e*/ 	.short	0x00ff


	//----- nvinfo : EIATTR_NUM_BARRIERS
	.align		4
        /*0070*/ 	.byte	0x02, 0x4c
        /*0072*/ 	.byte	0x01
	.zero		1


	//----- nvinfo : EIATTR_MERCURY_ISA_VERSION
	.align		4
        /*0074*/ 	.byte	0x03, 0x5f
        /*0076*/ 	.short	0x0101


	//----- nvinfo : EIATTR_COOP_GROUP_MASK_REGIDS
	.align		4
        /*0078*/ 	.byte	0x04, 0x29
        /*007a*/ 	.short	(.L_210 - .L_209)


	//   ....[0]....
.L_209:
        /*007c*/ 	.word	0xffffffff


	//----- nvinfo : EIATTR_COOP_GROUP_INSTR_OFFSETS
	.align		4
.L_210:
        /*0080*/ 	.byte	0x04, 0x28
        /*0082*/ 	.short	(.L_212 - .L_211)


	//   ....[0]....
.L_211:
        /*0084*/ 	.word	0x00001970


	//----- nvinfo : EIATTR_VRC_CTA_INIT_COUNT
	.align		4
.L_212:
        /*0088*/ 	.byte	0x02, 0x4a
	.zero		1
	.zero		1


	//----- nvinfo : EIATTR_MBARRIER_INSTR_OFFSETS
	.align		4
        /*008c*/ 	.byte	0x04, 0x39
        /*008e*/ 	.short	(.L_214 - .L_213)


	//   ....[0]....
.L_213:
        /*0090*/ 	.word	0x00000270
        /*0094*/ 	.word	0x000000ff
        /*0098*/ 	.word	0x00000000
        /*009c*/ 	.short	0x0100
        /*009e*/ 	.byte	0x0f
	.zero		1


	//   ....[1]....
        /*00a0*/ 	.word	0x00000420
        /*00a4*/ 	.word	0x000000ff
        /*00a8*/ 	.word	0x00000000
        /*00ac*/ 	.short	0x010a
        /*00ae*/ 	.byte	0x04
	.zero		1


	//----- nvinfo : EIATTR_NUM_MBARRIERS
	.align		4
.L_214:
        /*00b0*/ 	.byte	0x03, 0x38
        /*00b2*/ 	.short	0x0001


	//----- nvinfo : EIATTR_EXIT_INSTR_OFFSETS
	.align		4
        /*00b4*/ 	.byte	0x04, 0x1c
        /*00b6*/ 	.short	(.L_216 - .L_215)


	//   ....[0]....
.L_215:
        /*00b8*/ 	.word	0x000019c0


	//   ....[1]....
        /*00bc*/ 	.word	0x00001b50


	//   ....[2]....
        /*00c0*/ 	.word	0x00001bc0


	//   ....[3]....
        /*00c4*/ 	.word	0x00001da0


	//----- nvinfo : EIATTR_MAX_THREADS
	.align		4
.L_216:
        /*00c8*/ 	.byte	0x04, 0x05
        /*00ca*/ 	.short	(.L_218 - .L_217)
.L_217:
        /*00cc*/ 	.word	0x00000080
        /*00d0*/ 	.word	0x00000001
        /*00d4*/ 	.word	0x00000001


	//----- nvinfo : EIATTR_CRS_STACK_SIZE
	.align		4
.L_218:
        /*00d8*/ 	.byte	0x04, 0x1e
        /*00da*/ 	.short	(.L_220 - .L_219)
.L_219:
        /*00dc*/ 	.word	0x00000000


	//----- nvinfo : EIATTR_CBANK_PARAM_SIZE
	.align		4
.L_220:
        /*00e0*/ 	.byte	0x03, 0x19
        /*00e2*/ 	.short	0x0038


	//----- nvinfo : EIATTR_PARAM_CBANK
	.align		4
        /*00e4*/ 	.byte	0x04, 0x0a
        /*00e6*/ 	.short	(.L_222 - .L_221)
	.align		4
.L_221:
        /*00e8*/ 	.word	index@(.nv.constant0._ZN3cub18CUB_300001_SM_10006detail9transform16transform_kernelINS2_10policy_hubILb0EN4cuda3std3__45tupleIJN6thrust24THRUST_300001_SM_1000_NS6detail15normal_iteratorINSA_10device_ptrIdEEEESF_EEEE10policy1000EiNS7_10multipliesIdEESF_JPdSL_EEEvT0_iT1_T2_DpNS2_10kernel_argIT3_EE)
        /*00ec*/ 	.short	0x0380
        /*00ee*/ 	.short	0x0038


	//----- nvinfo : EIATTR_SW_WAR
	.align		4
.L_222:
        /*00f0*/ 	.byte	0x04, 0x36
        /*00f2*/ 	.short	(.L_224 - .L_223)
.L_223:
        /*00f4*/ 	.word	0x00000008
.L_224:


//--------------------- .nv.info._ZN3cub18CUB_300001_SM_10006detail9transform16transform_kernelINS2_10policy_hubILb1EN4cuda3std3__45tupleIJN6thrust24THRUST_300001_SM_1000_NS6detail15normal_iteratorINSA_10device_ptrIdEEEESF_EEEE10policy1000El13saxpy_functorSF_JPdSK_EEEvT0_iT1_T2_DpNS2_10kernel_argIT3_EE --------------------------
	.section	.nv.info._ZN3cub18CUB_300001_SM_10006detail9transform16transform_kernelINS2_10policy_hubILb1EN4cuda3std3__45tupleIJN6thrust24THRUST_300001_SM_1000_NS6detail15normal_iteratorINSA_10device_ptrIdEEEESF_EEEE10policy1000El13saxpy_functorSF_JPdSK_EEEvT0_iT1_T2_DpNS2_10kernel_argIT3_EE,"",@"SHT_CUDA_INFO"
	.sectionflags	@""
	.align	4


	//----- nvinfo : EIATTR_CUDA_API_VERSION
	.align		4
        /*0000*/ 	.byte	0x04, 0x37
        /*0002*/ 	.short	(.L_226 - .L_225)
.L_225:
        /*0004*/ 	.word	0x00000082


	//----- nvinfo : EIATTR_KPARAM_INFO
	.align		4
.L_226:
        /*0008*/ 	.byte	0x04, 0x17
        /*000a*/ 	.short	(.L_228 - .L_227)
.L_227:
        /*000c*/ 	.word	0x00000000
        /*0010*/ 	.short	0x0005
        /*0012*/ 	.short	0x0030
        /*0014*/ 	.byte	0x00, 0xf0, 0x41, 0x00


	//----- nvinfo : EIATTR_KPARAM_INFO
	.align		4
.L_228:
        /*0018*/ 	.byte	0x04, 0x17
        /*001a*/ 	.short	(.L_230 - .L_229)
.L_229:
        /*001c*/ 	.word	0x00000000
        /*0020*/ 	.short	0x0004
        /*0022*/ 	.short	0x0020
        /*0024*/ 	.byte	0x00, 0xf0, 0x41, 0x00


	//----- nvinfo : EIATTR_KPARAM_INFO
	.align		4
.L_230:
        /*0028*/ 	.byte	0x04, 0x17
        /*002a*/ 	.short	(.L_232 - .L_231)
.L_231:
        /*002c*/ 	.word	0x00000000
        /*0030*/ 	.short	0x0003
        /*0032*/ 	.short	0x0018
        /*0034*/ 	.byte	0x00, 0xf0, 0x21, 0x00


	//----- nvinfo : EIATTR_KPARAM_INFO
	.align		4
.L_232:
        /*0038*/ 	.byte	0x04, 0x17
        /*003a*/ 	.short	(.L_234 - .L_233)
.L_233:
        /*003c*/ 	.word	0x00000000
        /*0040*/ 	.short	0x0002
        /*0042*/ 	.short	0x0010
        /*0044*/ 	.byte	0x00, 0xf0, 0x21, 0x00


	//----- nvinfo : EIATTR_KPARAM_INFO
	.align		4
.L_234:
        /*0048*/ 	.byte	0x04, 0x17
        /*004a*/ 	.short	(.L_236 - .L_235)
.L_235:
        /*004c*/ 	.word	0x00000000
        /*0050*/ 	.short	0x0001
        /*0052*/ 	.short	0x0008
        /*0054*/ 	.byte	0x00, 0xf0, 0x11, 0x00


	//----- nvinfo : EIATTR_KPARAM_INFO
	.align		4
.L_236:
        /*0058*/ 	.byte	0x04, 0x17
        /*005a*/ 	.short	(.L_238 - .L_237)
.L_237:
        /*005c*/ 	.word	0x00000000
        /*0060*/ 	.short	0x0000
        /*0062*/ 	.short	0x0000
        /*0064*/ 	.byte	0x00, 0xf0, 0x21, 0x00


	//----- nvinfo : EIATTR_SPARSE_MMA_MASK
	.align		4
.L_238:
        /*0068*/ 	.byte	0x03, 0x50
        /*006a*/ 	.short	0x0000


	//----- nvinfo : EIATTR_MAXREG_COUNT
	.align		4
        /*006c*/ 	.byte	0x03, 0x1b
        /*006e*/ 	.short	0x00ff


	//----- nvinfo : EIATTR_MERCURY_ISA_VERSION
	.align		4
        /*0070*/ 	.byte	0x03, 0x5f
        /*0072*/ 	.short	0x0101


	//----- nvinfo : EIATTR_VRC_CTA_INIT_COUNT
	.align		4
        /*0074*/ 	.byte	0x02, 0x4a
	.zero		1
	.zero		1


	//----- nvinfo : EIATTR_EXIT_INSTR_OFFSETS
	.align		4
        /*0078*/ 	.byte	0x04, 0x1c
        /*007a*/ 	.short	(.L_240 - .L_239)


	//   ....[0]....
.L_239:
        /*007c*/ 	.word	0x000003f0


	//   ....[1]....
        /*0080*/ 	.word	0x00000ca0


	//   ....[2]....
        /*0084*/ 	.word	0x00000f90


	//   ....[3]....
        /*0088*/ 	.word	0x00001130


	//   ....[4]....
        /*008c*/ 	.word	0x00001160


	//   ....[5]....
        /*0090*/ 	.word	0x000011f0


	//   ....[6]....
        /*0094*/ 	.word	0x00001210


	//   ....[7]....
        /*0098*/ 	.word	0x000016c0


	//   ....[8]....
        /*009c*/ 	.word	0x00001920


	//   ....[9]....
        /*00a0*/ 	.word	0x00001a50


	//   ....[10]....
        /*00a4*/ 	.word	0x00001af0


	//----- nvinfo : EIATTR_MAX_THREADS
	.align		4
.L_240:
        /*00a8*/ 	.byte	0x04, 0x05
        /*00aa*/ 	.short	(.L_242 - .L_241)
.L_241:
        /*00ac*/ 	.word	0x00000080
        /*00b0*/ 	.word	0x00000001
        /*00b4*/ 	.word	0x00000001


	//----- nvinfo : EIATTR_CRS_STACK_SIZE
	.align		4
.L_242:
        /*00b8*/ 	.byte	0x04, 0x1e
        /*00ba*/ 	.short	(.L_244 - .L_243)
.L_243:
        /*00bc*/ 	.word	0x00000000


	//----- nvinfo : EIATTR_CBANK_PARAM_SIZE
	.align		4
.L_244:
        /*00c0*/ 	.byte	0x03, 0x19
        /*00c2*/ 	.short	0x0040


	//----- nvinfo : EIATTR_PARAM_CBANK
	.align		4
        /*00c4*/ 	.byte	0x04, 0x0a
        /*00c6*/ 	.short	(.L_246 - .L_245)
	.align		4
.L_245:
        /*00c8*/ 	.word	index@(.nv.constant0._ZN3cub18CUB_300001_SM_10006detail9transform16transform_kernelINS2_10policy_hubILb1EN4cuda3std3__45tupleIJN6thrust24THRUST_300001_SM_1000_NS6detail15normal_iteratorINSA_10device_ptrIdEEEESF_EEEE10policy1000El13saxpy_functorSF_JPdSK_EEEvT0_iT1_T2_DpNS2_10kernel_argIT3_EE)
        /*00cc*/ 	.short	0x0380
        /*00ce*/ 	.short	0x0040


	//----- nvinfo : EIATTR_SW_WAR
	.align		4
.L_246:
        /*00d0*/ 	.byte	0x04, 0x36
        /*00d2*/ 	.short	(.L_248 - .L_247)
.L_247:
        /*00d4*/ 	.word	0x00000008
.L_248:


//--------------------- .nv.info._ZN3cub18CUB_300001_SM_10006detail9transform16transform_kernelINS2_10policy_hubILb1EN4cuda3std3__45tupleIJN6thrust24THRUST_300001_SM_1000_NS6detail15normal_iteratorINSA_10device_ptrIdEEEESF_EEEE10policy1000Ei13saxpy_functorSF_JPdSK_EEEvT0_iT1_T2_DpNS2_10kernel_argIT3_EE --------------------------
	.section	.nv.info._ZN3cub18CUB_300001_SM_10006detail9transform16transform_kernelINS2_10policy_hubILb1EN4cuda3std3__45tupleIJN6thrust24THRUST_300001_SM_1000_NS6detail15normal_iteratorINSA_10device_ptrIdEEEESF_EEEE10policy1000Ei13saxpy_functorSF_JPdSK_EEEvT0_iT1_T2_DpNS2_10kernel_argIT3_EE,"",@"SHT_CUDA_INFO"
	.sectionflags	@""
	.align	4


	//----- nvinfo : EIATTR_CUDA_API_VERSION
	.align		4
        /*0000*/ 	.byte	0x04, 0x37
        /*0002*/ 	.short	(.L_250 - .L_249)
.L_249:
        /*0004*/ 	.word	0x00000082


	//----- nvinfo : EIATTR_KPARAM_INFO
	.align		4
.L_250:
        /*0008*/ 	.byte	0x04, 0x17
        /*000a*/ 	.short	(.L_252 - .L_251)
.L_251:
        /*000c*/ 	.word	0x00000000
        /*0010*/ 	.short	0x0005
        /*0012*/ 	.short	0x0028
        /*0014*/ 	.byte	0x00, 0xf0, 0x41, 0x00


	//----- nvinfo : EIATTR_KPARAM_INFO
	.align		4
.L_252:
        /*0018*/ 	.byte	0x04, 0x17
        /*001a*/ 	.short	(.L_254 - .L_253)
.L_253:
        /*001c*/ 	.word	0x00000000
        /*0020*/ 	.short	0x0004
        /*0022*/ 	.short	0x0018
        /*0024*/ 	.byte	0x00, 0xf0, 0x41, 0x00


	//----- nvinfo : EIATTR_KPARAM_INFO
	.align		4
.L_254:
        /*0028*/ 	.byte	0x04, 0x17
        /*002a*/ 	.short	(.L_256 - .L_255)
.L_255:
        /*002c*/ 	.word	0x00000000
        /*0030*/ 	.short	0x0003
        /*0032*/ 	.short	0x0010
        /*0034*/ 	.byte	0x00, 0xf0, 0x21, 0x00


	//----- nvinfo : EIATTR_KPARAM_INFO
	.align		4
.L_256:
        /*0038*/ 	.byte	0x04, 0x17
        /*003a*/ 	.short	(.L_258 - .L_257)
.L_257:
        /*003c*/ 	.word	0x00000000
        /*0040*/ 	.short	0x0002
        /*0042*/ 	.short	0x0008
        /*0044*/ 	.byte	0x00, 0xf0, 0x21, 0x00


	//----- nvinfo : EIATTR_KPARAM_INFO
	.align		4
.L_258:
        /*0048*/ 	.byte	0x04, 0x17
        /*004a*/ 	.short	(.L_260 - .L_259)
.L_259:
        /*004c*/ 	.word	0x00000000
        /*0050*/ 	.short	0x0001
        /*0052*/ 	.short	0x0004
        /*0054*/ 	.byte	0x00, 0xf0, 0x11, 0x00


	//----- nvinfo : EIATTR_KPARAM_INFO
	.align		4
.L_260:
        /*0058*/ 	.byte	0x04, 0x17
        /*005a*/ 	.short	(.L_262 - .L_261)
.L_261:
        /*005c*/ 	.word	0x00000000
        /*0060*/ 	.short	0x0000
        /*0062*/ 	.short	0x0000
        /*0064*/ 	.byte	0x00, 0xf0, 0x11, 0x00


	//----- nvinfo : EIATTR_SPARSE_MMA_MASK
	.align		4
.L_262:
        /*0068*/ 	.byte	0x03, 0x50
        /*006a*/ 	.short	0x0000


	//----- nvinfo : EIATTR_MAXREG_COUNT
	.align		4
        /*006c*/ 	.byte	0x03, 0x1b
        /*006e*/ 	.short	0x00ff


	//----- nvinfo : EIATTR_MERCURY_ISA_VERSION
	.align		4
        /*0070*/ 	.byte	0x03, 0x5f
        /*0072*/ 	.short	0x0101


	//----- nvinfo : EIATTR_VRC_CTA_INIT_COUNT
	.align		4
        /*0074*/ 	.byte	0x02, 0x4a
	.zero		1
	.zero		1


	//----- nvinfo : EIATTR_EXIT_INSTR_OFFSETS
	.align		4
        /*0078*/ 	.byte	0x04, 0x1c
        /*007a*/ 	.short	(.L_264 - .L_263)


	//   ....[0]....
.L_263:
        /*007c*/ 	.word	0x00000310


	//   ....[1]....
        /*0080*/ 	.word	0x00000850


	//   ....[2]....
        /*0084*/ 	.word	0x00000aa0


	//   ....[3]....
        /*0088*/ 	.word	0x00000bd0


	//   ....[4]....
        /*008c*/ 	.word	0x00000c70


	//   ....[5]....
        /*0090*/ 	.word	0x00000ca0


	//   ....[6]....
        /*0094*/ 	.word	0x00001200


	//   ....[7]....
        /*0098*/ 	.word	0x000014f0


	//   ....[8]....
        /*009c*/ 	.word	0x00001690


	//   ....[9]....
        /*00a0*/ 	.word	0x000016c0


	//   ....[10]....
        /*00a4*/ 	.word	0x00001750


	//----- nvinfo : EIATTR_MAX_THREADS
	.align		4
.L_264:
        /*00a8*/ 	.byte	0x04, 0x05
        /*00aa*/ 	.short	(.L_266 - .L_265)
.L_265:
        /*00ac*/ 	.word	0x00000080
        /*00b0*/ 	.word	0x00000001
        /*00b4*/ 	.word	0x00000001


	//----- nvinfo : EIATTR_CRS_STACK_SIZE
	.align		4
.L_266:
        /*00b8*/ 	.byte	0x04, 0x1e
        /*00ba*/ 	.short	(.L_268 - .L_267)
.L_267:
        /*00bc*/ 	.word	0x00000000


	//----- nvinfo : EIATTR_CBANK_PARAM_SIZE
	.align		4
.L_268:
        /*00c0*/ 	.byte	0x03, 0x19
        /*00c2*/ 	.short	0x0038


	//----- nvinfo : EIATTR_PARAM_CBANK
	.align		4
        /*00c4*/ 	.byte	0x04, 0x0a
        /*00c6*/ 	.short	(.L_270 - .L_269)
	.align		4
.L_269:
        /*00c8*/ 	.word	index@(.nv.constant0._ZN3cub18CUB_300001_SM_10006detail9transform16transform_kernelINS2_10policy_hubILb1EN4cuda3std3__45tupleIJN6thrust24THRUST_300001_SM_1000_NS6detail15normal_iteratorINSA_10device_ptrIdEEEESF_EEEE10policy1000Ei13saxpy_functorSF_JPdSK_EEEvT0_iT1_T2_DpNS2_10kernel_argIT3_EE)
        /*00cc*/ 	.short	0x0380
        /*00ce*/ 	.short	0x0038


	//----- nvinfo : EIATTR_SW_WAR
	.align		4
.L_270:
        /*00d0*/ 	.byte	0x04, 0x36
        /*00d2*/ 	.short	(.L_272 - .L_271)
.L_271:
        /*00d4*/ 	.word	0x00000008
.L_272:


//--------------------- .nv.info._ZN3cub18CUB_300001_SM_10006detail8for_each13static_kernelINS2_12policy_hub_t12policy_500_tElN6thrust24THRUST_300001_SM_1000_NS8cuda_cub6__fill7functorINS7_6detail15normal_iteratorINS7_10device_ptrIdEEEEdEEEEvT0_T1_ --------------------------
	.section	.nv.info._ZN3cub18CUB_300001_SM_10006detail8for_each13static_kernelINS2_12policy_hub_t12policy_500_tElN6thrust24THRUST_300001_SM_1000_NS8cuda_cub6__fill7functorINS7_6detail15normal_iteratorINS7_10device_ptrIdEEEEdEEEEvT0_T1_,"",@"SHT_CUDA_INFO"
	.sectionflags	@""
	.align	4


	//----- nvinfo : EIATTR_CUDA_API_VERSION
	.align		4
        /*0000*/ 	.byte	0x04, 0x37
        /*0002*/ 	.short	(.L_274 - .L_273)
.L_273:
        /*0004*/ 	.word	0x00000082


	//----- nvinfo : EIATTR_KPARAM_INFO
	.align		4
.L_274:
        /*0008*/ 	.byte	0x04, 0x17
        /*000a*/ 	.short	(.L_276 - .L_275)
.L_275:
        /*000c*/ 	.word	0x00000000
        /*0010*/ 	.short	0x0001
        /*0012*/ 	.short	0x0008
        /*0014*/ 	.byte	0x00, 0xf0, 0x41, 0x00


	//----- nvinfo : EIATTR_KPARAM_INFO
	.align		4
.L_276:
        /*0018*/ 	.byte	0x04, 0x17
        /*001a*/ 	.short	(.L_278 - .L_277)
.L_277:
        /*001c*/ 	.word	0x00000000
        /*0020*/ 	.short	0x0000
        /*0022*/ 	.short	0x0000
        /*0024*/ 	.byte	0x00, 0xf0, 0x21, 0x00


	//----- nvinfo : EIATTR_SPARSE_MMA_MASK
	.align		4
.L_278:
        /*0028*/ 	.byte	0x03, 0x50
        /*002a*/ 	.short	0x0000


	//----- nvinfo : EIATTR_MAXREG_COUNT
	.align		4
        /*002c*/ 	.byte	0x03, 0x1b
        /*002e*/ 	.short	0x00ff


	//----- nvinfo : EIATTR_MERCURY_ISA_VERSION
	.align		4
        /*0030*/ 	.byte	0x03, 0x5f
        /*0032*/ 	.short	0x0101


	//----- nvinfo : EIATTR_VRC_CTA_INIT_COUNT
	.align		4
        /*0034*/ 	.byte	0x02, 0x4a
	.zero		1
	.zero		1


	//----- nvinfo : EIATTR_EXIT_INSTR_OFFSETS
	.align		4
        /*0038*/ 	.byte	0x04, 0x1c
        /*003a*/ 	.short	(.L_280 - .L_279)


	//   ....[0]....
.L_279:
        /*003c*/ 	.word	0x00000130


	//   ....[1]....
        /*0040*/ 	.word	0x00000240


	//   ....[2]....
        /*0044*/ 	.word	0x00000270


	//----- nvinfo : EIATTR_MAX_THREADS
	.align		4
.L_280:
        /*0048*/ 	.byte	0x04, 0x05
        /*004a*/ 	.short	(.L_282 - .L_281)
.L_281:
        /*004c*/ 	.word	0x00000100
        /*0050*/ 	.word	0x00000001
        /*0054*/ 	.word	0x00000001


	//----- nvinfo : EIATTR_CBANK_PARAM_SIZE
	.align		4
.L_282:
        /*0058*/ 	.byte	0x03, 0x19
        /*005a*/ 	.short	0x0018


	//----- nvinfo : EIATTR_PARAM_CBANK
	.align		4
        /*005c*/ 	.byte	0x04, 0x0a
        /*005e*/ 	.short	(.L_284 - .L_283)
	.align		4
.L_283:
        /*0060*/ 	.word	index@(.nv.constant0._ZN3cub18CUB_300001_SM_10006detail8for_each13static_kernelINS2_12policy_hub_t12policy_500_tElN6thrust24THRUST_300001_SM_1000_NS8cuda_cub6__fill7functorINS7_6detail15normal_iteratorINS7_10device_ptrIdEEEEdEEEEvT0_T1_)
        /*0064*/ 	.short	0x0380
        /*0066*/ 	.short	0x0018


	//----- nvinfo : EIATTR_SW_WAR
	.align		4
.L_284:
        /*0068*/ 	.byte	0x04, 0x36
        /*006a*/ 	.short	(.L_286 - .L_285)
.L_285:
        /*006c*/ 	.word	0x00000008
.L_286:


//--------------------- .nv.info._ZN3cub18CUB_300001_SM_10006detail8for_each13static_kernelINS2_12policy_hub_t12policy_500_tEmN6thrust24THRUST_300001_SM_1000_NS8cuda_cub20__uninitialized_fill7functorINS7_10device_ptrIdEEdEEEEvT0_T1_ --------------------------
	.section	.nv.info._ZN3cub18CUB_300001_SM_10006detail8for_each13static_kernelINS2_12policy_hub_t12policy_500_tEmN6thrust24THRUST_300001_SM_1000_NS8cuda_cub20__uninitialized_fill7functorINS7_10device_ptrIdEEdEEEEvT0_T1_,"",@"SHT_CUDA_INFO"
	.sectionflags	@""
	.align	4


	//----- nvinfo : EIATTR_CUDA_API_VERSION
	.align		4
        /*0000*/ 	.byte	0x04, 0x37
        /*0002*/ 	.short	(.L_288 - .L_287)
.L_287:
        /*0004*/ 	.word	0x00000082


	//----- nvinfo : EIATTR_KPARAM_INFO
	.align		4
.L_288:
        /*0008*/ 	.byte	0x04, 0x17
        /*000a*/ 	.short	(.L_290 - .L_289)
.L_289:
        /*000c*/ 	.word	0x00000000
        /*0010*/ 	.short	0x0001
        /*0012*/ 	.short	0x0008
        /*0014*/ 	.byte	0x00, 0xf0, 0x41, 0x00


	//----- nvinfo : EIATTR_KPARAM_INFO
	.align		4
.L_290:
        /*0018*/ 	.byte	0x04, 0x17
        /*001a*/ 	.short	(.L_292 - .L_291)
.L_291:
        /*001c*/ 	.word	0x00000000
        /*0020*/ 	.short	0x0000
        /*0022*/ 	.short	0x0000
        /*0024*/ 	.byte	0x00, 0xf0, 0x21, 0x00


	//----- nvinfo : EIATTR_SPARSE_MMA_MASK
	.align		4
.L_292:
        /*0028*/ 	.byte	0x03, 0x50
        /*002a*/ 	.short	0x0000


	//----- nvinfo : EIATTR_MAXREG_COUNT
	.align		4
        /*002c*/ 	.byte	0x03, 0x1b
        /*002e*/ 	.short	0x00ff


	//----- nvinfo : EIATTR_MERCURY_ISA_VERSION
	.align		4
        /*0030*/ 	.byte	0x03, 0x5f
        /*0032*/ 	.short	0x0101


	//----- nvinfo : EIATTR_VRC_CTA_INIT_COUNT
	.align		4
        /*0034*/ 	.byte	0x02, 0x4a
	.zero		1
	.zero		1


	//----- nvinfo : EIATTR_EXIT_INSTR_OFFSETS
	.align		4
        /*0038*/ 	.byte	0x04, 0x1c
        /*003a*/ 	.short	(.L_294 - .L_293)


	//   ....[0]....
.L_293:
        /*003c*/ 	.word	0x00000130


	//   ....[1]....
        /*0040*/ 	.word	0x00000230


	//   ....[2]....
        /*0044*/ 	.word	0x00000260


	//----- nvinfo : EIATTR_MAX_THREADS
	.align		4
.L_294:
        /*0048*/ 	.byte	0x04, 0x05
        /*004a*/ 	.short	(.L_296 - .L_295)
.L_295:
        /*004c*/ 	.word	0x00000100
        /*0050*/ 	.word	0x00000001
        /*0054*/ 	.word	0x00000001


	//----- nvinfo : EIATTR_CBANK_PARAM_SIZE
	.align		4
.L_296:
        /*0058*/ 	.byte	0x03, 0x19
        /*005a*/ 	.short	0x0018


	//----- nvinfo : EIATTR_PARAM_CBANK
	.align		4
        /*005c*/ 	.byte	0x04, 0x0a
        /*005e*/ 	.short	(.L_298 - .L_297)
	.align		4
.L_297:
        /*0060*/ 	.word	index@(.nv.constant0._ZN3cub18CUB_300001_SM_10006detail8for_each13static_kernelINS2_12policy_hub_t12policy_500_tEmN6thrust24THRUST_300001_SM_1000_NS8cuda_cub20__uninitialized_fill7functorINS7_10device_ptrIdEEdEEEEvT0_T1_)
        /*0064*/ 	.short	0x0380
        /*0066*/ 	.short	0x0018


	//----- nvinfo : EIATTR_SW_WAR
	.align		4
.L_298:
        /*0068*/ 	.byte	0x04, 0x36
        /*006a*/ 	.short	(.L_300 - .L_299)
.L_299:
        /*006c*/ 	.word	0x00000008
.L_300:


//--------------------- .nv.info._ZN3cub18CUB_300001_SM_10006detail11EmptyKernelIvEEvv --------------------------
	.section	.nv.info._ZN3cub18CUB_300001_SM_10006detail11EmptyKernelIvEEvv,"",@"SHT_CUDA_INFO"
	.sectionflags	@""
	.align	4


	//----- nvinfo : EIATTR_CUDA_API_VERSION
	.align		4
        /*0000*/ 	.byte	0x04, 0x37
        /*0002*/ 	.short	(.L_302 - .L_301)
.L_301:
        /*0004*/ 	.word	0x00000082


	//----- nvinfo : EIATTR_SPARSE_MMA_MASK
	.align		4
.L_302:
        /*0008*/ 	.byte	0x03, 0x50
        /*000a*/ 	.short	0x0000


	//----- nvinfo : EIATTR_MAXREG_COUNT
	.align		4
        /*000c*/ 	.byte	0x03, 0x1b
        /*000e*/ 	.short	0x00ff


	//----- nvinfo : EIATTR_MERCURY_ISA_VERSION
	.align		4
        /*0010*/ 	.byte	0x03, 0x5f
        /*0012*/ 	.short	0x0101


	//----- nvinfo : EIATTR_VRC_CTA_INIT_COUNT
	.align		4
        /*0014*/ 	.byte	0x02, 0x4a
	.zero		1
	.zero		1


	//----- nvinfo : EIATTR_EXIT_INSTR_OFFSETS
	.align		4
        /*0018*/ 	.byte	0x04, 0x1c
        /*001a*/ 	.short	(.L_304 - .L_303)


	//   ....[0]....
.L_303:
        /*001c*/ 	.word	0x00000010


	//----- nvinfo : EIATTR_SW_WAR
	.align		4
.L_304:
        /*0020*/ 	.byte	0x04, 0x36
        /*0022*/ 	.short	(.L_306 - .L_305)
.L_305:
        /*0024*/ 	.word	0x00000008
.L_306:


//--------------------- .nv.callgraph             --------------------------
	.section	.nv.callgraph,"",@"SHT_CUDA_CALLGRAPH"
	.align	4
	.sectionentsize	8
	.align		4
        /*0000*/ 	.word	0x00000000
	.align		4
        /*0004*/ 	.word	0xffffffff
	.align		4
        /*0008*/ 	.word	0x00000000
	.align		4
        /*000c*/ 	.word	0xfffffffe
	.align		4
        /*0010*/ 	.word	0x00000000
	.align		4
        /*0014*/ 	.word	0xfffffffd
	.align		4
        /*0018*/ 	.word	0x00000000
	.align		4
        /*001c*/ 	.word	0xfffffffc


//--------------------- .nv.constant4             --------------------------
	.section	.nv.constant4,"a",@progbits
	.align	8
	.align		8
.nv.constant4:
        /*0000*/ 	.dword	_ZN34_INTERNAL_6ae4260b_4_k_cu_9a5df0ab4cuda3std3__45__cpo5beginE
	.align		8
        /*0008*/ 	.dword	_ZN34_INTERNAL_6ae4260b_4_k_cu_9a5df0ab4cuda3std3__45__cpo3endE
	.align		8
        /*0010*/ 	.dword	_ZN34_INTERNAL_6ae4260b_4_k_cu_9a5df0ab4cuda3std3__45__cpo6cbeginE
	.align		8
        /*0018*/ 	.dword	_ZN34_INTERNAL_6ae4260b_4_k_cu_9a5df0ab4cuda3std3__45__cpo4cendE
	.align		8
        /*0020*/ 	.dword	_ZN34_INTERNAL_6ae4260b_4_k_cu_9a5df0ab4cuda3std3__45__cpo6rbeginE
	.align		8
        /*0028*/ 	.dword	_ZN34_INTERNAL_6ae4260b_4_k_cu_9a5df0ab4cuda3std3__45__cpo4rendE
	.align		8
        /*0030*/ 	.dword	_ZN34_INTERNAL_6ae4260b_4_k_cu_9a5df0ab4cuda3std3__45__cpo7crbeginE
	.align		8
        /*0038*/ 	.dword	_ZN34_INTERNAL_6ae4260b_4_k_cu_9a5df0ab4cuda3std3__45__cpo5crendE
	.align		8
        /*0040*/ 	.dword	_ZN34_INTERNAL_6ae4260b_4_k_cu_9a5df0ab4cuda3std3__436_GLOBAL__N__6ae4260b_4_k_cu_9a5df0ab6ignoreE
	.align		8
        /*0048*/ 	.dword	_ZN34_INTERNAL_6ae4260b_4_k_cu_9a5df0ab4cuda3std3__419piecewise_constructE
	.align		8
        /*0050*/ 	.dword	_ZN34_INTERNAL_6ae4260b_4_k_cu_9a5df0ab4cuda3std3__48in_placeE
	.align		8
        /*0058*/ 	.dword	_ZN34_INTERNAL_6ae4260b_4_k_cu_9a5df0ab4cuda3std3__420unreachable_sentinelE
	.align		8
        /*0060*/ 	.dword	_ZN34_INTERNAL_6ae4260b_4_k_cu_9a5df0ab4cuda3std3__47nulloptE
	.align		8
        /*0068*/ 	.dword	_ZN34_INTERNAL_6ae4260b_4_k_cu_9a5df0ab4cuda3std3__48unexpectE
	.align		8
        /*0070*/ 	.dword	_ZN34_INTERNAL_6ae4260b_4_k_cu_9a5df0ab4cuda3std6ranges3__45__cpo4swapE
	.align		8
        /*0078*/ 	.dword	_ZN34_INTERNAL_6ae4260b_4_k_cu_9a5df0ab4cuda3std6ranges3__45__cpo9iter_moveE
	.align		8
        /*0080*/ 	.dword	_ZN34_INTERNAL_6ae4260b_4_k_cu_9a5df0ab4cuda3std6ranges3__45__cpo5beginE
	.align		8
        /*0088*/ 	.dword	_ZN34_INTERNAL_6ae4260b_4_k_cu_9a5df0ab4cuda3std6ranges3__45__cpo3endE
	.align		8
        /*0090*/ 	.dword	_ZN34_INTERNAL_6ae4260b_4_k_cu_9a5df0ab4cuda3std6ranges3__45__cpo6cbeginE
	.align		8
        /*0098*/ 	.dword	_ZN34_INTERNAL_6ae4260b_4_k_cu_9a5df0ab4cuda3std6ranges3__45__cpo4cendE
	.align		8
        /*00a0*/ 	.dword	_ZN34_INTERNAL_6ae4260b_4_k_cu_9a5df0ab4cuda3std6ranges3__45__cpo7advanceE
	.align		8
        /*00a8*/ 	.dword	_ZN34_INTERNAL_6ae4260b_4_k_cu_9a5df0ab4cuda3std6ranges3__45__cpo9iter_swapE
	.align		8
        /*00b0*/ 	.dword	_ZN34_INTERNAL_6ae4260b_4_k_cu_9a5df0ab4cuda3std6ranges3__45__cpo4nextE
	.align		8
        /*00b8*/ 	.dword	_ZN34_INTERNAL_6ae4260b_4_k_cu_9a5df0ab4cuda3std6ranges3__45__cpo4prevE
	.align		8
        /*00c0*/ 	.dword	_ZN34_INTERNAL_6ae4260b_4_k_cu_9a5df0ab4cuda3std6ranges3__45__cpo4dataE
	.align		8
        /*00c8*/ 	.dword	_ZN34_INTERNAL_6ae4260b_4_k_cu_9a5df0ab4cuda3std6ranges3__45__cpo5cdataE
	.align		8
        /*00d0*/ 	.dword	_ZN34_INTERNAL_6ae4260b_4_k_cu_9a5df0ab4cuda3std6ranges3__45__cpo4sizeE
	.align		8
        /*00d8*/ 	.dword	_ZN34_INTERNAL_6ae4260b_4_k_cu_9a5df0ab4cuda3std6ranges3__45__cpo5ssizeE
	.align		8
        /*00e0*/ 	.dword	_ZN34_INTERNAL_6ae4260b_4_k_cu_9a5df0ab4cuda3std6ranges3__45__cpo8distanceE
	.align		8
        /*00e8*/ 	.dword	_ZN34_INTERNAL_6ae4260b_4_k_cu_9a5df0ab6thrust24THRUST_300001_SM_1000_NS8cuda_cub3parE
	.align		8
        /*00f0*/ 	.dword	_ZN34_INTERNAL_6ae4260b_4_k_cu_9a5df0ab6thrust24THRUST_300001_SM_1000_NS8cuda_cub10par_nosyncE
	.align		8
        /*00f8*/ 	.dword	_ZN34_INTERNAL_6ae4260b_4_k_cu_9a5df0ab6thrust24THRUST_300001_SM_1000_NS6system6detail10sequential3seqE
	.align		8
        /*0100*/ 	.dword	_ZN34_INTERNAL_6ae4260b_4_k_cu_9a5df0ab6thrust24THRUST_300001_SM_1000_NS12placeholders2_1E
	.align		8
        /*0108*/ 	.dword	_ZN34_INTERNAL_6ae4260b_4_k_cu_9a5df0ab6thrust24THRUST_300001_SM_1000_NS12placeholders2_2E
	.align		8
        /*0110*/ 	.dword	_ZN34_INTERNAL_6ae4260b_4_k_cu_9a5df0ab6thrust24THRUST_300001_SM_1000_NS12placeholders2_3E
	.align		8
        /*0118*/ 	.dword	_ZN34_INTERNAL_6ae4260b_4_k_cu_9a5df0ab6thrust24THRUST_300001_SM_1000_NS12placeholders2_4E
	.align		8
        /*0120*/ 	.dword	_ZN34_INTERNAL_6ae4260b_4_k_cu_9a5df0ab6thrust24THRUST_300001_SM_1000_NS12placeholders2_5E
	.align		8
        /*0128*/ 	.dword	_ZN34_INTERNAL_6ae4260b_4_k_cu_9a5df0ab6thrust24THRUST_300001_SM_1000_NS12placeholders2_6E
	.align		8
        /*0130*/ 	.dword	_ZN34_INTERNAL_6ae4260b_4_k_cu_9a5df0ab6thrust24THRUST_300001_SM_1000_NS12placeholders2_7E
	.align		8
        /*0138*/ 	.dword	_ZN34_INTERNAL_6ae4260b_4_k_cu_9a5df0ab6thrust24THRUST_300001_SM_1000_NS12placeholders2_8E
	.align		8
        /*0140*/ 	.dword	_ZN34_INTERNAL_6ae4260b_4_k_cu_9a5df0ab6thrust24THRUST_300001_SM_1000_NS12placeholders2_9E
	.align		8
        /*0148*/ 	.dword	_ZN34_INTERNAL_6ae4260b_4_k_cu_9a5df0ab6thrust24THRUST_300001_SM_1000_NS12placeholders3_10E
	.align		8
        /*0150*/ 	.dword	_ZN34_INTERNAL_6ae4260b_4_k_cu_9a5df0ab6thrust24THRUST_300001_SM_1000_NS3seqE


//--------------------- .text._ZN3cub18CUB_300001_SM_10006detail9transform16transform_kernelINS2_10policy_hubILb0EN4cuda3std3__45tupleIJN6thrust24THRUST_300001_SM_1000_NS6detail15normal_iteratorINSA_10device_ptrIdEEEESF_EEEE10policy1000ElNS7_4plusIdEESF_JPdSL_EEEvT0_iT1_T2_DpNS2_10kernel_argIT3_EE --------------------------
	.section	.text._ZN3cub18CUB_300001_SM_10006detail9transform16transform_kernelINS2_10policy_hubILb0EN4cuda3std3__45tupleIJN6thrust24THRUST_300001_SM_1000_NS6detail15normal_iteratorINSA_10device_ptrIdEEEESF_EEEE10policy1000ElNS7_4plusIdEESF_JPdSL_EEEvT0_iT1_T2_DpNS2_10kernel_argIT3_EE,"ax",@progbits
	.align	128
        .global         _ZN3cub18CUB_300001_SM_10006detail9transform16transform_kernelINS2_10policy_hubILb0EN4cuda3std3__45tupleIJN6thrust24THRUST_300001_SM_1000_NS6detail15normal_iteratorINSA_10device_ptrIdEEEESF_EEEE10policy1000ElNS7_4plusIdEESF_JPdSL_EEEvT0_iT1_T2_DpNS2_10kernel_argIT3_EE
        .type           _ZN3cub18CUB_300001_SM_10006detail9transform16transform_kernelINS2_10policy_hubILb0EN4cuda3std3__45tupleIJN6thrust24THRUST_300001_SM_1000_NS6detail15normal_iteratorINSA_10device_ptrIdEEEESF_EEEE10policy1000ElNS7_4plusIdEESF_JPdSL_EEEvT0_iT1_T2_DpNS2_10kernel_argIT3_EE,@function
        .size           _ZN3cub18CUB_300001_SM_10006detail9transform16transform_kernelINS2_10policy_hubILb0EN4cuda3std3__45tupleIJN6thrust24THRUST_300001_SM_1000_NS6detail15normal_iteratorINSA_10device_ptrIdEEEESF_EEEE10policy1000ElNS7_4plusIdEESF_JPdSL_EEEvT0_iT1_T2_DpNS2_10kernel_argIT3_EE,(.L_x_147 - _ZN3cub18CUB_300001_SM_10006detail9transform16transform_kernelINS2_10policy_hubILb0EN4cuda3std3__45tupleIJN6thrust24THRUST_300001_SM_1000_NS6detail15normal_iteratorINSA_10device_ptrIdEEEESF_EEEE10policy1000ElNS7_4plusIdEESF_JPdSL_EEEvT0_iT1_T2_DpNS2_10kernel_argIT3_EE)
        .other          _ZN3cub18CUB_300001_SM_10006detail9transform16transform_kernelINS2_10policy_hubILb0EN4cuda3std3__45tupleIJN6thrust24THRUST_300001_SM_1000_NS6detail15normal_iteratorINSA_10device_ptrIdEEEESF_EEEE10policy1000ElNS7_4plusIdEESF_JPdSL_EEEvT0_iT1_T2_DpNS2_10kernel_argIT3_EE,@"STO_CUDA_ENTRY STV_DEFAULT"
_ZN3cub18CUB_300001_SM_10006detail9transform16transform_kernelINS2_10policy_hubILb0EN4cuda3std3__45tupleIJN6thrust24THRUST_300001_SM_1000_NS6detail15normal_iteratorINSA_10device_ptrIdEEEESF_EEEE10policy1000ElNS7_4plusIdEESF_JPdSL_EEEvT0_iT1_T2_DpNS2_10kernel_argIT3_EE:
.text._ZN3cub18CUB_300001_SM_10006detail9transform16transform_kernelINS2_10policy_hubILb0EN4cuda3std3__45tupleIJN6thrust24THRUST_300001_SM_1000_NS6detail15normal_iteratorINSA_10device_ptrIdEEEESF_EEEE10policy1000ElNS7_4plusIdEESF_JPdSL_EEEvT0_iT1_T2_DpNS2_10kernel_argIT3_EE:
[----:B------:R-:W-:Y:S01]  /*0000*/  LDC R1, c[0x0][0x37c] ;  /* 0x0000df00ff017b82 */ /* 0x000fe20000000800 */
[----:B------:R-:W1:Y:S07]  /*0010*/  LDCU UR24, c[0x0][0x388] ;  /* 0x00007100ff1877ac */ /* 0x000e6e0008000800 */
[----:B------:R-:W2:Y:S01]  /*0020*/  S2UR UR5, SR_CTAID.X ;  /* 0x00000000000579c3 */ /* 0x000ea20000002500 */
[----:B------:R-:W3:Y:S01]  /*0030*/  LDCU UR7, c[0x0][0x370] ;  /* 0x00006e00ff0777ac */ /* 0x000ee20008000800 */
[----:B------:R-:W4:Y:S06]  /*0040*/  LDCU.64 UR22, c[0x0][0x358] ;  /* 0x00006b00ff1677ac */ /* 0x000f2c0008000a00 */
[----:B------:R-:W5:Y:S01]  /*0050*/  LDC.64 R2, c[0x0][0x380] ;  /* 0x0000e000ff027b82 */ /* 0x000f620000000a00 */
[----:B-1----:R-:W-:-:S04]  /*0060*/  USHF.L.U32 UR19, UR24, 0x7, URZ ;  /* 0x0000000718137899 */ /* 0x002fc800080006ff */
[----:B------:R-:W-:Y:S02]  /*0070*/  USHF.R.S32.HI UR8, URZ, 0x1f, UR19 ;  /* 0x0000001fff087899 */ /* 0x000fe40008011413 */
[----:B--2---:R-:W-:Y:S02]  /*0080*/  UIMAD.WIDE.U32 UR20, UR19, UR5, URZ ;  /* 0x00000005131472a5 */ /* 0x004fe4000f8e00ff */
[----:B------:R-:W-:Y:S02]  /*0090*/  UIMAD UR6, UR8, UR5, URZ ;  /* 0x00000005080672a4 */ /* 0x000fe4000f8e02ff */
[----:B------:R-:W-:Y:S02]  /*00a0*/  UIADD3 UR4, UPT, UPT, UR5, 0x2, URZ ;  /* 0x0000000205047890 */ /* 0x000fe4000fffe0ff */
[----:B------:R-:W-:Y:S02]  /*00b0*/  UIADD3 UR6, UPT, UPT, UR21, UR6, URZ ;  /* 0x0000000615067290 */ /* 0x000fe4000fffe0ff */
[----:B---3--:R-:W-:Y:S01]  /*00c0*/  UISETP.GE.U32.AND UP0, UPT, UR4, UR7, UPT ;  /* 0x000000070400728c */ /* 0x008fe2000bf06070 */
[----:B-----5:R-:W-:-:S03]  /*00d0*/  IADD3 R0, P0, PT, R2, -UR20, RZ ;  /* 0x8000001402007c10 */ /* 0x020fc6000ff1e0ff */
[----:B------:R-:W-:Y:S01]  /*00e0*/  UISETP.EQ.OR UP0, UPT, UR5, URZ, UP0 ;  /* 0x000000ff0500728c */ /* 0x000fe20008702670 */
[----:B------:R-:W-:Y:S02]  /*00f0*/  IADD3.X R2, PT, PT, R3, ~UR6, RZ, P0, !PT ;  /* 0x8000000603027c10 */ /* 0x000fe400087fe4ff */
[----:B------:R-:W-:-:S04]  /*0100*/  ISETP.LT.U32.AND P0, PT, R0, UR19, PT ;  /* 0x0000001300007c0c */ /* 0x000fc8000bf01070 */
[----:B------:R-:W-:-:S04]  /*0110*/  ISETP.LT.AND.EX P0, PT, R2, UR8, PT, P0 ;  /* 0x0000000802007c0c */ /* 0x000fc8000bf01300 */
[----:B------:R-:W-:Y:S01]  /*0120*/  SEL R0, R0, UR19, P0 ;  /* 0x0000001300007c07 */ /* 0x000fe20008000000 */
[----:B----4-:R-:W-:Y:S08]  /*0130*/  BRA.U UP0, `(.L_x_0) ;  /* 0x0000000100e47547 */ /* 0x010ff0000b800000 */
[----:B------:R-:W1:Y:S01]  /*0140*/  S2R R2, SR_TID.X ;  /* 0x0000000000027919 */ /* 0x000e620000002100 */
[----:B------:R-:W-:Y:S01]  /*0150*/  ELECT P0, URZ, PT ;  /* 0x0000000000ff782f */ /* 0x000fe20003800000 */
[----:B------:R-:W-:Y:S03]  /*0160*/  BSSY.RECONVERGENT B0, `(.L_x_1) ;  /* 0x000002e000007945 */ /* 0x000fe60003800200 */
[----:B-1----:R-:W-:-:S13]  /*0170*/  ISETP.GT.U32.OR P0, PT, R2, 0x1f, !P0 ;  /* 0x0000001f0200780c */ /* 0x002fda0004704470 */
[----:B------:R-:W-:Y:S05]  /*0180*/  @P0 BRA `(.L_x_2) ;  /* 0x0000000000ac0947 */ /* 0x000fea0003800000 */
[----:B------:R-:W1:Y:S01]  /*0190*/  S2UR UR18, SR_CgaCtaId ;  /* 0x00000000001279c3 */ /* 0x000e620000008800 */
[----:B------:R-:W2:Y:S01]  /*01a0*/  LDCU UR15, c[0x0][0x3a0] ;  /* 0x00007400ff0f77ac */ /* 0x000ea20008000800 */
[----:B------:R-:W3:Y:S01]  /*01b0*/  LDCU UR17, c[0x0][0x3b0] ;  /* 0x00007600ff1177ac */ /* 0x000ee20008000800 */
[----:B------:R-:W-:Y:S01]  /*01c0*/  ULEA UR14, UR24, 0xf, 0xa ;  /* 0x0000000f180e7891 */ /* 0x000fe2000f8e50ff */
[----:B------:R-:W-:Y:S01]  /*01d0*/  UMOV UR7, 0x400 ;  /* 0x0000040000077882 */ /* 0x000fe20000000000 */
[----:B------:R-:W-:Y:S01]  /*01e0*/  UMOV UR10, 0x1 ;  /* 0x00000001000a7882 */ /* 0x000fe20000000000 */
[----:B------:R-:W4:Y:S01]  /*01f0*/  LDCU.64 UR4, c[0x0][0x398] ;  /* 0x00007300ff0477ac */ /* 0x000f220008000a00 */
[----:B------:R-:W-:-:S04]  /*0200*/  UIADD3 UR10, UPT, UPT, -UR10, 0x100000, URZ ;  /* 0x001000000a0a7890 */ /* 0x000fc8000fffe1ff */
[----:B------:R-:W-:Y:S02]  /*0210*/  USHF.L.U32 UR11, UR10, 0xb, URZ ;  /* 0x0000000b0a0b7899 */ /* 0x000fe400080006ff */
[----:B------:R-:W-:Y:S02]  /*0220*/  USHF.L.U32 UR10, UR10, 0x1, URZ ;  /* 0x000000010a0a7899 */ /* 0x000fe400080006ff */
[----:B--2---:R-:W-:Y:S01]  /*0230*/  UIADD3 UR15, UPT, UPT, UR14, UR15, URZ ;  /* 0x0000000f0e0f7290 */ /* 0x004fe2000fffe0ff */
[----:B------:R-:W2:Y:S01]  /*0240*/  LDCU.64 UR12, c[0x0][0x3a8] ;  /* 0x00007500ff0c77ac */ /* 0x000ea20008000a00 */
[----:B---3--:R-:W-:Y:S02]  /*0250*/  UIADD3 UR14, UPT, UPT, UR14, UR17, URZ ;  /* 0x000000110e0e7290 */ /* 0x008fe4000fffe0ff */
[----:B-1----:R-:W-:Y:S02]  /*0260*/  ULEA UR17, UR18, UR7, 0x18 ;  /* 0x0000000712117291 */ /* 0x002fe4000f8ec0ff */
[----:B------:R-:W-:-:S02]  /*0270*/  UIADD3 UR16, UPT, UPT, UR7, 0x80, URZ ;  /* 0x0000008007107890 */ /* 0x000fc4000fffe0ff */
[----:B------:R-:W-:Y:S02]  /*0280*/  USHF.L.U64.HI UR9, UR20, 0x3, UR6 ;  /* 0x0000000314097899 */ /* 0x000fe40008010206 */
[----:B------:R-:W-:Y:S02]  /*0290*/  USHF.L.U32 UR8, UR20, 0x3, URZ ;  /* 0x0000000314087899 */ /* 0x000fe400080006ff */
[----:B------:R-:W-:Y:S02]  /*02a0*/  ULOP3.LUT UR15, UR15, 0xfffffff0, URZ, 0xc0, !UPT ;  /* 0xfffffff00f0f7892 */ /* 0x000fe4000f8ec0ff */
[----:B------:R-:W-:Y:S01]  /*02b0*/  ULOP3.LUT UR14, UR14, 0xfffffff0, URZ, 0xc0, !UPT ;  /* 0xfffffff00e0e7892 */ /* 0x000fe2000f8ec0ff */
[----:B------:R-:W1:Y:S02]  /*02c0*/  FENCE.VIEW.ASYNC.S ;  /* 0x00000000000073c6 */ /* 0x000e640000000000 */
[----:B-1----:R1:W3:Y:S02]  /*02d0*/  SYNCS.EXCH.64 URZ, [UR17], UR10 ;  /* 0x0000000a11ff75b2 */ /* 0x0022e40008000100 */
[----:B------:R-:W-:Y:S01]  /*02e0*/  @!PT LDS RZ, [RZ] ;  /* 0x00000000fffff984 */ /* 0x000fe20000000800 */
[----:B------:R-:W-:Y:S01]  /*02f0*/  @!PT LDS RZ, [RZ] ;  /* 0x00000000fffff984 */ /* 0x000fe20000000800 */
[----:B------:R-:W-:Y:S01]  /*0300*/  @!PT LDS RZ, [RZ] ;  /* 0x00000000fffff984 */ /* 0x000fe20000000800 */
[----:B------:R-:W-:Y:S01]  /*0310*/  @!PT LDS RZ, [RZ] ;  /* 0x00000000fffff984 */ /* 0x000fe20000000800 */
[----:B---3--:R3:W-:Y:S06]  /*0320*/  MEMBAR.ALL.CTA ;  /* 0x0000000000007992 */ /* 0x0087ec0000008000 */
[----:B---3--:R-:W3:Y:S01]  /*0330*/  FENCE.VIEW.ASYNC.S ;  /* 0x00000000000073c6 */ /* 0x008ee20000000000 */
[----:B------:R-:W-:-:S02]  /*0340*/  ULEA UR16, UR18, UR16, 0x18 ;  /* 0x0000001012107291 */ /* 0x000fc4000f8ec0ff */
[----:B----4-:R-:W-:Y:S02]  /*0350*/  UIADD3.64 UR4, UPT, UPT, UR8, UR4, URZ ;  /* 0x0000000408047297 */ /* 0x010fe4000fffe0ff */
[----:B------:R-:W-:Y:S02]  /*0360*/  USHF.R.U32.HI UR7, URZ, 0x4, UR15 ;  /* 0x00000004ff077899 */ /* 0x000fe4000801160f */
[----:B--2---:R-:W-:Y:S02]  /*0370*/  UIADD3.64 UR8, UPT, UPT, UR8, UR12, URZ ;  /* 0x0000000c08087297 */ /* 0x004fe4000fffe0ff */
[----:B------:R-:W-:Y:S02]  /*0380*/  UIADD3 UR15, UPT, UPT, UR15, UR14, URZ ;  /* 0x0000000e0f0f7290 */ /* 0x000fe4000fffe0ff */
[----:B------:R-:W-:Y:S02]  /*0390*/  ULEA UR12, UR24, UR16, 0xa ;  /* 0x00000010180c7291 */ /* 0x000fe4000f8e50ff */
[----:B------:R-:W-:-:S02]  /*03a0*/  USHF.R.U32.HI UR14, URZ, 0x4, UR14 ;  /* 0x00000004ff0e7899 */ /* 0x000fc4000801160e */
[----:B------:R-:W-:Y:S01]  /*03b0*/  UPRMT UR7, UR7, 0x5410, URZ ;  /* 0x0000541007077896 */ /* 0x000fe200080000ff */
[----:B------:R-:W-:Y:S01]  /*03c0*/  IMAD.U32 R2, RZ, RZ, UR15 ;  /* 0x0000000fff027e24 */ /* 0x000fe2000f8e00ff */
[----:B------:R-:W-:Y:S02]  /*03d0*/  UIADD3 UR12, UPT, UPT, UR12, 0x80, URZ ;  /* 0x000000800c0c7890 */ /* 0x000fe4000fffe0ff */
[----:B------:R-:W-:Y:S01]  /*03e0*/  UPRMT UR14, UR14, 0x5410, URZ ;  /* 0x000054100e0e7896 */ /* 0x000fe200080000ff */
[----:B------:R-:W-:-:S04]  /*03f0*/  UMOV UR13, UR17 ;  /* 0x00000011000d7c82 */ /* 0x000fc80008000000 */
[----:B---3--:R1:W-:Y:S04]  /*0400*/  UBLKCP.S.G [UR16], [UR4], UR7 ;  /* 0x00000010040073ba */ /* 0x0083e80008000207 */
[----:B------:R1:W-:Y:S01]  /*0410*/  UBLKCP.S.G [UR12], [UR8], UR14 ;  /* 0x0000000c080073ba */ /* 0x0003e2000800020e */
[----:B------:R1:W-:Y:S01]  /*0420*/  SYNCS.ARRIVE.TRANS64 RZ, [UR17], R2 ;  /* 0x00000002ffff79a7 */ /* 0x0003e20008000011 */
[----:B------:R-:W-:Y:S01]  /*0430*/  NOP ;  /* 0x0000000000007918 */ /* 0x000fe20000000000 */
.L_x_2:
[----:B-1----:R-:W-:Y:S05]  /*0440*/  BSYNC.RECONVERGENT B0 ;  /* 0x0000000000007941 */ /* 0x002fea0003800200 */
.L_x_1:
[----:B------:R-:W1:Y:S08]  /*0450*/  S2UR UR5, SR_CgaCtaId ;  /* 0x00000000000579c3 */ /* 0x000e700000008800 */
[----:B------:R-:W-:Y:S01]  /*0460*/  BAR.SYNC.DEFER_BLOCKING 0x0 ;  /* 0x0000000000007b1d */ /* 0x000fe20000010000 */
[----:B------:R-:W-:-:S05]  /*0470*/  SHF.L.U32 R2, RZ, 0x1f, RZ ;  /* 0x0000001fff027819 */ /* 0x000fca00000006ff */
[----:B------:R-:W-:Y:S02]  /*0480*/  UMOV UR4, 0x400 ;  /* 0x0000040000047882 */ /* 0x000fe40000000000 */
[----:B-1----:R-:W-:-:S12]  /*0490*/  ULEA UR4, UR5, UR4, 0x18 ;  /* 0x0000000405047291 */ /* 0x002fd8000f8ec0ff */
.L_x_3:
[----:B------:R-:W1:Y:S02]  /*04a0*/  SYNCS.PHASECHK.TRANS64.TRYWAIT P0, [UR4], R2 ;  /* 0x00000002ff0075a7 */ /* 0x000e640008001104 */
[----:B-1----:R-:W-:Y:S05]  /*04b0*/  @!P0 BRA `(.L_x_3) ;  /* 0xfffffffc00f88947 */ /* 0x002fea000383ffff */
[----:B------:R-:W-:Y:S05]  /*04c0*/  BRA `(.L_x_4) ;  /* 0x00000014003c7947 */ /* 0x000fea0003800000 */
.L_x_0:
[----:B------:R-:W1:Y:S01]  /*04d0*/  S2R R3, SR_TID.Y ;  /* 0x0000000000037919 */ /* 0x000e620000002200 */
[----:B------:R-:W2:Y:S01]  /*04e0*/  LDCU UR9, c[0x0][0x360] ;  /* 0x00006c00ff0977ac */ /* 0x000ea20008000800 */
[----:B------:R-:W-:Y:S01]  /*04f0*/  IMAD.SHL.U32 R4, R0, 0x8, RZ ;  /* 0x0000000800047824 */ /* 0x000fe200078e00ff */
[----:B------:R-:W-:Y:S01]  /*0500*/  BSSY.RECONVERGENT B0, `(.L_x_5) ;  /* 0x00000ab000007945 */ /* 0x000fe20003800200 */
[----:B------:R-:W1:Y:S01]  /*0510*/  S2R R6, SR_TID.Z ;  /* 0x0000000000067919 */ /* 0x000e620000002300 */
[----:B------:R-:W2:Y:S01]  /*0520*/  LDCU UR10, c[0x0][0x364] ;  /* 0x00006c80ff0a77ac */ /* 0x000ea20008000800 */
[----:B------:R-:W3:Y:S01]  /*0530*/  LDC R2, c[0x0][0x368] ;  /* 0x0000da00ff027b82 */ /* 0x000ee20000000800 */
[----:B------:R-:W-:Y:S01]  /*0540*/  SHF.R.S32.HI R5, RZ, 0x1f, R4 ;  /* 0x0000001fff057819 */ /* 0x000fe20000011404 */
[----:B------:R-:W4:Y:S03]  /*0550*/  S2R R8, SR_TID.X ;  /* 0x0000000000087919 */ /* 0x000f260000002100 */
[----:B------:R-:W-:-:S02]  /*0560*/  SHF.R.U64 R4, R4, 0x3, R5 ;  /* 0x0000000304047819 */ /* 0x000fc40000001205 */
[----:B------:R-:W-:Y:S01]  /*0570*/  SHF.R.U32.HI R5, RZ, 0x3, R5 ;  /* 0x00000003ff057819 */ /* 0x000fe20000011605 */
[----:B--2---:R-:W-:Y:S02]  /*0580*/  UIMAD UR4, UR9, UR10, URZ ;  /* 0x0000000a090472a4 */ /* 0x004fe4000f8e02ff */
[----:B-1----:R-:W-:Y:S02]  /*0590*/  IMAD R3, R6, UR10, R3 ;  /* 0x0000000a06037c24 */ /* 0x002fe4000f8e0203 */
[----:B------:R-:W-:Y:S02]  /*05a0*/  IMAD.MOV.U32 R6, RZ, RZ, RZ ;  /* 0x000000ffff067224 */ /* 0x000fe400078e00ff */
[----:B----4-:R-:W-:Y:S02]  /*05b0*/  IMAD R3, R3, UR9, R8 ;  /* 0x0000000903037c24 */ /* 0x010fe4000f8e0208 */
[----:B---3--:R-:W-:Y:S01]  /*05c0*/  IMAD R8, R2, UR4, RZ ;  /* 0x0000000402087c24 */ /* 0x008fe2000f8e02ff */
[----:B------:R-:W-:-:S02]  /*05d0*/  UMOV UR4, URZ ;  /* 0x000000ff00047c82 */ /* 0x000fc40008000000 */
[----:B------:R-:W-:-:S04]  /*05e0*/  ISETP.GT.U32.AND P0, PT, R4, R3, PT ;  /* 0x000000030400720c */ /* 0x000fc80003f04070 */
[----:B------:R-:W-:-:S13]  /*05f0*/  ISETP.GT.U32.AND.EX P0, PT, R5, RZ, PT, P0 ;  /* 0x000000ff0500720c */ /* 0x000fda0003f04100 */
[----:B------:R-:W-:Y:S05]  /*0600*/  @!P0 BRA `(.L_x_6) ;  /* 0x0000000800688947 */ /* 0x000fea0003800000 */
[----:B------:R-:W-:Y:S01]  /*0610*/  IMAD.IADD R9, R8, 0x1, R3 ;  /* 0x0000000108097824 */ /* 0x000fe200078e0203 */
[----:B------:R-:W-:Y:S01]  /*0620*/  BSSY.RECONVERGENT B1, `(.L_x_7) ;  /* 0x0000024000017945 */ /* 0x000fe20003800200 */
[----:B------:R-:W-:-:S03]  /*0630*/  IMAD.MOV.U32 R12, RZ, RZ, -0x1 ;  /* 0xffffffffff0c7424 */ /* 0x000fc600078e00ff */
[CC--:B------:R-:W-:Y:S02]  /*0640*/  ISETP.GT.U32.AND P1, PT, R4.reuse, R9.reuse, PT ;  /* 0x000000090400720c */ /* 0x0c0fe40003f24070 */
[CC--:B------:R-:W-:Y:S02]  /*0650*/  ISETP.GT.U32.AND P0, PT, R4.reuse, R9.reuse, PT ;  /* 0x000000090400720c */ /* 0x0c0fe40003f04070 */
[C---:B------:R-:W-:Y:S02]  /*0660*/  ISETP.GT.U32.AND.EX P1, PT, R5.reuse, RZ, PT, P1 ;  /* 0x000000ff0500720c */ /* 0x040fe40003f24110 */
[----:B------:R-:W-:Y:S02]  /*0670*/  ISETP.GT.U32.AND.EX P0, PT, R5, RZ, PT, P0 ;  /* 0x000000ff0500720c */ /* 0x000fe40003f04100 */
[----:B------:R-:W-:Y:S02]  /*0680*/  SEL R10, R4, R9, P1 ;  /* 0x00000009040a7207 */ /* 0x000fe40000800000 */
[----:B------:R-:W-:-:S02]  /*0690*/  SEL R7, RZ, 0x1, !P0 ;  /* 0x00000001ff077807 */ /* 0x000fc40004000000 */
[----:B------:R-:W-:Y:S02]  /*06a0*/  SEL R11, R5, RZ, P1 ;  /* 0x000000ff050b7207 */ /* 0x000fe40000800000 */
[----:B------:R-:W-:-:S04]  /*06b0*/  IADD3 R14, P0, P1, R10, -R7, -R9 ;  /* 0x800000070a0e7210 */ /* 0x000fc8000791e809 */
[----:B------:R-:W-:-:S04]  /*06c0*/  IADD3.X R15, PT, PT, R11, -0x1, R12, P0, P1 ;  /* 0xffffffff0b0f7810 */ /* 0x000fc800007e240c */
[----:B------:R-:W-:-:S13]  /*06d0*/  ISETP.NE.U32.AND P0, PT, R15, RZ, PT ;  /* 0x000000ff0f00720c */ /* 0x000fda0003f05070 */
[----:B------:R-:W-:Y:S05]  /*06e0*/  @P0 BRA `(.L_x_8) ;  /* 0x0000000000500947 */ /* 0x000fea0003800000 */
[----:B------:R-:W1:Y:S01]  /*06f0*/  I2F.U32.RP R9, R8 ;  /* 0x0000000800097306 */ /* 0x000e620000209000 */
[----:B------:R-:W-:Y:S01]  /*0700*/  IMAD.MOV R13, RZ, RZ, -R8 ;  /* 0x000000ffff0d7224 */ /* 0x000fe200078e0a08 */
[----:B------:R-:W-:-:S06]  /*0710*/  ISETP.NE.U32.AND P2, PT, R8, RZ, PT ;  /* 0x000000ff0800720c */ /* 0x000fcc0003f45070 */
[----:B-1----:R-:W1:Y:S02]  /*0720*/  MUFU.RCP R9, R9 ;  /* 0x0000000900097308 */ /* 0x002e640000001000 */
[----:B-1----:R-:W-:-:S06]  /*0730*/  VIADD R10, R9, 0xffffffe ;  /* 0x0ffffffe090a7836 */ /* 0x002fcc0000000000 */
[----:B------:R1:W2:Y:S02]  /*0740*/  F2I.FTZ.U32.TRUNC.NTZ R11, R10 ;  /* 0x0000000a000b7305 */ /* 0x0002a4000021f000 */
[----:B-1----:R-:W-:Y:S02]  /*0750*/  IMAD.MOV.U32 R10, RZ, RZ, RZ ;  /* 0x000000ffff0a7224 */ /* 0x002fe400078e00ff */
[----:B--2---:R-:W-:-:S04]  /*0760*/  IMAD R13, R13, R11, RZ ;  /* 0x0000000b0d0d7224 */ /* 0x004fc800078e02ff */
[----:B------:R-:W-:-:S06]  /*0770*/  IMAD.HI.U32 R11, R11, R13, R10 ;  /* 0x0000000d0b0b7227 */ /* 0x000fcc00078e000a */
[----:B------:R-:W-:-:S04]  /*0780*/  IMAD.HI.U32 R10, R11, R14, RZ ;  /* 0x0000000e0b0a7227 */ /* 0x000fc800078e00ff */
[----:B------:R-:W-:-:S04]  /*0790*/  IMAD.MOV R11, RZ, RZ, -R10 ;  /* 0x000000ffff0b7224 */ /* 0x000fc800078e0a0a */
[----:B------:R-:W-:-:S05]  /*07a0*/  IMAD R11, R8, R11, R14 ;  /* 0x0000000b080b7224 */ /* 0x000fca00078e020e */
[----:B------:R-:W-:-:S13]  /*07b0*/  ISETP.GE.U32.AND P0, PT, R11, R8, PT ;  /* 0x000000080b00720c */ /* 0x000fda0003f06070 */
[----:B------:R-:W-:Y:S02]  /*07c0*/  @P0 IMAD.IADD R11, R11, 0x1, -R8 ;  /* 0x000000010b0b0824 */ /* 0x000fe400078e0a08 */
[----:B------:R-:W-:-:S03]  /*07d0*/  @P0 VIADD R10, R10, 0x1 ;  /* 0x000000010a0a0836 */ /* 0x000fc60000000000 */
[----:B------:R-:W-:Y:S01]  /*07e0*/  ISETP.GE.U32.AND P1, PT, R11, R8, PT ;  /* 0x000000080b00720c */ /* 0x000fe20003f26070 */
[----:B------:R-:W-:-:S12]  /*07f0*/  HFMA2 R11, -RZ, RZ, 0, 0 ;  /* 0x00000000ff0b7431 */ /* 0x000fd800000001ff */
[----:B------:R-:W-:Y:S01]  /*0800*/  @P1 VIADD R10, R10, 0x1 ;  /* 0x000000010a0a1836 */ /* 0x000fe20000000000 */
[----:B------:R-:W-:Y:S01]  /*0810*/  @!P2 LOP3.LUT R10, RZ, R8, RZ, 0x33, !PT ;  /* 0x00000008ff0aa212 */ /* 0x000fe200078e33ff */
[----:B------:R-:W-:Y:S06]  /*0820*/  BRA `(.L_x_9) ;  /* 0x00000000000c7947 */ /* 0x000fec0003800000 */
.L_x_8:
[----:B------:R-:W-:Y:S01]  /*0830*/  IMAD.MOV.U32 R9, RZ, RZ, R14 ;  /* 0x000000ffff097224 */ /* 0x000fe200078e000e */
[----:B------:R-:W-:-:S07]  /*0840*/  MOV R14, 0x860 ;  /* 0x00000860000e7802 */ /* 0x000fce0000000f00 */
[----:B------:R-:W-:Y:S05]  /*0850*/  CALL.REL.NOINC `($__internal_0_$__cuda_sm20_div_u64) ;  /* 0x00000014006c7944 */ /* 0x000fea0003c00000 */
.L_x_9:
[----:B------:R-:W-:Y:S05]  /*0860*/  BSYNC.RECONVERGENT B1 ;  /* 0x0000000000017941 */ /* 0x000fea0003800200 */
.L_x_7:
[----:B------:R-:W-:Y:S01]  /*0870*/  IADD3 R15, P0, PT, R10, R7, RZ ;  /* 0x000000070a0f7210 */ /* 0x000fe20007f1e0ff */
[----:B------:R-:W1:Y:S01]  /*0880*/  LDC R9, c[0x0][0x3a0] ;  /* 0x0000e800ff097b82 */ /* 0x000e620000000800 */
[----:B------:R-:W-:Y:S01]  /*0890*/  BSSY.RECONVERGENT B1, `(.L_x_10) ;  /* 0x0000033000017945 */ /* 0x000fe20003800200 */
[----:B------:R-:W-:Y:S01]  /*08a0*/  IMAD.MOV.U32 R29, RZ, RZ, R3 ;  /* 0x000000ffff1d7224 */ /* 0x000fe200078e0003 */
[C---:B------:R-:W-:Y:S01]  /*08b0*/  LOP3.LUT R7, R15.reuse, 0x3, RZ, 0xc0, !PT ;  /* 0x000000030f077812 */ /* 0x040fe200078ec0ff */
[----:B------:R-:W-:Y:S01]  /*08c0*/  IMAD.X R10, RZ, RZ, R11, P0 ;  /* 0x000000ffff0a7224 */ /* 0x000fe200000e060b */
[----:B------:R-:W-:Y:S02]  /*08d0*/  ISETP.GE.U32.AND P0, PT, R15, 0x3, PT ;  /* 0x000000030f00780c */ /* 0x000fe40003f06070 */
[----:B------:R-:W-:Y:S02]  /*08e0*/  ISETP.NE.U32.AND P1, PT, R7, 0x3, PT ;  /* 0x000000030700780c */ /* 0x000fe40003f25070 */
[----:B------:R-:W-:Y:S01]  /*08f0*/  ISETP.GE.U32.AND.EX P0, PT, R10, RZ, PT, P0 ;  /* 0x000000ff0a00720c */ /* 0x000fe20003f06100 */
[----:B------:R-:W-:Y:S01]  /*0900*/  IMAD.MOV.U32 R10, RZ, RZ, R6 ;  /* 0x000000ffff0a7224 */ /* 0x000fe200078e0006 */
[----:B------:R-:W-:-:S02]  /*0910*/  ISETP.NE.AND.EX P1, PT, RZ, RZ, PT, P1 ;  /* 0x000000ffff00720c */ /* 0x000fc40003f25310 */
[----:B-1----:R-:W-:-:S11]  /*0920*/  SHF.R.S32.HI R7, RZ, 0x1f, R9 ;  /* 0x0000001fff077819 */ /* 0x002fd60000011409 */
[----:B------:R-:W-:Y:S05]  /*0930*/  @!P1 BRA `(.L_x_11) ;  /* 0x0000000000a09947 */ /* 0x000fea0003800000 */
[----:B------:R-:W1:Y:S01]  /*0940*/  S2UR UR7, SR_CgaCtaId ;  /* 0x00000000000779c3 */ /* 0x000e620000008800 */
[----:B------:R-:W2:Y:S01]  /*0950*/  LDCU.64 UR12, c[0x0][0x398] ;  /* 0x00007300ff0c77ac */ /* 0x000ea20008000a00 */
[C---:B------:R-:W-:Y:S02]  /*0960*/  IMAD.SHL.U32 R13, R3.reuse, 0x8, RZ ;  /* 0x00000008030d7824 */ /* 0x040fe400078e00ff */
[----:B------:R-:W-:Y:S01]  /*0970*/  IMAD.U32 R10, RZ, RZ, UR20 ;  /* 0x00000014ff0a7e24 */ /* 0x000fe2000f8e00ff */
[----:B------:R-:W-:Y:S01]  /*0980*/  UMOV UR5, 0x400 ;  /* 0x0000040000057882 */ /* 0x000fe20000000000 */
[----:B------:R-:W-:Y:S01]  /*0990*/  IMAD.U32 R11, RZ, RZ, UR21 ;  /* 0x00000015ff0b7e24 */ /* 0x000fe2000f8e00ff */
[----:B------:R-:W-:Y:S01]  /*09a0*/  SHF.L.U64.HI R11, R3, 0x3, R6 ;  /* 0x00000003030b7819 */ /* 0x000fe20000010206 */
[----:B------:R-:W-:Y:S01]  /*09b0*/  IMAD.U32 R14, RZ, RZ, UR6 ;  /* 0x00000006ff0e7e24 */ /* 0x000fe2000f8e00ff */
[C---:B------:R-:W-:Y:S01]  /*09c0*/  LEA R12, P1, R10.reuse, R13, 0x3 ;  /* 0x0000000d0a0c7211 */ /* 0x040fe200078218ff */
[----:B------:R-:W-:Y:S01]  /*09d0*/  VIADD R15, R15, 0x1 ;  /* 0x000000010f0f7836 */ /* 0x000fe20000000000 */
[----:B------:R-:W-:Y:S01]  /*09e0*/  UIADD3 UR5, UPT, UPT, UR5, 0x80, URZ ;  /* 0x0000008005057890 */ /* 0x000fe2000fffe0ff */
[----:B------:R-:W-:Y:S01]  /*09f0*/  IMAD.MOV.U32 R29, RZ, RZ, R3 ;  /* 0x000000ffff1d7224 */ /* 0x000fe200078e0003 */
[----:B------:R-:W-:Y:S01]  /*0a00*/  LEA.HI.X R10, R10, R11, R14, 0x3, P1 ;  /* 0x0000000b0a0a7211 */ /* 0x000fe200008f1c0e */
[----:B------:R-:W-:Y:S01]  /*0a10*/  IMAD R11, R2, UR10, RZ ;  /* 0x0000000a020b7c24 */ /* 0x000fe2000f8e02ff */
[----:B------:R-:W-:-:S03]  /*0a20*/  LOP3.LUT R15, R15, 0x3, RZ, 0xc0, !PT ;  /* 0x000000030f0f7812 */ /* 0x000fc600078ec0ff */
[----:B------:R-:W-:Y:S01]  /*0a30*/  IMAD R11, R11, UR9, RZ ;  /* 0x000000090b0b7c24 */ /* 0x000fe2000f8e02ff */
[----:B--2---:R-:W-:-:S04]  /*0a40*/  IADD3 R17, P1, P2, R12, UR12, R9 ;  /* 0x0000000c0c117c10 */ /* 0x004fc8000fa3e009 */
[----:B------:R-:W-:Y:S01]  /*0a50*/  IADD3.X R18, PT, PT, R10, UR13, R7, P1, P2 ;  /* 0x0000000d0a127c10 */ /* 0x000fe20008fe4407 */
[----:B-1----:R-:W-:Y:S01]  /*0a60*/  ULEA UR5, UR7, UR5, 0x18 ;  /* 0x0000000507057291 */ /* 0x002fe2000f8ec0ff */
[----:B------:R-:W-:Y:S02]  /*0a70*/  IADD3 R15, P1, PT, RZ, -R15, RZ ;  /* 0x8000000fff0f7210 */ /* 0x000fe40007f3e0ff */
[----:B------:R-:W-:-:S03]  /*0a80*/  MOV R10, R6 ;  /* 0x00000006000a7202 */ /* 0x000fc60000000f00 */
[----:B------:R-:W-:Y:S02]  /*0a90*/  VIADD R12, R9, UR5 ;  /* 0x00000005090c7c36 */ /* 0x000fe40008000000 */
[----:B------:R-:W-:Y:S02]  /*0aa0*/  IMAD.X R16, RZ, RZ, -0x1, P1 ;  /* 0xffffffffff107424 */ /* 0x000fe400008e06ff */
[----:B------:R-:W-:-:S07]  /*0ab0*/  IMAD R14, R3, 0x8, R12 ;  /* 0x00000008030e7824 */ /* 0x000fce00078e020c */
.L_x_12:
[----:B------:R-:W-:Y:S01]  /*0ac0*/  IADD3 R15, P1, PT, R15, 0x1, RZ ;  /* 0x000000010f0f7810 */ /* 0x000fe20007f3e0ff */
[----:B------:R-:W-:Y:S01]  /*0ad0*/  IMAD.MOV.U32 R12, RZ, RZ, R17 ;  /* 0x000000ffff0c7224 */ /* 0x000fe200078e0011 */
[C---:B------:R-:W-:Y:S01]  /*0ae0*/  IADD3 R29, P2, PT, R8.reuse, R29, RZ ;  /* 0x0000001d081d7210 */ /* 0x040fe20007f5e0ff */
[----:B------:R-:W-:Y:S01]  /*0af0*/  IMAD.MOV.U32 R13, RZ, RZ, R18 ;  /* 0x000000ffff0d7224 */ /* 0x000fe200078e0012 */
[C---:B------:R-:W-:Y:S01]  /*0b00*/  LEA R17, P3, R8.reuse, R17, 0x3 ;  /* 0x0000001108117211 */ /* 0x040fe200078618ff */
[----:B------:R-:W-:Y:S01]  /*0b10*/  IMAD.X R16, RZ, RZ, R16, P1 ;  /* 0x000000ffff107224 */ /* 0x000fe200008e0610 */
[----:B------:R-:W-:Y:S01]  /*0b20*/  ISETP.NE.U32.AND P1, PT, R15, RZ, PT ;  /* 0x000000ff0f00720c */ /* 0x000fe20003f25070 */
[----:B------:R-:W-:Y:S01]  /*0b30*/  IMAD.X R10, RZ, RZ, R10, P2 ;  /* 0x000000ffff0a7224 */ /* 0x000fe200010e060a */
[----:B------:R-:W-:Y:S01]  /*0b40*/  @!PT LDS RZ, [RZ] ;  /* 0x00000000fffff984 */ /* 0x000fe20000000800 */
[----:B------:R-:W-:Y:S01]  /*0b50*/  @!PT LDS RZ, [RZ] ;  /* 0x00000000fffff984 */ /* 0x000fe20000000800 */
[----:B------:R-:W-:Y:S01]  /*0b60*/  @!PT LDS RZ, [RZ] ;  /* 0x00000000fffff984 */ /* 0x000fe20000000800 */
[----:B------:R1:W-:Y:S01]  /*0b70*/  LDGSTS.E.64 [R14], desc[UR22][R12.64] ;  /* 0x000000000c0e7fae */ /* 0x0003e2000b9a1416 */
[----:B------:R-:W-:Y:S02]  /*0b80*/  LEA.HI.X R18, R8, R18, RZ, 0x3, P3 ;  /* 0x0000001208127211 */ /* 0x000fe400018f1cff */
[----:B------:R-:W-:Y:S01]  /*0b90*/  ISETP.NE.AND.EX P1, PT, R16, RZ, PT, P1 ;  /* 0x000000ff1000720c */ /* 0x000fe20003f25310 */
[----:B-1----:R-:W-:-:S12]  /*0ba0*/  IMAD R14, R11, 0x8, R14 ;  /* 0x000000080b0e7824 */ /* 0x002fd800078e020e */
[----:B------:R-:W-:Y:S05]  /*0bb0*/  @P1 BRA `(.L_x_12) ;  /* 0xfffffffc00c01947 */ /* 0x000fea000383ffff */
.L_x_11:
[----:B------:R-:W-:Y:S05]  /*0bc0*/  BSYNC.RECONVERGENT B1 ;  /* 0x0000000000017941 */ /* 0x000fea0003800200 */
.L_x_10:
        /* <DEDUP_REMOVED lines=9> */
[----:B------:R-:W-:Y:S01]  /*0c60*/  LEA R11, P0, R12, R11, 0x3 ;  /* 0x0000000b0c0b7211 */ /* 0x000fe200078018ff */
[----:B------:R-:W-:Y:S01]  /*0c70*/  UIADD3 UR7, UPT, UPT, UR5, 0x80, URZ ;  /* 0x0000008005077890 */ /* 0x000fe2000fffe0ff */
[----:B------:R-:W-:-:S02]  /*0c80*/  IMAD R23, R2, UR10, RZ ;  /* 0x0000000a02177c24 */ /* 0x000fc4000f8e02ff */
[----:B------:R-:W-:Y:S01]  /*0c90*/  LEA.HI.X R13, R12, R13, R14, 0x3, P0 ;  /* 0x0000000d0c0d7211 */ /* 0x000fe200000f1c0e */
[----:B------:R-:W-:Y:S01]  /*0ca0*/  UMOV UR5, URZ ;  /* 0x000000ff00057c82 */ /* 0x000fe20008000000 */
[----:B------:R-:W-:Y:S01]  /*0cb0*/  IADD3 R12, P0, PT, R29, UR20, RZ ;  /* 0x000000141d0c7c10 */ /* 0x000fe2000ff1e0ff */
[----:B------:R-:W-:-:S03]  /*0cc0*/  IMAD R23, R23, UR9, RZ ;  /* 0x0000000917177c24 */ /* 0x000fc6000f8e02ff */
[----:B------:R-:W-:Y:S02]  /*0cd0*/  IADD3.X R15, PT, PT, R10, UR6, RZ, P0, !PT ;  /* 0x000000060a0f7c10 */ /* 0x000fe400087fe4ff */
[----:B--2---:R-:W-:Y:S02]  /*0ce0*/  IADD3 R27, P1, PT, R9, UR12, RZ ;  /* 0x0000000c091b7c10 */ /* 0x004fe4000ff3e0ff */
[C---:B------:R-:W-:Y:S01]  /*0cf0*/  SHF.L.U64.HI R15, R12.reuse, 0x3, R15 ;  /* 0x000000030c0f7819 */ /* 0x040fe2000001020f */
[----:B-1----:R-:W-:Y:S01]  /*0d00*/  ULEA UR7, UR8, UR7, 0x18 ;  /* 0x0000000708077291 */ /* 0x002fe2000f8ec0ff */
[----:B------:R-:W-:Y:S02]  /*0d10*/  SHF.L.U32 R14, R12, 0x3, RZ ;  /* 0x000000030c0e7819 */ /* 0x000fe400000006ff */
[----:B------:R-:W-:Y:S02]  /*0d20*/  IADD3.X R7, PT, PT, R7, UR13, RZ, P1, !PT ;  /* 0x0000000d07077c10 */ /* 0x000fe40008ffe4ff */
[CC--:B------:R-:W-:Y:S01]  /*0d30*/  LEA R20, P0, R8.reuse, R11.reuse, 0x3 ;  /* 0x0000000b08147211 */ /* 0x0c0fe200078018ff */
[----:B------:R-:W-:Y:S01]  /*0d40*/  VIADD R12, R9, UR7 ;  /* 0x00000007090c7c36 */ /* 0x000fe20008000000 */
[C---:B------:R-:W-:Y:S01]  /*0d50*/  LEA R21, P1, R8.reuse, R11, 0x4 ;  /* 0x0000000b08157211 */ /* 0x040fe200078220ff */
[C---:B------:R-:W-:Y:S01]  /*0d60*/  IMAD.WIDE.U32 R14, R8.reuse, 0x18, R14 ;  /* 0x00000018080e7825 */ /* 0x040fe200078e000e */
[----:B------:R-:W-:-:S02]  /*0d70*/  LEA.HI.X R24, R8, R13, RZ, 0x3, P0 ;  /* 0x0000000d08187211 */ /* 0x000fc400000f1cff */
[----:B------:R-:W-:Y:S01]  /*0d80*/  LEA.HI.X R26, R8, R13, RZ, 0x4, P1 ;  /* 0x0000000d081a7211 */ /* 0x000fe200008f24ff */
[----:B------:R-:W-:Y:S02]  /*0d90*/  IMAD R12, R29, 0x8, R12 ;  /* 0x000000081d0c7824 */ /* 0x000fe400078e020c */
[----:B------:R-:W-:Y:S02]  /*0da0*/  VIADD R28, R15, UR5 ;  /* 0x000000050f1c7c36 */ /* 0x000fe40008000000 */
[C-C-:B------:R-:W-:Y:S02]  /*0db0*/  IMAD R22, R23.reuse, 0x8, R12.reuse ;  /* 0x0000000817167824 */ /* 0x140fe400078e020c */
[C-C-:B------:R-:W-:Y:S02]  /*0dc0*/  IMAD R25, R23.reuse, 0x10, R12.reuse ;  /* 0x0000001017197824 */ /* 0x140fe400078e020c */
[----:B------:R-:W-:-:S07]  /*0dd0*/  IMAD R9, R23, 0x18, R12 ;  /* 0x0000001817097824 */ /* 0x000fce00078e020c */
.L_x_13:
[----:B------:R-:W-:-:S05]  /*0de0*/  IADD3 R18, P0, PT, R27, R11, RZ ;  /* 0x0000000b1b127210 */ /* 0x000fca0007f1e0ff */
[----:B------:R-:W-:Y:S01]  /*0df0*/  IMAD.X R19, R7, 0x1, R13, P0 ;  /* 0x0000000107137824 */ /* 0x000fe200000e060d */
[----:B------:R-:W-:-:S04]  /*0e00*/  IADD3 R16, P0, PT, R27, R20, RZ ;  /* 0x000000141b107210 */ /* 0x000fc80007f1e0ff */
[----:B------:R-:W-:Y:S01]  /*0e10*/  @!PT LDS RZ, [RZ] ;  /* 0x00000000fffff984 */ /* 0x000fe20000000800 */
[----:B------:R-:W-:Y:S01]  /*0e20*/  @!PT LDS RZ, [RZ] ;  /* 0x00000000fffff984 */ /* 0x000fe20000000800 */
[----:B------:R-:W-:Y:S01]  /*0e30*/  @!PT LDS RZ, [RZ] ;  /* 0x00000000fffff984 */ /* 0x000fe20000000800 */
[----:B------:R1:W-:Y:S01]  /*0e40*/  LDGSTS.E.64 [R12], desc[UR22][R18.64] ;  /* 0x00000000120c7fae */ /* 0x0003e2000b9a1416 */
[----:B------:R-:W-:-:S05]  /*0e50*/  IMAD.X R17, R7, 0x1, R24, P0 ;  /* 0x0000000107117824 */ /* 0x000fca00000e0618 */
[----:B------:R2:W-:Y:S01]  /*0e60*/  LDGSTS.E.64 [R22], desc[UR22][R16.64] ;  /* 0x0000000010167fae */ /* 0x0005e2000b9a1416 */
[----:B-1----:R-:W-:Y:S01]  /*0e70*/  IMAD R12, R23, 0x20, R12 ;  /* 0x00000020170c7824 */ /* 0x002fe200078e020c */
[----:B--2---:R-:W-:Y:S01]  /*0e80*/  IADD3 R16, P0, PT, R27, R21, RZ ;  /* 0x000000151b107210 */ /* 0x004fe20007f1e0ff */
[----:B------:R-:W-:-:S04]  /*0e90*/  IMAD R22, R23, 0x20, R22 ;  /* 0x0000002017167824 */ /* 0x000fc800078e0216 */
[----:B------:R-:W-:Y:S01]  /*0ea0*/  IMAD.X R17, R7, 0x1, R26, P0 ;  /* 0x0000000107117824 */ /* 0x000fe200000e061a */
[----:B------:R-:W-:-:S04]  /*0eb0*/  IADD3 R18, P0, PT, R27, R14, RZ ;  /* 0x0000000e1b127210 */ /* 0x000fc80007f1e0ff */
[----:B------:R1:W-:Y:S01]  /*0ec0*/  LDGSTS.E.64 [R25], desc[UR22][R16.64] ;  /* 0x0000000010197fae */ /* 0x0003e2000b9a1416 */
[----:B------:R-:W-:Y:S01]  /*0ed0*/  IMAD.X R19, R7, 0x1, R28, P0 ;  /* 0x0000000107137824 */ /* 0x000fe200000e061c */
[----:B------:R-:W-:-:S04]  /*0ee0*/  LEA R29, P0, R8, R29, 0x2 ;  /* 0x0000001d081d7211 */ /* 0x000fc800078010ff */
[----:B------:R-:W-:Y:S01]  /*0ef0*/  LEA.HI.X R10, R8, R10, RZ, 0x2, P0 ;  /* 0x0000000a080a7211 */ /* 0x000fe200000f14ff */
[----:B------:R2:W-:Y:S01]  /*0f00*/  LDGSTS.E.64 [R9], desc[UR22][R18.64] ;  /* 0x0000000012097fae */ /* 0x0005e2000b9a1416 */
[----:B------:R-:W-:-:S04]  /*0f10*/  ISETP.GE.U32.AND P0, PT, R29, R4, PT ;  /* 0x000000041d00720c */ /* 0x000fc80003f06070 */
[----:B------:R-:W-:Y:S01]  /*0f20*/  ISETP.GE.U32.AND.EX P0, PT, R10, R5, PT, P0 ;  /* 0x000000050a00720c */ /* 0x000fe20003f06100 */
[C---:B-1----:R-:W-:Y:S02]  /*0f30*/  IMAD R25, R23.reuse, 0x20, R25 ;  /* 0x0000002017197824 */ /* 0x042fe400078e0219 */
[----:B--2---:R-:W-:Y:S02]  /*0f40*/  IMAD.MOV.U32 R18, RZ, RZ, R27 ;  /* 0x000000ffff127224 */ /* 0x004fe400078e001b */
[----:B------:R-:W-:Y:S02]  /*0f50*/  IMAD.MOV.U32 R19, RZ, RZ, R7 ;  /* 0x000000ffff137224 */ /* 0x000fe400078e0007 */
[----:B------:R-:W-:Y:S02]  /*0f60*/  IMAD R9, R23, 0x20, R9 ;  /* 0x0000002017097824 */ /* 0x000fe400078e0209 */
[----:B------:R-:W-:-:S04]  /*0f70*/  IMAD.WIDE.U32 R18, R8, 0x20, R18 ;  /* 0x0000002008127825 */ /* 0x000fc800078e0012 */
[----:B------:R-:W-:Y:S01]  /*0f80*/  IMAD.MOV.U32 R7, RZ, RZ, R19 ;  /* 0x000000ffff077224 */ /* 0x000fe200078e0013 */
[----:B------:R-:W-:Y:S01]  /*0f90*/  MOV R27, R18 ;  /* 0x00000012001b7202 */ /* 0x000fe20000000f00 */
[----:B------:R-:W-:Y:S06]  /*0fa0*/  @!P0 BRA `(.L_x_13) ;  /* 0xfffffffc008c8947 */ /* 0x000fec000383ffff */
.L_x_6:
[----:B------:R-:W-:Y:S05]  /*0fb0*/  BSYNC.RECONVERGENT B0 ;  /* 0x0000000000007941 */ /* 0x000fea0003800200 */
.L_x_5:
[----:B------:R-:W-:Y:S01]  /*0fc0*/  ISETP.GT.U32.AND P0, PT, R4, R3, PT ;  /* 0x000000030400720c */ /* 0x000fe20003f04070 */
[----:B------:R-:W0:Y:S01]  /*0fd0*/  LDGDEPBAR ;  /* 0x00000000000079af */ /* 0x000e220000000000 */
[----:B------:R-:W-:Y:S02]  /*0fe0*/  BSSY.RECONVERGENT B0, `(.L_x_14) ;  /* 0x000009a000007945 */ /* 0x000fe40003800200 */
[----:B------:R-:W-:-:S13]  /*0ff0*/  ISETP.GT.U32.AND.EX P0, PT, R5, R6, PT, P0 ;  /* 0x000000060500720c */ /* 0x000fda0003f04100 */
        /* <DEDUP_REMOVED lines=17> */
[----:B------:R-:W-:Y:S01]  /*1110*/  ISETP.NE.U32.AND P2, PT, R8, RZ, PT ;  /* 0x000000ff0800720c */ /* 0x000fe20003f45070 */
[----:B------:R-:W-:-:S05]  /*1120*/  IMAD.MOV.U32 R10, RZ, RZ, RZ ;  /* 0x000000ffff0a7224 */ /* 0x000fca00078e00ff */
[----:B-1----:R-:W1:Y:S02]  /*1130*/  MUFU.RCP R13, R13 ;  /* 0x0000000d000d7308 */ /* 0x002e640000001000 */
[----:B-1----:R-:W-:-:S06]  /*1140*/  VIADD R11, R13, 0xffffffe ;  /* 0x0ffffffe0d0b7836 */ /* 0x002fcc0000000000 */
[----:B------:R-:W1:Y:S02]  /*1150*/  F2I.FTZ.U32.TRUNC.NTZ R11, R11 ;  /* 0x0000000b000b7305 */ /* 0x000e64000021f000 */
[----:B-1----:R-:W-:-:S04]  /*1160*/  IMAD R9, R9, R11, RZ ;  /* 0x0000000b09097224 */ /* 0x002fc800078e02ff */
[----:B------:R-:W-:-:S04]  /*1170*/  IMAD.HI.U32 R9, R11, R9, R10 ;  /* 0x000000090b097227 */ /* 0x000fc800078e000a */
[----:B------:R-:W-:Y:S02]  /*1180*/  IMAD.MOV.U32 R11, RZ, RZ, RZ ;  /* 0x000000ffff0b7224 */ /* 0x000fe400078e00ff */
[----:B------:R-:W-:-:S04]  /*1190*/  IMAD.HI.U32 R10, R9, R12, RZ ;  /* 0x0000000c090a7227 */ /* 0x000fc800078e00ff */
[----:B------:R-:W-:-:S04]  /*11a0*/  IMAD.MOV R9, RZ, RZ, -R10 ;  /* 0x000000ffff097224 */ /* 0x000fc800078e0a0a */
[----:B------:R-:W-:-:S05]  /*11b0*/  IMAD R9, R8, R9, R12 ;  /* 0x0000000908097224 */ /* 0x000fca00078e020c */
[----:B------:R-:W-:-:S13]  /*11c0*/  ISETP.GE.U32.AND P0, PT, R9, R8, PT ;  /* 0x000000080900720c */ /* 0x000fda0003f06070 */
[----:B------:R-:W-:Y:S01]  /*11d0*/  @P0 IADD3 R9, PT, PT, -R8, R9, RZ ;  /* 0x0000000908090210 */ /* 0x000fe20007ffe1ff */
[----:B------:R-:W-:-:S03]  /*11e0*/  @P0 VIADD R10, R10, 0x1 ;  /* 0x000000010a0a0836 */ /* 0x000fc60000000000 */
[----:B------:R-:W-:-:S13]  /*11f0*/  ISETP.GE.U32.AND P1, PT, R9, R8, PT ;  /* 0x000000080900720c */ /* 0x000fda0003f26070 */
[----:B------:R-:W-:Y:S01]  /*1200*/  @P1 VIADD R10, R10, 0x1 ;  /* 0x000000010a0a1836 */ /* 0x000fe20000000000 */
[----:B------:R-:W-:Y:S01]  /*1210*/  @!P2 LOP3.LUT R10, RZ, R8, RZ, 0x33, !PT ;  /* 0x00000008ff0aa212 */ /* 0x000fe200078e33ff */
[----:B------:R-:W-:Y:S06]  /*1220*/  BRA `(.L_x_18) ;  /* 0x00000000000c7947 */ /* 0x000fec0003800000 */
.L_x_17:
[----:B------:R-:W-:Y:S01]  /*1230*/  IMAD.MOV.U32 R9, RZ, RZ, R12 ;  /* 0x000000ffff097224 */ /* 0x000fe200078e000c */
[----:B------:R-:W-:-:S07]  /*1240*/  MOV R14, 0x1260 ;  /* 0x00001260000e7802 */ /* 0x000fce0000000f00 */
[----:B------:R-:W-:Y:S05]  /*1250*/  CALL.REL.NOINC `($__internal_0_$__cuda_sm20_div_u64) ;  /* 0x0000000800ec7944 */ /* 0x000fea0003c00000 */
.L_x_18:
[----:B------:R-:W-:Y:S05]  /*1260*/  BSYNC.RECONVERGENT B1 ;  /* 0x0000000000017941 */ /* 0x000fea0003800200 */
.L_x_16:
[----:B------:R-:W-:Y:S01]  /*1270*/  IADD3 R7, P0, PT, R10, R7, RZ ;  /* 0x000000070a077210 */ /* 0x000fe20007f1e0ff */
[----:B------:R-:W1:Y:S01]  /*1280*/  LDC R12, c[0x0][0x3b0] ;  /* 0x0000ec00ff0c7b82 */ /* 0x000e620000000800 */
[----:B------:R-:W-:Y:S02]  /*1290*/  BSSY.RECONVERGENT B1, `(.L_x_19) ;  /* 0x0000031000017945 */ /* 0x000fe40003800200 */
[C---:B------:R-:W-:Y:S01]  /*12a0*/  LOP3.LUT R9, R7.reuse, 0x3, RZ, 0xc0, !PT ;  /* 0x0000000307097812 */ /* 0x040fe200078ec0ff */
[----:B------:R-:W-:Y:S01]  /*12b0*/  IMAD.X R10, RZ, RZ, R11, P0 ;  /* 0x000000ffff0a7224 */ /* 0x000fe200000e060b */
[----:B------:R-:W-:Y:S02]  /*12c0*/  ISETP.GE.U32.AND P0, PT, R7, 0x3, PT ;  /* 0x000000030700780c */ /* 0x000fe40003f06070 */
[----:B------:R-:W-:Y:S02]  /*12d0*/  ISETP.NE.U32.AND P1, PT, R9, 0x3, PT ;  /* 0x000000030900780c */ /* 0x000fe40003f25070 */
[----:B------:R-:W-:-:S02]  /*12e0*/  ISETP.GE.U32.AND.EX P0, PT, R10, RZ, PT, P0 ;  /* 0x000000ff0a00720c */ /* 0x000fc40003f06100 */
[----:B------:R-:W-:Y:S02]  /*12f0*/  ISETP.NE.AND.EX P1, PT, RZ, RZ, PT, P1 ;  /* 0x000000ffff00720c */ /* 0x000fe40003f25310 */
[----:B-1----:R-:W-:-:S11]  /*1300*/  SHF.R.S32.HI R14, RZ, 0x1f, R12 ;  /* 0x0000001fff0e7819 */ /* 0x002fd6000001140c */
[----:B------:R-:W-:Y:S05]  /*1310*/  @!P1 BRA `(.L_x_20) ;  /* 0x0000000000a09947 */ /* 0x000fea0003800000 */
[----:B------:R-:W1:Y:S01]  /*1320*/  S2UR UR7, SR_CgaCtaId ;  /* 0x00000000000779c3 */ /* 0x000e620000008800 */
[----:B------:R-:W2:Y:S01]  /*1330*/  LDCU.64 UR12, c[0x0][0x3a8] ;  /* 0x00007500ff0c77ac */ /* 0x000ea20008000a00 */
[----:B------:R-:W-:Y:S02]  /*1340*/  IMAD.SHL.U32 R13, R3, 0x8, RZ ;  /* 0x00000008030d7824 */ /* 0x000fe400078e00ff */
[----:B------:R-:W-:Y:S01]  /*1350*/  IMAD.U32 R10, RZ, RZ, UR20 ;  /* 0x00000014ff0a7e24 */ /* 0x000fe2000f8e00ff */
[----:B------:R-:W-:Y:S01]  /*1360*/  UMOV UR5, 0x400 ;  /* 0x0000040000057882 */ /* 0x000fe20000000000 */
[----:B------:R-:W-:Y:S01]  /*1370*/  IMAD.U32 R11, RZ, RZ, UR21 ;  /* 0x00000015ff0b7e24 */ /* 0x000fe2000f8e00ff */
[----:B------:R-:W-:Y:S01]  /*1380*/  UIADD3 UR5, UPT, UPT, UR5, 0x80, URZ ;  /* 0x0000008005057890 */ /* 0x000fe2000fffe0ff */
[----:B------:R-:W3:Y:S01]  /*1390*/  LDC R16, c[0x0][0x388] ;  /* 0x0000e200ff107b82 */ /* 0x000ee20000000800 */
[----:B------:R-:W-:Y:S01]  /*13a0*/  VIADD R9, R7, 0x1 ;  /* 0x0000000107097836 */ /* 0x000fe20000000000 */
[----:B------:R-:W-:Y:S01]  /*13b0*/  SHF.L.U64.HI R7, R3, 0x3, R6 ;  /* 0x0000000303077819 */ /* 0x000fe20000010206 */
[----:B------:R-:W-:Y:S01]  /*13c0*/  IMAD.U32 R11, RZ, RZ, UR6 ;  /* 0x00000006ff0b7e24 */ /* 0x000fe2000f8e00ff */
[----:B------:R-:W-:Y:S01]  /*13d0*/  LEA R13, P1, R10, R13, 0x3 ;  /* 0x0000000d0a0d7211 */ /* 0x000fe200078218ff */
[----:B------:R-:W-:Y:S01]  /*13e0*/  IMAD R17, R2, UR10, RZ ;  /* 0x0000000a02117c24 */ /* 0x000fe2000f8e02ff */
[----:B------:R-:W-:-:S02]  /*13f0*/  LOP3.LUT R9, R9, 0x3, RZ, 0xc0, !PT ;  /* 0x0000000309097812 */ /* 0x000fc400078ec0ff */
[----:B------:R-:W-:Y:S01]  /*1400*/  LEA.HI.X R11, R10, R7, R11, 0x3, P1 ;  /* 0x000000070a0b7211 */ /* 0x000fe200008f1c0b */
[----:B------:R-:W-:Y:S01]  /*1410*/  IMAD R18, R17, UR9, RZ ;  /* 0x0000000911127c24 */ /* 0x000fe2000f8e02ff */
[----:B------:R-:W-:Y:S02]  /*1420*/  IADD3 R9, P3, PT, RZ, -R9, RZ ;  /* 0x80000009ff097210 */ /* 0x000fe40007f7e0ff */
[----:B--2---:R-:W-:-:S03]  /*1430*/  IADD3 R15, P1, P2, R13, UR12, R12 ;  /* 0x0000000c0d0f7c10 */ /* 0x004fc6000fa3e00c */
[----:B------:R-:W-:Y:S01]  /*1440*/  IMAD.X R13, RZ, RZ, -0x1, P3 ;  /* 0xffffffffff0d7424 */ /* 0x000fe200018e06ff */
[----:B-1----:R-:W-:-:S06]  /*1450*/  ULEA UR5, UR7, UR5, 0x18 ;  /* 0x0000000507057291 */ /* 0x002fcc000f8ec0ff */
[----:B------:R-:W-:-:S05]  /*1460*/  IADD3 R7, PT, PT, R12, UR5, RZ ;  /* 0x000000050c077c10 */ /* 0x000fca000fffe0ff */
[----:B---3--:R-:W-:Y:S01]  /*1470*/  IMAD R10, R16, 0x400, R7 ;  /* 0x00000400100a7824 */ /* 0x008fe200078e0207 */
[----:B------:R-:W-:-:S03]  /*1480*/  IADD3.X R16, PT, PT, R11, UR13, R14, P1, P2 ;  /* 0x0000000d0b107c10 */ /* 0x000fc60008fe440e */
[----:B------:R-:W-:-:S07]  /*1490*/  IMAD R7, R3, 0x8, R10 ;  /* 0x0000000803077824 */ /* 0x000fce00078e020a */
.L_x_21:
        /* <DEDUP_REMOVED lines=11> */
[----:B------:R1:W-:Y:S01]  /*1550*/  LDGSTS.E.64 [R7+0x80], desc[UR22][R10.64] ;  /* 0x000800000a077fae */ /* 0x0003e2000b9a1416 */
[----:B------:R-:W-:Y:S02]  /*1560*/  LEA.HI.X R16, R8, R16, RZ, 0x3, P3 ;  /* 0x0000001008107211 */ /* 0x000fe400018f1cff */
[----:B------:R-:W-:Y:S01]  /*1570*/  ISETP.NE.AND.EX P1, PT, R13, RZ, PT, P1 ;  /* 0x000000ff0d00720c */ /* 0x000fe20003f25310 */
[----:B-1----:R-:W-:-:S12]  /*1580*/  IMAD R7, R18, 0x8, R7 ;  /* 0x0000000812077824 */ /* 0x002fd800078e0207 */
[----:B------:R-:W-:Y:S05]  /*1590*/  @P1 BRA `(.L_x_21) ;  /* 0xfffffffc00c01947 */ /* 0x000fea000383ffff */
.L_x_20:
[----:B------:R-:W-:Y:S05]  /*15a0*/  BSYNC.RECONVERGENT B1 ;  /* 0x0000000000017941 */ /* 0x000fea0003800200 */
.L_x_19:
[----:B------:R-:W-:Y:S05]  /*15b0*/  @!P0 BRA `(.L_x_15) ;  /* 0x0000000000f08947 */ /* 0x000fea0003800000 */
[----:B------:R-:W1:Y:S01]  /*15c0*/  S2UR UR7, SR_CgaCtaId ;  /* 0x00000000000779c3 */ /* 0x000e620000008800 */
[----:B------:R-:W2:Y:S01]  /*15d0*/  LDCU.64 UR12, c[0x0][0x3a8] ;  /* 0x00007500ff0c77ac */ /* 0x000ea20008000a00 */
[C---:B------:R-:W-:Y:S01]  /*15e0*/  IADD3 R16, P0, PT, R3.reuse, UR20, RZ ;  /* 0x0000001403107c10 */ /* 0x040fe2000ff1e0ff */
[C---:B------:R-:W-:Y:S01]  /*15f0*/  IMAD.SHL.U32 R9, R3.reuse, 0x8, RZ ;  /* 0x0000000803097824 */ /* 0x040fe200078e00ff */
[----:B------:R-:W-:Y:S01]  /*1600*/  MOV R11, UR21 ;  /* 0x00000015000b7c02 */ /* 0x000fe20008000f00 */
[----:B------:R-:W-:Y:S01]  /*1610*/  UMOV UR5, 0x400 ;  /* 0x0000040000057882 */ /* 0x000fe20000000000 */
[----:B------:R-:W-:Y:S01]  /*1620*/  IMAD.U32 R10, RZ, RZ, UR20 ;  /* 0x00000014ff0a7e24 */ /* 0x000fe2000f8e00ff */
[----:B------:R-:W-:Y:S01]  /*1630*/  UIADD3 UR5, UPT, UPT, UR5, 0x80, URZ ;  /* 0x0000008005057890 */ /* 0x000fe2000fffe0ff */
[----:B------:R-:W3:Y:S01]  /*1640*/  LDC R18, c[0x0][0x388] ;  /* 0x0000e200ff127b82 */ /* 0x000ee20000000800 */
[----:B------:R-:W-:Y:S01]  /*1650*/  IADD3.X R15, PT, PT, R6, UR6, RZ, P0, !PT ;  /* 0x00000006060f7c10 */ /* 0x000fe200087fe4ff */
[----:B------:R-:W-:Y:S01]  /*1660*/  IMAD.U32 R17, RZ, RZ, UR6 ;  /* 0x00000006ff117e24 */ /* 0x000fe2000f8e00ff */
[----:B------:R-:W-:Y:S01]  /*1670*/  SHF.L.U64.HI R13, R3, 0x3, R6 ;  /* 0x00000003030d7819 */ /* 0x000fe20000010206 */
[----:B------:R-:W-:Y:S01]  /*1680*/  IMAD R23, R2, UR10, RZ ;  /* 0x0000000a02177c24 */ /* 0x000fe2000f8e02ff */
[----:B------:R-:W-:-:S02]  /*1690*/  LEA R9, P2, R10, R9, 0x3 ;  /* 0x000000090a097211 */ /* 0x000fc400078418ff */
[----:B------:R-:W-:Y:S01]  /*16a0*/  SHF.L.U64.HI R15, R16, 0x3, R15 ;  /* 0x00000003100f7819 */ /* 0x000fe2000001020f */
[----:B------:R-:W-:Y:S01]  /*16b0*/  IMAD R23, R23, UR9, RZ ;  /* 0x0000000917177c24 */ /* 0x000fe2000f8e02ff */
[----:B------:R-:W-:Y:S02]  /*16c0*/  LEA.HI.X R13, R10, R13, R17, 0x3, P2 ;  /* 0x0000000d0a0d7211 */ /* 0x000fe400010f1c11 */
[----:B--2---:R-:W-:Y:S02]  /*16d0*/  IADD3 R7, P1, PT, R12, UR12, RZ ;  /* 0x0000000c0c077c10 */ /* 0x004fe4000ff3e0ff */
[----:B------:R-:W-:Y:S01]  /*16e0*/  LEA R10, P0, R8, R9, 0x3 ;  /* 0x00000009080a7211 */ /* 0x000fe200078018ff */
[----:B-1----:R-:W-:-:S03]  /*16f0*/  ULEA UR5, UR7, UR5, 0x18 ;  /* 0x0000000507057291 */ /* 0x002fc6000f8ec0ff */
[----:B------:R-:W-:-:S03]  /*1700*/  LEA.HI.X R24, R8, R13, RZ, 0x3, P0 ;  /* 0x0000000d08187211 */ /* 0x000fc600000f1cff */
[----:B------:R-:W-:Y:S01]  /*1710*/  VIADD R11, R12, UR5 ;  /* 0x000000050c0b7c36 */ /* 0x000fe20008000000 */
[----:B------:R-:W-:-:S03]  /*1720*/  UMOV UR5, URZ ;  /* 0x000000ff00057c82 */ /* 0x000fc60008000000 */
[----:B---3--:R-:W-:Y:S01]  /*1730*/  IMAD R18, R18, 0x400, R11 ;  /* 0x0000040012127824 */ /* 0x008fe200078e020b */
[----:B------:R-:W-:Y:S01]  /*1740*/  IADD3.X R11, PT, PT, R14, UR13, RZ, P1, !PT ;  /* 0x0000000d0e0b7c10 */ /* 0x000fe20008ffe4ff */
[----:B------:R-:W-:Y:S01]  /*1750*/  IMAD.SHL.U32 R14, R16, 0x8, RZ ;  /* 0x00000008100e7824 */ /* 0x000fe200078e00ff */
[C---:B------:R-:W-:Y:S01]  /*1760*/  LEA R12, P1, R8.reuse, R9, 0x4 ;  /* 0x00000009080c7211 */ /* 0x040fe200078220ff */
[----:B------:R-:W-:Y:S02]  /*1770*/  IMAD R2, R3, 0x8, R18 ;  /* 0x0000000803027824 */ /* 0x000fe400078e0212 */
[C---:B------:R-:W-:Y:S01]  /*1780*/  IMAD.WIDE.U32 R14, R8.reuse, 0x18, R14 ;  /* 0x00000018080e7825 */ /* 0x040fe200078e000e */
[----:B------:R-:W-:-:S03]  /*1790*/  LEA.HI.X R26, R8, R13, RZ, 0x4, P1 ;  /* 0x0000000d081a7211 */ /* 0x000fc600008f24ff */
[----:B------:R-:W-:Y:S02]  /*17a0*/  VIADD R28, R15, UR5 ;  /* 0x000000050f1c7c36 */ /* 0x000fe40008000000 */
[C-C-:B------:R-:W-:Y:S02]  /*17b0*/  IMAD R22, R23.reuse, 0x8, R2.reuse ;  /* 0x0000000817167824 */ /* 0x140fe400078e0202 */
[C-C-:B------:R-:W-:Y:S02]  /*17c0*/  IMAD R25, R23.reuse, 0x10, R2.reuse ;  /* 0x0000001017197824 */ /* 0x140fe400078e0202 */
[----:B------:R-:W-:-:S07]  /*17d0*/  IMAD R27, R23, 0x18, R2 ;  /* 0x00000018171b7824 */ /* 0x000fce00078e0202 */
.L_x_22:
[C---:B------:R-:W-:Y:S02]  /*17e0*/  IADD3 R16, P0, PT, R7.reuse, R9, RZ ;  /* 0x0000000907107210 */ /* 0x040fe40007f1e0ff */
[----:B------:R-:W-:-:S03]  /*17f0*/  IADD3 R20, P1, PT, R7, R10, RZ ;  /* 0x0000000a07147210 */ /* 0x000fc60007f3e0ff */
[C---:B------:R-:W-:Y:S02]  /*1800*/  IMAD.X R17, R11.reuse, 0x1, R13, P0 ;  /* 0x000000010b117824 */ /* 0x040fe400000e060d */
[----:B------:R-:W-:Y:S01]  /*1810*/  IMAD.X R21, R11, 0x1, R24, P1 ;  /* 0x000000010b157824 */ /* 0x000fe200008e0618 */
[----:B------:R-:W-:Y:S02]  /*1820*/  IADD3 R18, P1, PT, R7, R14, RZ ;  /* 0x0000000e07127210 */ /* 0x000fe40007f3e0ff */
[----:B------:R-:W-:Y:S01]  /*1830*/  @!PT LDS RZ, [RZ] ;  /* 0x00000000fffff984 */ /* 0x000fe20000000800 */
[----:B------:R-:W-:Y:S01]  /*1840*/  @!PT LDS RZ, [RZ] ;  /* 0x00000000fffff984 */ /* 0x000fe20000000800 */
[----:B------:R-:W-:Y:S01]  /*1850*/  @!PT LDS RZ, [RZ] ;  /* 0x00000000fffff984 */ /* 0x000fe20000000800 */
[----:B------:R1:W-:Y:S03]  /*1860*/  LDGSTS.E.64 [R2+0x80], desc[UR22][R16.64] ;  /* 0x0008000010027fae */ /* 0x0003e6000b9a1416 */
[----:B------:R-:W-:Y:S01]  /*1870*/  IMAD.X R19, R11, 0x1, R28, P1 ;  /* 0x000000010b137824 */ /* 0x000fe200008e061c */
[----:B------:R2:W-:Y:S01]  /*1880*/  LDGSTS.E.64 [R22+0x80], desc[UR22][R20.64] ;  /* 0x0008000014167fae */ /* 0x0005e2000b9a1416 */
[----:B-1----:R-:W-:Y:S01]  /*1890*/  IADD3 R16, P0, PT, R7, R12, RZ ;  /* 0x0000000c07107210 */ /* 0x002fe20007f1e0ff */
[----:B------:R-:W-:Y:S01]  /*18a0*/  IMAD R2, R23, 0x20, R2 ;  /* 0x0000002017027824 */ /* 0x000fe200078e0202 */
[----:B------:R-:W-:-:S02]  /*18b0*/  LEA R7, P1, R8, R7, 0x5 ;  /* 0x0000000708077211 */ /* 0x000fc400078228ff */
[----:B------:R-:W-:Y:S01]  /*18c0*/  IADD3.X R17, PT, PT, R11, R26, RZ, P0, !PT ;  /* 0x0000001a0b117210 */ /* 0x000fe200007fe4ff */
[----:B--2---:R-:W-:Y:S01]  /*18d0*/  IMAD R22, R23, 0x20, R22 ;  /* 0x0000002017167824 */ /* 0x004fe200078e0216 */
[C---:B------:R-:W-:Y:S02]  /*18e0*/  LEA R3, P0, R8.reuse, R3, 0x2 ;  /* 0x0000000308037211 */ /* 0x040fe400078010ff */
[C---:B------:R-:W-:Y:S01]  /*18f0*/  LEA.HI.X R11, R8.reuse, R11, RZ, 0x5, P1 ;  /* 0x0000000b080b7211 */ /* 0x040fe200008f2cff */
[----:B------:R1:W-:Y:S01]  /*1900*/  LDGSTS.E.64 [R25+0x80], desc[UR22][R16.64] ;  /* 0x0008000010197fae */ /* 0x0003e2000b9a1416 */
[----:B------:R-:W-:Y:S02]  /*1910*/  LEA.HI.X R6, R8, R6, RZ, 0x2, P0 ;  /* 0x0000000608067211 */ /* 0x000fe400000f14ff */
[----:B------:R-:W-:Y:S01]  /*1920*/  ISETP.GE.U32.AND P0, PT, R3, R4, PT ;  /* 0x000000040300720c */ /* 0x000fe20003f06070 */
[----:B------:R2:W-:Y:S03]  /*1930*/  LDGSTS.E.64 [R27+0x80], desc[UR22][R18.64] ;  /* 0x00080000121b7fae */ /* 0x0005e6000b9a1416 */
[----:B------:R-:W-:Y:S01]  /*1940*/  ISETP.GE.U32.AND.EX P0, PT, R6, R5, PT, P0 ;  /* 0x000000050600720c */ /* 0x000fe20003f06100 */
[----:B-1----:R-:W-:-:S02]  /*1950*/  IMAD R25, R23, 0x20, R25 ;  /* 0x0000002017197824 */ /* 0x002fc400078e0219 */
[----:B--2---:R-:W-:-:S10]  /*1960*/  IMAD R27, R23, 0x20, R27 ;  /* 0x00000020171b7824 */ /* 0x004fd400078e021b */
[----:B------:R-:W-:Y:S05]  /*1970*/  @!P0 BRA `(.L_x_22) ;  /* 0xfffffffc00988947 */ /* 0x000fea000383ffff */
.L_x_15:
[----:B------:R-:W-:Y:S05]  /*1980*/  BSYNC.RECONVERGENT B0 ;  /* 0x0000000000007941 */ /* 0x000fea0003800200 */
.L_x_14:
[----:B------:R-:W0:Y:S01]  /*1990*/  LDGDEPBAR ;  /* 0x00000000000079af */ /* 0x000e220000000000 */
[----:B------:R-:W-:-:S04]  /*19a0*/  DEPBAR.LE SB0, 0x0 ;  /* 0x000080000000791a */ /* 0x000fc80000000000 */
[----:B------:R-:W-:Y:S06]  /*19b0*/  BAR.SYNC.DEFER_BLOCKING 0x0 ;  /* 0x0000000000007b1d */ /* 0x000fec0000010000 */
.L_x_4:
[----:B------:R-:W-:-:S13]  /*19c0*/  ISETP.NE.AND P0, PT, R0, UR19, PT ;  /* 0x0000001300007c0c */ /* 0x000fda000bf05270 */
[----:B------:R-:W-:Y:S05]  /*19d0*/  @!P0 BRA `(.L_x_23) ;  /* 0x0000000000888947 */ /* 0x000fea0003800000 */
[----:B------:R-:W1:Y:S02]  /*19e0*/  LDC R8, c[0x0][0x388] ;  /* 0x0000e200ff087b82 */ /* 0x000e640000000800 */
[----:B-1----:R-:W-:-:S13]  /*19f0*/  ISETP.GE.AND P0, PT, R8, 0x1, PT ;  /* 0x000000010800780c */ /* 0x002fda0003f06270 */
[----:B------:R-:W-:Y:S05]  /*1a00*/  @!P0 EXIT ;  /* 0x000000000000894d */ /* 0x000fea0003800000 */
[----:B------:R-:W1:Y:S01]  /*1a10*/  S2R R5, SR_CgaCtaId ;  /* 0x0000000000057919 */ /* 0x000e620000008800 */
[----:B------:R-:W2:Y:S01]  /*1a20*/  LDC R3, c[0x0][0x3b0] ;  /* 0x0000ec00ff037b82 */ /* 0x000ea20000000800 */
[----:B------:R-:W3:Y:S01]  /*1a30*/  LDCU UR7, c[0x0][0x3a0] ;  /* 0x00007400ff0777ac */ /* 0x000ee20008000800 */
[----:B------:R-:W-:Y:S01]  /*1a40*/  MOV R2, 0x400 ;  /* 0x0000040000027802 */ /* 0x000fe20000000f00 */
[----:B------:R-:W3:Y:S01]  /*1a50*/  S2R R9, SR_TID.X ;  /* 0x0000000000097919 */ /* 0x000ee20000002100 */
[----:B------:R-:W4:Y:S03]  /*1a60*/  LDCU.64 UR4, c[0x0][0x390] ;  /* 0x00007200ff0477ac */ /* 0x000f260008000a00 */
[----:B------:R-:W-:Y:S01]  /*1a70*/  VIADD R4, R2, 0x80 ;  /* 0x0000008002047836 */ /* 0x000fe20000000000 */
[----:B----4-:R-:W-:Y:S01]  /*1a80*/  ULEA UR4, UP0, UR20, UR4, 0x3 ;  /* 0x0000000414047291 */ /* 0x010fe2000f8018ff */
[----:B--2---:R-:W-:-:S02]  /*1a90*/  IMAD R2, R8, 0x400, R3 ;  /* 0x0000040008027824 */ /* 0x004fc400078e0203 */
[----:B------:R-:W-:Y:S01]  /*1aa0*/  IMAD.MOV R8, RZ, RZ, -R8 ;  /* 0x000000ffff087224 */ /* 0x000fe200078e0a08 */
[----:B------:R-:W-:Y:S01]  /*1ab0*/  ULEA.HI.X UR5, UR20, UR5, UR6, 0x3, UP0 ;  /* 0x0000000514057291 */ /* 0x000fe200080f1c06 */
[----:B-1----:R-:W-:Y:S02]  /*1ac0*/  LEA R4, R5, R4, 0x18 ;  /* 0x0000000405047211 */ /* 0x002fe400078ec0ff */
[C---:B---3--:R-:W-:Y:S01]  /*1ad0*/  LEA R3, R9.reuse, UR7, 0x3 ;  /* 0x0000000709037c11 */ /* 0x048fe2000f8e18ff */
[----:B------:R-:W-:-:S04]  /*1ae0*/  IMAD R2, R9, 0x8, R2 ;  /* 0x0000000809027824 */ /* 0x000fc800078e0202 */
[----:B------:R-:W-:Y:S01]  /*1af0*/  IMAD.IADD R11, R4, 0x1, R3 ;  /* 0x00000001040b7824 */ /* 0x000fe200078e0203 */
[----:B------:R-:W-:-:S07]  /*1b00*/  IADD3 R10, PT, PT, R2, 0x80, R4 ;  /* 0x00000080020a7810 */ /* 0x000fce0007ffe004 */
.L_x_24:
[----:B------:R-:W-:Y:S01]  /*1b10*/  ISETP.GE.AND P0, PT, R9, R0, PT ;  /* 0x000000000900720c */ /* 0x000fe20003f06270 */
[----:B------:R-:W-:Y:S01]  /*1b20*/  IMAD.U32 R7, RZ, RZ, UR5 ;  /* 0x00000005ff077e24 */ /* 0x000fe2000f8e00ff */
[----:B------:R-:W-:Y:S01]  /*1b30*/  MOV R6, UR4 ;  /* 0x0000000400067c02 */ /* 0x000fe20008000f00 */
[----:B------:R-:W-:-:S10]  /*1b40*/  VIADD R8, R8, 0x1 ;  /* 0x0000000108087836 */ /* 0x000fd40000000000 */
[----:B------:R1:W-:Y:S04]  /*1b50*/  @!P0 LDS.64 R2, [R11] ;  /* 0x000000000b028984 */ /* 0x0003e80000000a00 */
[----:B------:R2:W3:Y:S01]  /*1b60*/  @!P0 LDS.64 R4, [R10] ;  /* 0x000000000a048984 */ /* 0x0004e20000000a00 */
[----:B-1----:R-:W-:Y:S02]  /*1b70*/  VIADD R11, R11, 0x400 ;  /* 0x000004000b0b7836 */ /* 0x002fe40000000000 */
[----:B--2---:R-:W-:Y:S01]  /*1b80*/  VIADD R10, R10, 0x400 ;  /* 0x000004000a0a7836 */ /* 0x004fe20000000000 */
[----:B---3--:R-:W-:Y:S01]  /*1b90*/  @!P0 DADD R2, R2, R4 ;  /* 0x0000000002028229 */ /* 0x008fe20000000004 */
[----:B------:R-:W-:-:S04]  /*1ba0*/  @!P0 IMAD.WIDE R4, R9, 0x8, R6 ;  /* 0x0000000809048825 */ /* 0x000fc800078e0206 */
[----:B------:R-:W-:Y:S02]  /*1bb0*/  VIADD R9, R9, 0x80 ;  /* 0x0000008009097836 */ /* 0x000fe40000000000 */
[----:B------:R1:W-:Y:S01]  /*1bc0*/  @!P0 STG.E.64 desc[UR22][R4.64], R2 ;  /* 0x0000000204008986 */ /* 0x0003e2000c101b16 */
[----:B------:R-:W-:-:S13]  /*1bd0*/  ISETP.NE.AND P0, PT, R8, RZ, PT ;  /* 0x000000ff0800720c */ /* 0x000fda0003f05270 */
[----:B-1----:R-:W-:Y:S05]  /*1be0*/  @P0 BRA `(.L_x_24) ;  /* 0xfffffffc00c80947 */ /* 0x002fea000383ffff */
[----:B------:R-:W-:Y:S05]  /*1bf0*/  EXIT ;  /* 0x000000000000794d */ /* 0x000fea0003800000 */
.L_x_23:
        /* <DEDUP_REMOVED lines=19> */
.L_x_25:
[----:B-1----:R-:W-:Y:S01]  /*1d30*/  LDS.64 R2, [R10] ;  /* 0x000000000a027984 */ /* 0x002fe20000000a00 */
[----:B------:R-:W-:Y:S01]  /*1d40*/  VIADD R0, R0, 0x1 ;  /* 0x0000000100007836 */ /* 0x000fe20000000000 */
[----:B------:R-:W-:Y:S01]  /*1d50*/  MOV R6, UR4 ;  /* 0x0000000400067c02 */ /* 0x000fe20008000f00 */
[----:B------:R-:W-:Y:S01]  /*1d60*/  IMAD.U32 R7, RZ, RZ, UR5 ;  /* 0x00000005ff077e24 */ /* 0x000fe2000f8e00ff */
[----:B------:R-:W1:Y:S02]  /*1d70*/  LDS.64 R4, [R8] ;  /* 0x0000000008047984 */ /* 0x000e640000000a00 */
[----:B------:R-:W-:Y:S01]  /*1d80*/  ISETP.NE.AND P0, PT, R0, RZ, PT ;  /* 0x000000ff0000720c */ /* 0x000fe20003f05270 */
[----:B-1----:R-:W-:Y:S01]  /*1d90*/  DADD R4, R2, R4 ;  /* 0x0000000002047229 */ /* 0x002fe20000000004 */
[----:B------:R-:W-:-:S06]  /*1da0*/  IMAD.WIDE R2, R9, 0x8, R6 ;  /* 0x0000000809027825 */ /* 0x000fcc00078e0206 */
[----:B------:R1:W-:Y:S05]  /*1db0*/  STG.E.64 desc[UR22][R2.64], R4 ;  /* 0x0000000402007986 */ /* 0x0003ea000c101b16 */
[----:B------:R-:W-:Y:S05]  /*1dc0*/  @!P0 EXIT ;  /* 0x000000000000894d */ /* 0x000fea0003800000 */
[----:B------:R-:W-:Y:S02]  /*1dd0*/  VIADD R8, R8, 0x400 ;  /* 0x0000040008087836 */ /* 0x000fe40000000000 */
[----:B------:R-:W-:Y:S02]  /*1de0*/  VIADD R10, R10, 0x400 ;  /* 0x000004000a0a7836 */ /* 0x000fe40000000000 */
[----:B------:R-:W-:Y:S01]  /*1df0*/  VIADD R9, R9, 0x80 ;  /* 0x0000008009097836 */ /* 0x000fe20000000000 */
[----:B------:R-:W-:Y:S06]  /*1e00*/  BRA `(.L_x_25) ;  /* 0xfffffffc00c87947 */ /* 0x000fec000383ffff */
        .weak           $__internal_0_$__cuda_sm20_div_u64
        .type           $__internal_0_$__cuda_sm20_div_u64,@function
        .size           $__internal_0_$__cuda_sm20_div_u64,(.L_x_147 - $__internal_0_$__cuda_sm20_div_u64)
$__internal_0_$__cuda_sm20_div_u64:
[----:B------:R-:W-:Y:S02]  /*1e10*/  IMAD.MOV.U32 R16, RZ, RZ, R8 ;  /* 0x000000ffff107224 */ /* 0x000fe400078e0008 */
[----:B------:R-:W-:-:S04]  /*1e20*/  IMAD.U32 R17, RZ, RZ, UR4 ;  /* 0x00000004ff117e24 */ /* 0x000fc8000f8e00ff */
[----:B------:R-:W1:Y:S08]  /*1e30*/  I2F.U64.RP R16, R16 ;  /* 0x0000001000107312 */ /* 0x000e700000309000 */
[----:B-1----:R-:W1:Y:S02]  /*1e40*/  MUFU.RCP R10, R16 ;  /* 0x00000010000a7308 */ /* 0x002e640000001000 */
[----:B-1----:R-:W-:-:S06]  /*1e50*/  VIADD R10, R10, 0x1ffffffe ;  /* 0x1ffffffe0a0a7836 */ /* 0x002fcc0000000000 */
[----:B------:R-:W1:Y:S02]  /*1e60*/  F2I.U64.TRUNC R10, R10 ;  /* 0x0000000a000a7311 */ /* 0x000e64000020d800 */
[----:B-1----:R-:W-:-:S04]  /*1e70*/  IMAD.WIDE.U32 R12, R10, R8, RZ ;  /* 0x000000080a0c7225 */ /* 0x002fc800078e00ff */
[----:B------:R-:W-:Y:S01]  /*1e80*/  IMAD R13, R10, UR4, R13 ;  /* 0x000000040a0d7c24 */ /* 0x000fe2000f8e020d */
[----:B------:R-:W-:-:S03]  /*1e90*/  IADD3 R19, P0, PT, RZ, -R12, RZ ;  /* 0x8000000cff137210 */ /* 0x000fc60007f1e0ff */
[----:B------:R-:W-:Y:S02]  /*1ea0*/  IMAD R13, R11, R8, R13 ;  /* 0x000000080b0d7224 */ /* 0x000fe400078e020d */
[----:B------:R-:W-:-:S04]  /*1eb0*/  IMAD.HI.U32 R12, R10, R19, RZ ;  /* 0x000000130a0c7227 */ /* 0x000fc800078e00ff */
[----:B------:R-:W-:Y:S02]  /*1ec0*/  IMAD.X R21, RZ, RZ, ~R13, P0 ;  /* 0x000000ffff157224 */ /* 0x000fe400000e0e0d */
[----:B------:R-:W-:Y:S02]  /*1ed0*/  IMAD.MOV.U32 R13, RZ, RZ, R10 ;  /* 0x000000ffff0d7224 */ /* 0x000fe400078e000a */
[-C--:B------:R-:W-:Y:S02]  /*1ee0*/  IMAD R17, R11, R21.reuse, RZ ;  /* 0x000000150b117224 */ /* 0x080fe400078e02ff */
[----:B------:R-:W-:-:S04]  /*1ef0*/  IMAD.WIDE.U32 R12, P0, R10, R21, R12 ;  /* 0x000000150a0c7225 */ /* 0x000fc8000780000c */
[----:B------:R-:W-:-:S04]  /*1f00*/  IMAD.HI.U32 R21, R11, R21, RZ ;  /* 0x000000150b157227 */ /* 0x000fc800078e00ff */
[----:B------:R-:W-:-:S05]  /*1f10*/  IMAD.HI.U32 R12, P1, R11, R19, R12 ;  /* 0x000000130b0c7227 */ /* 0x000fca000782000c */
[----:B------:R-:W-:Y:S02]  /*1f20*/  IADD3 R13, P2, PT, R17, R12, RZ ;  /* 0x0000000c110d7210 */ /* 0x000fe40007f5e0ff */
[----:B------:R-:W-:-:S03]  /*1f30*/  IADD3.X R12, PT, PT, R21, R11, RZ, P0, !PT ;  /* 0x0000000b150c7210 */ /* 0x000fc600007fe4ff */
[----:B------:R-:W-:Y:S01]  /*1f40*/  IMAD.WIDE.U32 R10, R13, R8, RZ ;  /* 0x000000080d0a7225 */ /* 0x000fe200078e00ff */
[----:B------:R-:W-:-:S03]  /*1f50*/  IADD3.X R17, PT, PT, RZ, RZ, R12, P2, P1 ;  /* 0x000000ffff117210 */ /* 0x000fc600017e240c */
[----:B------:R-:W-:Y:S01]  /*1f60*/  IMAD R11, R13, UR4, R11 ;  /* 0x000000040d0b7c24 */ /* 0x000fe2000f8e020b */
[----:B------:R-:W-:-:S03]  /*1f70*/  IADD3 R19, P0, PT, RZ, -R10, RZ ;  /* 0x8000000aff137210 */ /* 0x000fc60007f1e0ff */
[----:B------:R-:W-:Y:S02]  /*1f80*/  IMAD R11, R17, R8, R11 ;  /* 0x00000008110b7224 */ /* 0x000fe400078e020b */
[----:B------:R-:W-:-:S04]  /*1f90*/  IMAD.HI.U32 R12, R13, R19, RZ ;  /* 0x000000130d0c7227 */ /* 0x000fc800078e00ff */
[----:B------:R-:W-:-:S04]  /*1fa0*/  IMAD.X R10, RZ, RZ, ~R11, P0 ;  /* 0x000000ffff0a7224 */ /* 0x000fc800000e0e0b */
[----:B------:R-:W-:-:S04]  /*1fb0*/  IMAD.WIDE.U32 R12, P0, R13, R10, R12 ;  /* 0x0000000a0d0c7225 */ /* 0x000fc8000780000c */
[C---:B------:R-:W-:Y:S02]  /*1fc0*/  IMAD R11, R17.reuse, R10, RZ ;  /* 0x0000000a110b7224 */ /* 0x040fe400078e02ff */
[----:B------:R-:W-:-:S04]  /*1fd0*/  IMAD.HI.U32 R12, P1, R17, R19, R12 ;  /* 0x00000013110c7227 */ /* 0x000fc8000782000c */
[----:B------:R-:W-:Y:S01]  /*1fe0*/  IMAD.HI.U32 R10, R17, R10, RZ ;  /* 0x0000000a110a7227 */ /* 0x000fe200078e00ff */
[----:B------:R-:W-:-:S03]  /*1ff0*/  IADD3 R12, P2, PT, R11, R12, RZ ;  /* 0x0000000c0b0c7210 */ /* 0x000fc60007f5e0ff */
[----:B------:R-:W-:Y:S02]  /*2000*/  IMAD.X R17, R10, 0x1, R17, P0 ;  /* 0x000000010a117824 */ /* 0x000fe400000e0611 */
[----:B------:R-:W-:-:S03]  /*2010*/  IMAD.HI.U32 R10, R12, R9, RZ ;  /* 0x000000090c0a7227 */ /* 0x000fc600078e00ff */
[----:B------:R-:W-:Y:S01]  /*2020*/  IADD3.X R16, PT, PT, RZ, RZ, R17, P2, P1 ;  /* 0x000000ffff107210 */ /* 0x000fe200017e2411 */
[----:B------:R-:W-:Y:S02]  /*2030*/  IMAD.MOV.U32 R11, RZ, RZ, RZ ;  /* 0x000000ffff0b7224 */ /* 0x000fe400078e00ff */
[----:B------:R-:W-:-:S04]  /*2040*/  IMAD.WIDE.U32 R10, R12, R15, R10 ;  /* 0x0000000f0c0a7225 */ /* 0x000fc800078e000a */
[C---:B------:R-:W-:Y:S02]  /*2050*/  IMAD R13, R16.reuse, R15, RZ ;  /* 0x0000000f100d7224 */ /* 0x040fe400078e02ff */
[----:B------:R-:W-:-:S04]  /*2060*/  IMAD.HI.U32 R10, P0, R16, R9, R10 ;  /* 0x00000009100a7227 */ /* 0x000fc8000780000a */
[----:B------:R-:W-:Y:S01]  /*2070*/  IMAD.HI.U32 R12, R16, R15, RZ ;  /* 0x0000000f100c7227 */ /* 0x000fe200078e00ff */
[----:B------:R-:W-:-:S03]  /*2080*/  IADD3 R13, P1, PT, R13, R10, RZ ;  /* 0x0000000a0d0d7210 */ /* 0x000fc60007f3e0ff */
[----:B------:R-:W-:Y:S02]  /*2090*/  IMAD.X R12, RZ, RZ, R12, P0 ;  /* 0x000000ffff0c7224 */ /* 0x000fe400000e060c */
[----:B------:R-:W-:-:S04]  /*20a0*/  IMAD.WIDE.U32 R10, R13, R8, RZ ;  /* 0x000000080d0a7225 */ /* 0x000fc800078e00ff */
[----:B------:R-:W-:Y:S01]  /*20b0*/  IMAD.X R17, RZ, RZ, R12, P1 ;  /* 0x000000ffff117224 */ /* 0x000fe200008e060c */
[----:B------:R-:W-:Y:S01]  /*20c0*/  IADD3 R19, P1, PT, -R10, R9, RZ ;  /* 0x000000090a137210 */ /* 0x000fe20007f3e1ff */
[----:B------:R-:W-:-:S03]  /*20d0*/  IMAD R11, R13, UR4, R11 ;  /* 0x000000040d0b7c24 */ /* 0x000fc6000f8e020b */
[-C--:B------:R-:W-:Y:S01]  /*20e0*/  ISETP.GE.U32.AND P0, PT, R19, R8.reuse, PT ;  /* 0x000000081300720c */ /* 0x080fe20003f06070 */
[----:B------:R-:W-:-:S04]  /*20f0*/  IMAD R10, R17, R8, R11 ;  /* 0x00000008110a7224 */ /* 0x000fc800078e020b */
[----:B------:R-:W-:Y:S01]  /*2100*/  IMAD.X R16, R15, 0x1, ~R10, P1 ;  /* 0x000000010f107824 */ /* 0x000fe200008e0e0a */
[----:B------:R-:W-:Y:S01]  /*2110*/  IADD3 R10, P2, PT, R13, 0x1, RZ ;  /* 0x000000010d0a7810 */ /* 0x000fe20007f5e0ff */
[----:B------:R-:W-:Y:S01]  /*2120*/  IMAD.MOV.U32 R15, RZ, RZ, 0x0 ;  /* 0x00000000ff0f7424 */ /* 0x000fe200078e00ff */
[-C--:B------:R-:W-:Y:S02]  /*2130*/  IADD3 R9, P1, PT, -R8, R19.reuse, RZ ;  /* 0x0000001308097210 */ /* 0x080fe40007f3e1ff */
[C---:B------:R-:W-:Y:S01]  /*2140*/  ISETP.GE.U32.AND.EX P0, PT, R16.reuse, UR4, PT, P0 ;  /* 0x0000000410007c0c */ /* 0x040fe2000bf06100 */
[----:B------:R-:W-:Y:S01]  /*2150*/  IMAD.X R12, RZ, RZ, R17, P2 ;  /* 0x000000ffff0c7224 */ /* 0x000fe200010e0611 */
[----:B------:R-:W-:Y:S02]  /*2160*/  IADD3.X R11, PT, PT, R16, ~UR4, RZ, P1, !PT ;  /* 0x80000004100b7c10 */ /* 0x000fe40008ffe4ff */
[----:B------:R-:W-:Y:S02]  /*2170*/  SEL R9, R9, R19, P0 ;  /* 0x0000001309097207 */ /* 0x000fe40000000000 */
[----:B------:R-:W-:-:S02]  /*2180*/  SEL R13, R10, R13, P0 ;  /* 0x0000000d0a0d7207 */ /* 0x000fc40000000000 */
[----:B------:R-:W-:Y:S02]  /*2190*/  SEL R11, R11, R16, P0 ;  /* 0x000000100b0b7207 */ /* 0x000fe40000000000 */
[----:B------:R-:W-:Y:S02]  /*21a0*/  SEL R12, R12, R17, P0 ;  /* 0x000000110c0c7207 */ /* 0x000fe40000000000 */
[----:B------:R-:W-:Y:S02]  /*21b0*/  ISETP.GE.U32.AND P0, PT, R9, R8, PT ;  /* 0x000000080900720c */ /* 0x000fe40003f06070 */
[----:B------:R-:W-:Y:S02]  /*21c0*/  IADD3 R10, P2, PT, R13, 0x1, RZ ;  /* 0x000000010d0a7810 */ /* 0x000fe40007f5e0ff */
[----:B------:R-:W-:Y:S02]  /*21d0*/  ISETP.GE.U32.AND.EX P0, PT, R11, UR4, PT, P0 ;  /* 0x000000040b007c0c */ /* 0x000fe4000bf06100 */
[----:B------:R-:W-:Y:S01]  /*21e0*/  ISETP.NE.U32.AND P1, PT, R8, RZ, PT ;  /* 0x000000ff0800720c */ /* 0x000fe20003f25070 */
[----:B------:R-:W-:Y:S01]  /*21f0*/  IMAD.X R11, RZ, RZ, R12, P2 ;  /* 0x000000ffff0b7224 */ /* 0x000fe200010e060c */
[----:B------:R-:W-:-:S02]  /*2200*/  SEL R10, R10, R13, P0 ;  /* 0x0000000d0a0a7207 */ /* 0x000fc40000000000 */
[----:B------:R-:W-:Y:S02]  /*2210*/  ISETP.NE.AND.EX P1, PT, RZ, UR4, PT, P1 ;  /* 0x00000004ff007c0c */ /* 0x000fe4000bf25310 */
[----:B------:R-:W-:Y:S02]  /*2220*/  SEL R11, R11, R12, P0 ;  /* 0x0000000c0b0b7207 */ /* 0x000fe40000000000 */
[----:B------:R-:W-:Y:S02]  /*2230*/  SEL R10, R10, 0xffffffff, P1 ;  /* 0xffffffff0a0a7807 */ /* 0x000fe40000800000 */
[----:B------:R-:W-:Y:S01]  /*2240*/  SEL R11, R11, 0xffffffff, P1 ;  /* 0xffffffff0b0b7807 */ /* 0x000fe20000800000 */
[----:B------:R-:W-:Y:S06]  /*2250*/  RET.REL.NODEC R14 `(_ZN3cub18CUB_300001_SM_10006detail9transform16transform_kernelINS2_10policy_hubILb0EN4cuda3std3__45tupleIJN6thrust24THRUST_300001_SM_1000_NS6detail15normal_iteratorINSA_10device_ptrIdEEEESF_EEEE10policy1000ElNS7_4plusIdEESF_JPdSL_EEEvT0_iT1_T2_DpNS2_10kernel_argIT3_EE) ;  /* 0xffffffdc0e687950 */ /* 0x000fec0003c3ffff */
.L_x_26:
[----:B------:R-:W-:-:S00]  /*2260*/  BRA `(.L_x_26) ;  /* 0xfffffffc00fc7947 */ /* 0x000fc0000383ffff */
[----:B------:R-:W-:-:S00]  /*2270*/  NOP ;  /* 0x0000000000007918 */ /* 0x000fc00000000000 */
        /* <DEDUP_REMOVED lines=8> */
.L_x_147:


//--------------------- .text._ZN3cub18CUB_300001_SM_10006detail9transform16transform_kernelINS2_10policy_hubILb0EN4cuda3std3__45tupleIJN6thrust24THRUST_300001_SM_1000_NS6detail15normal_iteratorINSA_10device_ptrIdEEEESF_EEEE10policy1000EiNS7_4plusIdEESF_JPdSL_EEEvT0_iT1_T2_DpNS2_10kernel_argIT3_EE --------------------------
	.section	.text._ZN3cub18CUB_300001_SM_10006detail9transform16transform_kernelINS2_10policy_hubILb0EN4cuda3std3__45tupleIJN6thrust24THRUST_300001_SM_1000_NS6detail15normal_iteratorINSA_10device_ptrIdEEEESF_EEEE10policy1000EiNS7_4plusIdEESF_JPdSL_EEEvT0_iT1_T2_DpNS2_10kernel_argIT3_EE,"ax",@progbits
	.align	128
        .global         _ZN3cub18CUB_300001_SM_10006detail9transform16transform_kernelINS2_10policy_hubILb0EN4cuda3std3__45tupleIJN6thrust24THRUST_300001_SM_1000_NS6detail15normal_iteratorINSA_10device_ptrIdEEEESF_EEEE10policy1000EiNS7_4plusIdEESF_JPdSL_EEEvT0_iT1_T2_DpNS2_10kernel_argIT3_EE
        .type           _ZN3cub18CUB_300001_SM_10006detail9transform16transform_kernelINS2_10policy_hubILb0EN4cuda3std3__45tupleIJN6thrust24THRUST_300001_SM_1000_NS6detail15normal_iteratorINSA_10device_ptrIdEEEESF_EEEE10policy1000EiNS7_4plusIdEESF_JPdSL_EEEvT0_iT1_T2_DpNS2_10kernel_argIT3_EE,@function
        .size           _ZN3cub18CUB_300001_SM_10006detail9transform16transform_kernelINS2_10policy_hubILb0EN4cuda3std3__45tupleIJN6thrust24THRUST_300001_SM_1000_NS6detail15normal_iteratorINSA_10device_ptrIdEEEESF_EEEE10policy1000EiNS7_4plusIdEESF_JPdSL_EEEvT0_iT1_T2_DpNS2_10kernel_argIT3_EE,(.L_x_148 - _ZN3cub18CUB_300001_SM_10006detail9transform16transform_kernelINS2_10policy_hubILb0EN4cuda3std3__45tupleIJN6thrust24THRUST_300001_SM_1000_NS6detail15normal_iteratorINSA_10device_ptrIdEEEESF_EEEE10policy1000EiNS7_4plusIdEESF_JPdSL_EEEvT0_iT1_T2_DpNS2_10kernel_argIT3_EE)
        .other          _ZN3cub18CUB_300001_SM_10006detail9transform16transform_kernelINS2_10policy_hubILb0EN4cuda3std3__45tupleIJN6thrust24THRUST_300001_SM_1000_NS6detail15normal_iteratorINSA_10device_ptrIdEEEESF_EEEE10policy1000EiNS7_4plusIdEESF_JPdSL_EEEvT0_iT1_T2_DpNS2_10kernel_argIT3_EE,@"STO_CUDA_ENTRY STV_DEFAULT"
_ZN3cub18CUB_300001_SM_10006detail9transform16transform_kernelINS2_10policy_hubILb0EN4cuda3std3__45tupleIJN6thrust24THRUST_300001_SM_1000_NS6detail15normal_iteratorINSA_10device_ptrIdEEEESF_EEEE10policy1000EiNS7_4plusIdEESF_JPdSL_EEEvT0_iT1_T2_DpNS2_10kernel_argIT3_EE:
.text._ZN3cub18CUB_300001_SM_10006detail9transform16transform_kernelINS2_10policy_hubILb0EN4cuda3std3__45tupleIJN6thrust24THRUST_300001_SM_1000_NS6detail15normal_iteratorINSA_10device_ptrIdEEEESF_EEEE10policy1000EiNS7_4plusIdEESF_JPdSL_EEEvT0_iT1_T2_DpNS2_10kernel_argIT3_EE:
[----:B------:R-:W-:Y:S08]  /*0000*/  LDC R1, c[0x0][0x37c] ;  /* 0x0000df00ff017b82 */ /* 0x000ff00000000800 */
[----:B------:R-:W1:Y:S01]  /*0010*/  S2UR UR5, SR_CTAID.X ;  /* 0x00000000000579c3 */ /* 0x000e620000002500 */
[----:B------:R-:W2:Y:S01]  /*0020*/  LDCU UR7, c[0x0][0x370] ;  /* 0x00006e00ff0777ac */ /* 0x000ea20008000800 */
[----:B------:R-:W3:Y:S01]  /*0030*/  LDCU.64 UR16, c[0x0][0x380] ;  /* 0x00007000ff1077ac */ /* 0x000ee20008000a00 */
[----:B------:R-:W4:Y:S01]  /*0040*/  LDCU.64 UR20, c[0x0][0x358] ;  /* 0x00006b00ff1477ac */ /* 0x000f220008000a00 */
[----:B---3--:R-:W-:-:S02]  /*0050*/  USHF.L.U32 UR24, UR17, 0x7, URZ ;  /* 0x0000000711187899 */ /* 0x008fc400080006ff */
[----:B-1----:R-:W-:Y:S02]  /*0060*/  UIADD3 UR4, UPT, UPT, UR5, 0x2, URZ ;  /* 0x0000000205047890 */ /* 0x002fe4000fffe0ff */
[----:B------:R-:W-:Y:S02]  /*0070*/  UIMAD UR22, UR24, UR5, URZ ;  /* 0x00000005181672a4 */ /* 0x000fe4000f8e02ff */
[----:B--2---:R-:W-:Y:S02]  /*0080*/  UISETP.GE.U32.AND UP0, UPT, UR4, UR7, UPT ;  /* 0x000000070400728c */ /* 0x004fe4000bf06070 */
[----:B------:R-:W-:Y:S02]  /*0090*/  UIADD3 UR6, UPT, UPT, -UR22, UR16, URZ ;  /* 0x0000001016067290 */ /* 0x000fe4000fffe1ff */
[----:B------:R-:W-:Y:S02]  /*00a0*/  UISETP.EQ.OR UP0, UPT, UR5, URZ, UP0 ;  /* 0x000000ff0500728c */ /* 0x000fe40008702670 */
[----:B------:R-:W-:-:S04]  /*00b0*/  UISETP.LT.AND UP1, UPT, UR24, UR6, UPT ;  /* 0x000000061800728c */ /* 0x000fc8000bf21270 */
[----:B------:R-:W-:-:S03]  /*00c0*/  USEL UR23, UR24, UR6, UP1 ;  /* 0x0000000618177287 */ /* 0x000fc60008800000 */
[----:B----4-:R-:W-:Y:S09]  /*00d0*/  BRA.U UP0, `(.L_x_27) ;  /* 0x0000000100dc7547 */ /* 0x010ff2000b800000 */
        /* <DEDUP_REMOVED lines=20> */
[----:B------:R-:W-:Y:S02]  /*0220*/  ULOP3.LUT UR13, UR13, 0xfffffff0, URZ, 0xc0, !UPT ;  /* 0xfffffff00d0d7892 */ /* 0x000fe4000f8ec0ff */
[----:B------:R-:W-:Y:S02]  /*0230*/  ULOP3.LUT UR12, UR12, 0xfffffff0, URZ, 0xc0, !UPT ;  /* 0xfffffff00c0c7892 */ /* 0x000fe4000f8ec0ff */
[----:B------:R-:W-:Y:S02]  /*0240*/  ULEA UR14, UR16, UR14, 0x18 ;  /* 0x0000000e100e7291 */ /* 0x000fe4000f8ec0ff */
[----:B------:R-:W-:Y:S01]  /*0250*/  USHF.R.U32.HI UR7, URZ, 0x4, UR13 ;  /* 0x00000004ff077899 */ /* 0x000fe2000801160d */
        /* <DEDUP_REMOVED lines=8> */
[----:B------:R-:W-:-:S02]  /*02e0*/  UIADD3 UR13, UPT, UPT, UR13, UR12, URZ ;  /* 0x0000000c0d0d7290 */ /* 0x000fc4000fffe0ff */
[----:B------:R-:W-:Y:S02]  /*02f0*/  ULEA UR16, UR17, UR14, 0xa ;  /* 0x0000000e11107291 */ /* 0x000fe4000f8e50ff */
[----:B------:R-:W-:Y:S02]  /*0300*/  USHF.R.U32.HI UR12, URZ, 0x4, UR12 ;  /* 0x00000004ff0c7899 */ /* 0x000fe4000801160c */
[----:B----4-:R-:W-:Y:S01]  /*0310*/  UIMAD.WIDE UR4, UR22, 0x8, UR4 ;  /* 0x00000008160478a5 */ /* 0x010fe2000f8e0204 */
[----:B------:R-:W-:Y:S01]  /*0320*/  IMAD.U32 R0, RZ, RZ, UR13 ;  /* 0x0000000dff007e24 */ /* 0x000fe2000f8e00ff */
[----:B------:R-:W-:Y:S02]  /*0330*/  UPRMT UR7, UR7, 0x5410, URZ ;  /* 0x0000541007077896 */ /* 0x000fe400080000ff */
[----:B--2---:R-:W-:Y:S02]  /*0340*/  UIMAD.WIDE UR8, UR22, 0x8, UR8 ;  /* 0x00000008160878a5 */ /* 0x004fe4000f8e0208 */
[----:B------:R-:W-:-:S02]  /*0350*/  UIADD3 UR18, UPT, UPT, UR16, 0x80, URZ ;  /* 0x0000008010127890 */ /* 0x000fc4000fffe0ff */
[----:B------:R-:W-:Y:S01]  /*0360*/  UPRMT UR12, UR12, 0x5410, URZ ;  /* 0x000054100c0c7896 */ /* 0x000fe200080000ff */
[----:B------:R-:W-:Y:S02]  /*0370*/  UMOV UR19, UR15 ;  /* 0x0000000f00137c82 */ /* 0x000fe40008000000 */
[----:B---3--:R1:W-:Y:S06]  /*0380*/  UBLKCP.S.G [UR14], [UR4], UR7 ;  /* 0x0000000e040073ba */ /* 0x0083ec0008000207 */
[----:B------:R1:W-:Y:S01]  /*0390*/  UBLKCP.S.G [UR18], [UR8], UR12 ;  /* 0x00000012080073ba */ /* 0x0003e2000800020c */
[----:B------:R1:W-:Y:S01]  /*03a0*/  SYNCS.ARRIVE.TRANS64 RZ, [UR15], R0 ;  /* 0x00000000ffff79a7 */ /* 0x0003e2000800000f */
[----:B------:R-:W-:Y:S01]  /*03b0*/  NOP ;  /* 0x0000000000007918 */ /* 0x000fe20000000000 */
.L_x_29:
[----:B-1----:R-:W-:Y:S05]  /*03c0*/  BSYNC.RECONVERGENT B0 ;  /* 0x0000000000007941 */ /* 0x002fea0003800200 */
.L_x_28:
[----:B------:R-:W1:Y:S08]  /*03d0*/  S2UR UR5, SR_CgaCtaId ;  /* 0x00000000000579c3 */ /* 0x000e700000008800 */
[----:B------:R-:W-:Y:S01]  /*03e0*/  BAR.SYNC.DEFER_BLOCKING 0x0 ;  /* 0x0000000000007b1d */ /* 0x000fe20000010000 */
[----:B------:R-:W-:-:S05]  /*03f0*/  SHF.L.U32 R0, RZ, 0x1f, RZ ;  /* 0x0000001fff007819 */ /* 0x000fca00000006ff */
[----:B------:R-:W-:Y:S02]  /*0400*/  UMOV UR4, 0x400 ;  /* 0x0000040000047882 */ /* 0x000fe40000000000 */
[----:B-1----:R-:W-:-:S12]  /*0410*/  ULEA UR4, UR5, UR4, 0x18 ;  /* 0x0000000405047291 */ /* 0x002fd8000f8ec0ff */
.L_x_30:
[----:B------:R-:W1:Y:S02]  /*0420*/  SYNCS.PHASECHK.TRANS64.TRYWAIT P0, [UR4], R0 ;  /* 0x00000000ff0075a7 */ /* 0x000e640008001104 */
[----:B-1----:R-:W-:Y:S05]  /*0430*/  @!P0 BRA `(.L_x_30) ;  /* 0xfffffffc00f88947 */ /* 0x002fea000383ffff */
[----:B------:R-:W-:Y:S05]  /*0440*/  BRA `(.L_x_31) ;  /* 0x00000014004c7947 */ /* 0x000fea0003800000 */
.L_x_27:
[----:B------:R-:W1:Y:S01]  /*0450*/  S2R R2, SR_TID.Y ;  /* 0x0000000000027919 */ /* 0x000e620000002200 */
[----:B------:R-:W2:Y:S01]  /*0460*/  LDCU UR10, c[0x0][0x360] ;  /* 0x00006c00ff0a77ac */ /* 0x000ea20008000800 */
[----:B------:R-:W-:Y:S01]  /*0470*/  BSSY.RECONVERGENT B0, `(.L_x_32) ;  /* 0x00000af000007945 */ /* 0x000fe20003800200 */
[----:B------:R-:W1:Y:S01]  /*0480*/  S2R R3, SR_TID.Z ;  /* 0x0000000000037919 */ /* 0x000e620000002300 */
[----:B------:R-:W2:Y:S01]  /*0490*/  LDCU UR11, c[0x0][0x364] ;  /* 0x00006c80ff0b77ac */ /* 0x000ea20008000800 */
[----:B------:R-:W3:Y:S01]  /*04a0*/  LDC R0, c[0x0][0x368] ;  /* 0x0000da00ff007b82 */ /* 0x000ee20000000800 */
[----:B------:R-:W4:Y:S01]  /*04b0*/  S2R R5, SR_TID.X ;  /* 0x0000000000057919 */ /* 0x000f220000002100 */
[----:B------:R-:W-:Y:S02]  /*04c0*/  USHF.L.U32 UR4, UR23, 0x3, URZ ;  /* 0x0000000317047899 */ /* 0x000fe400080006ff */
[----:B------:R-:W-:Y:S02]  /*04d0*/  USHF.R.S32.HI UR12, URZ, 0x1f, UR22 ;  /* 0x0000001fff0c7899 */ /* 0x000fe40008011416 */
[----:B------:R-:W-:-:S04]  /*04e0*/  USHF.R.S32.HI UR5, URZ, 0x1f, UR4 ;  /* 0x0000001fff057899 */ /* 0x000fc80008011404 */
[----:B------:R-:W-:Y:S02]  /*04f0*/  USHF.R.U32.HI UR13, URZ, 0x3, UR5 ;  /* 0x00000003ff0d7899 */ /* 0x000fe40008011605 */
[----:B------:R-:W-:Y:S02]  /*0500*/  USHF.R.U64 UR7, UR4, 0x3, UR5 ;  /* 0x0000000304077899 */ /* 0x000fe40008001205 */
[----:B--2---:R-:W-:Y:S02]  /*0510*/  UIMAD UR4, UR10, UR11, URZ ;  /* 0x0000000b0a0472a4 */ /* 0x004fe4000f8e02ff */
[----:B-1----:R-:W-:Y:S02]  /*0520*/  IMAD R2, R3, UR11, R2 ;  /* 0x0000000b03027c24 */ /* 0x002fe4000f8e0202 */
[----:B------:R-:W-:Y:S02]  /*0530*/  IMAD.U32 R3, RZ, RZ, UR13 ;  /* 0x0000000dff037e24 */ /* 0x000fe4000f8e00ff */
[----:B----4-:R-:W-:-:S02]  /*0540*/  IMAD R2, R2, UR10, R5 ;  /* 0x0000000a02027c24 */ /* 0x010fc4000f8e0205 */
[----:B---3--:R-:W-:Y:S01]  /*0550*/  IMAD R5, R0, UR4, RZ ;  /* 0x0000000400057c24 */ /* 0x008fe2000f8e02ff */
[----:B------:R-:W-:Y:S02]  /*0560*/  UMOV UR4, URZ ;  /* 0x000000ff00047c82 */ /* 0x000fe40008000000 */
[----:B------:R-:W-:-:S04]  /*0570*/  ISETP.LT.U32.AND P0, PT, R2, UR7, PT ;  /* 0x0000000702007c0c */ /* 0x000fc8000bf01070 */
[----:B------:R-:W-:Y:S01]  /*0580*/  ISETP.GT.U32.AND.EX P0, PT, R3, RZ, PT, P0 ;  /* 0x000000ff0300720c */ /* 0x000fe20003f04100 */
[----:B------:R-:W-:-:S12]  /*0590*/  IMAD.MOV.U32 R3, RZ, RZ, RZ ;  /* 0x000000ffff037224 */ /* 0x000fd800078e00ff */
[----:B------:R-:W-:Y:S05]  /*05a0*/  @!P0 BRA `(.L_x_33) ;  /* 0x00000008006c8947 */ /* 0x000fea0003800000 */
[----:B------:R-:W-:Y:S01]  /*05b0*/  IMAD.IADD R7, R5, 0x1, R2 ;  /* 0x0000000105077824 */ /* 0x000fe200078e0202 */
[----:B------:R-:W-:Y:S01]  /*05c0*/  MOV R6, UR7 ;  /* 0x0000000700067c02 */ /* 0x000fe20008000f00 */
[----:B------:R-:W-:Y:S01]  /*05d0*/  IMAD.U32 R4, RZ, RZ, UR13 ;  /* 0x0000000dff047e24 */ /* 0x000fe2000f8e00ff */
[----:B------:R-:W-:Y:S01]  /*05e0*/  BSSY.RECONVERGENT B1, `(.L_x_34) ;  /* 0x0000029000017945 */ /* 0x000fe20003800200 */
[----:B------:R-:W-:Y:S01]  /*05f0*/  IMAD.U32 R8, RZ, RZ, UR13 ;  /* 0x0000000dff087e24 */ /* 0x000fe2000f8e00ff */
[C---:B------:R-:W-:Y:S01]  /*0600*/  ISETP.LT.U32.AND P2, PT, R7.reuse, UR7, PT ;  /* 0x0000000707007c0c */ /* 0x040fe2000bf41070 */
[----:B------:R-:W-:Y:S01]  /*0610*/  IMAD.MOV.U32 R9, RZ, RZ, -0x1 ;  /* 0xffffffffff097424 */ /* 0x000fe200078e00ff */
[----:B------:R-:W-:Y:S02]  /*0620*/  ISETP.LT.U32.AND P1, PT, R7, UR7, PT ;  /* 0x0000000707007c0c */ /* 0x000fe4000bf21070 */
[----:B------:R-:W-:Y:S02]  /*0630*/  ISETP.GT.U32.AND.EX P2, PT, R4, RZ, PT, P2 ;  /* 0x000000ff0400720c */ /* 0x000fe40003f44120 */
[----:B------:R-:W-:Y:S01]  /*0640*/  ISETP.GT.U32.AND.EX P1, PT, R8, RZ, PT, P1 ;  /* 0x000000ff0800720c */ /* 0x000fe20003f24110 */
[----:B------:R-:W-:Y:S01]  /*0650*/  IMAD.U32 R8, RZ, RZ, UR13 ;  /* 0x0000000dff087e24 */ /* 0x000fe2000f8e00ff */
[----:B------:R-:W-:-:S02]  /*0660*/  SEL R6, R6, R7, P2 ;  /* 0x0000000706067207 */ /* 0x000fc40001000000 */
[----:B------:R-:W-:Y:S02]  /*0670*/  SEL R4, RZ, 0x1, !P1 ;  /* 0x00000001ff047807 */ /* 0x000fe40004800000 */
        /* <DEDUP_REMOVED lines=23> */
[----:B------:R-:W-:-:S05]  /*07f0*/  @!P3 LOP3.LUT R7, RZ, R5, RZ, 0x33, !PT ;  /* 0x00000005ff07b212 */ /* 0x000fca00078e33ff */
[----:B------:R-:W-:Y:S01]  /*0800*/  IMAD.MOV.U32 R8, RZ, RZ, R7 ;  /* 0x000000ffff087224 */ /* 0x000fe200078e0007 */
[----:B------:R-:W-:Y:S06]  /*0810*/  BRA `(.L_x_36) ;  /* 0x0000000000147947 */ /* 0x000fec0003800000 */
.L_x_35:
[----:B------:R-:W-:Y:S01]  /*0820*/  IMAD.MOV.U32 R9, RZ, RZ, R12 ;  /* 0x000000ffff097224 */ /* 0x000fe200078e000c */
[----:B------:R-:W-:-:S07]  /*0830*/  MOV R8, 0x850 ;  /* 0x0000085000087802 */ /* 0x000fce0000000f00 */
[----:B------:R-:W-:Y:S05]  /*0840*/  CALL.REL.NOINC `($__internal_1_$__cuda_sm20_div_u64) ;  /* 0x0000001400587944 */ /* 0x000fea0003c00000 */
[----:B------:R-:W-:Y:S01]  /*0850*/  IMAD.MOV.U32 R8, RZ, RZ, R6 ;  /* 0x000000ffff087224 */ /* 0x000fe200078e0006 */
[----:B------:R-:W-:-:S07]  /*0860*/  MOV R9, R7 ;  /* 0x0000000700097202 */ /* 0x000fce0000000f00 */
.L_x_36:
[----:B------:R-:W-:Y:S05]  /*0870*/  BSYNC.RECONVERGENT B1 ;  /* 0x0000000000017941 */ /* 0x000fea0003800200 */
.L_x_34:
[----:B------:R-:W-:Y:S01]  /*0880*/  IADD3 R4, P1, PT, R8, R4, RZ ;  /* 0x0000000408047210 */ /* 0x000fe20007f3e0ff */
[----:B------:R-:W1:Y:S01]  /*0890*/  LDC R6, c[0x0][0x3a0] ;  /* 0x0000e800ff067b82 */ /* 0x000e620000000800 */
[----:B------:R-:W-:Y:S01]  /*08a0*/  BSSY.RECONVERGENT B1, `(.L_x_37) ;  /* 0x0000030000017945 */ /* 0x000fe20003800200 */
[----:B------:R-:W-:Y:S01]  /*08b0*/  IMAD.MOV.U32 R28, RZ, RZ, R2 ;  /* 0x000000ffff1c7224 */ /* 0x000fe200078e0002 */
[C---:B------:R-:W-:Y:S01]  /*08c0*/  LOP3.LUT R7, R4.reuse, 0x3, RZ, 0xc0, !PT ;  /* 0x0000000304077812 */ /* 0x040fe200078ec0ff */
[----:B------:R-:W-:Y:S01]  /*08d0*/  IMAD.X R8, RZ, RZ, R9, P1 ;  /* 0x000000ffff087224 */ /* 0x000fe200008e0609 */
[----:B------:R-:W-:Y:S01]  /*08e0*/  ISETP.GE.U32.AND P1, PT, R4, 0x3, PT ;  /* 0x000000030400780c */ /* 0x000fe20003f26070 */
[----:B------:R-:W-:Y:S01]  /*08f0*/  IMAD.MOV.U32 R29, RZ, RZ, R3 ;  /* 0x000000ffff1d7224 */ /* 0x000fe200078e0003 */
[----:B------:R-:W-:Y:S02]  /*0900*/  ISETP.NE.U32.AND P2, PT, R7, 0x3, PT ;  /* 0x000000030700780c */ /* 0x000fe40003f45070 */
[----:B------:R-:W-:-:S02]  /*0910*/  ISETP.GE.U32.AND.EX P1, PT, R8, RZ, PT, P1 ;  /* 0x000000ff0800720c */ /* 0x000fc40003f26110 */
[----:B------:R-:W-:Y:S02]  /*0920*/  ISETP.NE.AND.EX P2, PT, RZ, RZ, PT, P2 ;  /* 0x000000ffff00720c */ /* 0x000fe40003f45320 */
[----:B-1----:R-:W-:-:S11]  /*0930*/  SHF.R.S32.HI R10, RZ, 0x1f, R6 ;  /* 0x0000001fff0a7819 */ /* 0x002fd60000011406 */
[----:B------:R-:W-:Y:S05]  /*0940*/  @!P2 BRA `(.L_x_38) ;  /* 0x000000000094a947 */ /* 0x000fea0003800000 */
[----:B------:R-:W1:Y:S01]  /*0950*/  S2UR UR8, SR_CgaCtaId ;  /* 0x00000000000879c3 */ /* 0x000e620000008800 */
[----:B------:R-:W2:Y:S01]  /*0960*/  LDCU.64 UR14, c[0x0][0x398] ;  /* 0x00007300ff0e77ac */ /* 0x000ea20008000a00 */
[----:B------:R-:W-:Y:S01]  /*0970*/  VIADD R11, R4, 0x1 ;  /* 0x00000001040b7836 */ /* 0x000fe20000000000 */
[----:B------:R-:W-:Y:S01]  /*0980*/  MOV R29, R3 ;  /* 0x00000003001d7202 */ /* 0x000fe20000000f00 */
[----:B------:R-:W-:Y:S01]  /*0990*/  IMAD R4, R0, UR11, RZ ;  /* 0x0000000b00047c24 */ /* 0x000fe2000f8e02ff */
[----:B------:R-:W-:Y:S01]  /*09a0*/  USHF.L.U32 UR5, UR22, 0x3, URZ ;  /* 0x0000000316057899 */ /* 0x000fe200080006ff */
[----:B------:R-:W-:Y:S01]  /*09b0*/  IMAD.MOV.U32 R28, RZ, RZ, R2 ;  /* 0x000000ffff1c7224 */ /* 0x000fe200078e0002 */
[----:B------:R-:W-:Y:S01]  /*09c0*/  USHF.L.U64.HI UR9, UR22, 0x3, UR12 ;  /* 0x0000000316097899 */ /* 0x000fe2000801020c */
[----:B------:R-:W-:Y:S01]  /*09d0*/  LOP3.LUT R11, R11, 0x3, RZ, 0xc0, !PT ;  /* 0x000000030b0b7812 */ /* 0x000fe200078ec0ff */
[----:B------:R-:W-:Y:S02]  /*09e0*/  IMAD R4, R4, UR10, RZ ;  /* 0x0000000a04047c24 */ /* 0x000fe4000f8e02ff */
[----:B------:R-:W-:Y:S01]  /*09f0*/  LEA R7, P2, R2, UR5, 0x3 ;  /* 0x0000000502077c11 */ /* 0x000fe2000f8418ff */
[----:B------:R-:W-:-:S02]  /*0a00*/  UMOV UR5, 0x400 ;  /* 0x0000040000057882 */ /* 0x000fc40000000000 */
[----:B------:R-:W-:Y:S01]  /*0a10*/  UIADD3 UR5, UPT, UPT, UR5, 0x80, URZ ;  /* 0x0000008005057890 */ /* 0x000fe2000fffe0ff */
[----:B------:R-:W-:Y:S02]  /*0a20*/  LEA.HI.X R15, R2, UR9, R3, 0x3, P2 ;  /* 0x00000009020f7c11 */ /* 0x000fe400090f1c03 */
[----:B------:R-:W-:Y:S02]  /*0a30*/  IADD3 R11, P2, PT, RZ, -R11, RZ ;  /* 0x8000000bff0b7210 */ /* 0x000fe40007f5e0ff */
[----:B--2---:R-:W-:-:S03]  /*0a40*/  IADD3 R14, P3, P4, R7, UR14, R6 ;  /* 0x0000000e070e7c10 */ /* 0x004fc6000fc7e006 */
[----:B------:R-:W-:Y:S01]  /*0a50*/  IMAD.X R12, RZ, RZ, -0x1, P2 ;  /* 0xffffffffff0c7424 */ /* 0x000fe200010e06ff */
[----:B------:R-:W-:Y:S01]  /*0a60*/  IADD3.X R15, PT, PT, R15, UR15, R10, P3, P4 ;  /* 0x0000000f0f0f7c10 */ /* 0x000fe20009fe840a */
[----:B-1----:R-:W-:-:S06]  /*0a70*/  ULEA UR5, UR8, UR5, 0x18 ;  /* 0x0000000508057291 */ /* 0x002fcc000f8ec0ff */
[----:B------:R-:W-:-:S04]  /*0a80*/  VIADD R7, R6, UR5 ;  /* 0x0000000506077c36 */ /* 0x000fc80008000000 */
[----:B------:R-:W-:-:S07]  /*0a90*/  IMAD R7, R2, 0x8, R7 ;  /* 0x0000000802077824 */ /* 0x000fce00078e0207 */
.L_x_39:
[----:B------:R-:W-:Y:S01]  /*0aa0*/  IADD3 R11, P2, PT, R11, 0x1, RZ ;  /* 0x000000010b0b7810 */ /* 0x000fe20007f5e0ff */
[----:B------:R-:W-:Y:S01]  /*0ab0*/  IMAD.MOV.U32 R8, RZ, RZ, R14 ;  /* 0x000000ffff087224 */ /* 0x000fe200078e000e */
[C---:B------:R-:W-:Y:S01]  /*0ac0*/  IADD3 R28, P3, PT, R5.reuse, R28, RZ ;  /* 0x0000001c051c7210 */ /* 0x040fe20007f7e0ff */
[----:B------:R-:W-:Y:S01]  /*0ad0*/  IMAD.MOV.U32 R9, RZ, RZ, R15 ;  /* 0x000000ffff097224 */ /* 0x000fe200078e000f */
[----:B------:R-:W-:Y:S01]  /*0ae0*/  LEA R14, P4, R5, R14, 0x3 ;  /* 0x0000000e050e7211 */ /* 0x000fe200078818ff */
        /* <DEDUP_REMOVED lines=8> */
[----:B------:R-:W-:-:S02]  /*0b70*/  ISETP.NE.AND.EX P2, PT, R12, RZ, PT, P2 ;  /* 0x000000ff0c00720c */ /* 0x000fc40003f45320 */
[----:B-1----:R-:W-:-:S11]  /*0b80*/  LEA R7, R4, R7, 0x3 ;  /* 0x0000000704077211 */ /* 0x002fd600078e18ff */
[----:B------:R-:W-:Y:S05]  /*0b90*/  @P2 BRA `(.L_x_39) ;  /* 0xfffffffc00c02947 */ /* 0x000fea000383ffff */
.L_x_38:
[----:B------:R-:W-:Y:S05]  /*0ba0*/  BSYNC.RECONVERGENT B1 ;  /* 0x0000000000017941 */ /* 0x000fea0003800200 */
.L_x_37:
[----:B------:R-:W-:Y:S05]  /*0bb0*/  @!P1 BRA `(.L_x_33) ;  /* 0x0000000000e89947 */ /* 0x000fea0003800000 */
[----:B------:R-:W1:Y:S01]  /*0bc0*/  S2UR UR9, SR_CgaCtaId ;  /* 0x00000000000979c3 */ /* 0x000e620000008800 */
[----:B------:R-:W2:Y:S01]  /*0bd0*/  LDCU.64 UR16, c[0x0][0x398] ;  /* 0x00007300ff1077ac */ /* 0x000ea20008000a00 */
[----:B------:R-:W-:Y:S01]  /*0be0*/  IADD3 R4, P1, PT, R28, UR22, RZ ;  /* 0x000000161c047c10 */ /* 0x000fe2000ff3e0ff */
[----:B------:R-:W-:Y:S01]  /*0bf0*/  IMAD R9, R0, UR11, RZ ;  /* 0x0000000b00097c24 */ /* 0x000fe2000f8e02ff */
[----:B------:R-:W-:Y:S01]  /*0c00*/  UMOV UR8, 0x400 ;  /* 0x0000040000087882 */ /* 0x000fe20000000000 */
[----:B------:R-:W-:Y:S01]  /*0c10*/  USHF.L.U32 UR15, UR22, 0x3, URZ ;  /* 0x00000003160f7899 */ /* 0x000fe200080006ff */
[----:B------:R-:W-:Y:S01]  /*0c20*/  IADD3.X R13, PT, PT, R29, UR12, RZ, P1, !PT ;  /* 0x0000000c1d0d7c10 */ /* 0x000fe20008ffe4ff */
[----:B------:R-:W-:Y:S01]  /*0c30*/  UIADD3 UR8, UPT, UPT, UR8, 0x80, URZ ;  /* 0x0000008008087890 */ /* 0x000fe2000fffe0ff */
[C---:B------:R-:W-:Y:S01]  /*0c40*/  IMAD.SHL.U32 R12, R4.reuse, 0x8, RZ ;  /* 0x00000008040c7824 */ /* 0x040fe200078e00ff */
[----:B------:R-:W-:Y:S01]  /*0c50*/  USHF.L.U64.HI UR14, UR22, 0x3, UR12 ;  /* 0x00000003160e7899 */ /* 0x000fe2000801020c */
[----:B------:R-:W-:Y:S01]  /*0c60*/  SHF.L.U64.HI R13, R4, 0x3, R13 ;  /* 0x00000003040d7819 */ /* 0x000fe2000001020d */
[----:B------:R-:W-:Y:S01]  /*0c70*/  IMAD R9, R9, UR10, RZ ;  /* 0x0000000a09097c24 */ /* 0x000fe2000f8e02ff */
[----:B------:R-:W-:Y:S01]  /*0c80*/  UMOV UR5, URZ ;  /* 0x000000ff00057c82 */ /* 0x000fe20008000000 */
[----:B------:R-:W-:Y:S01]  /*0c90*/  IMAD.WIDE.U32 R12, R5, 0x18, R12 ;  /* 0x00000018050c7825 */ /* 0x000fe200078e000c */
[----:B--2---:R-:W-:-:S03]  /*0ca0*/  IADD3 R25, P2, PT, R6, UR16, RZ ;  /* 0x0000001006197c10 */ /* 0x004fc6000ff5e0ff */
[----:B------:R-:W-:Y:S01]  /*0cb0*/  VIADD R26, R13, UR5 ;  /* 0x000000050d1a7c36 */ /* 0x000fe20008000000 */
[----:B------:R-:W-:Y:S01]  /*0cc0*/  IADD3.X R7, PT, PT, R10, UR17, RZ, P2, !PT ;  /* 0x000000110a077c10 */ /* 0x000fe200097fe4ff */
[----:B-1----:R-:W-:Y:S01]  /*0cd0*/  ULEA UR8, UR9, UR8, 0x18 ;  /* 0x0000000809087291 */ /* 0x002fe2000f8ec0ff */
[----:B------:R-:W-:-:S04]  /*0ce0*/  LEA R10, P1, R28, UR15, 0x3 ;  /* 0x0000000f1c0a7c11 */ /* 0x000fc8000f8218ff */
[----:B------:R-:W-:Y:S01]  /*0cf0*/  LEA.HI.X R11, R28, UR14, R29, 0x3, P1 ;  /* 0x0000000e1c0b7c11 */ /* 0x000fe200088f1c1d */
[----:B------:R-:W-:Y:S01]  /*0d00*/  VIADD R15, R6, UR8 ;  /* 0x00000008060f7c36 */ /* 0x000fe20008000000 */
[----:B------:R-:W-:-:S03]  /*0d10*/  LEA R20, P1, R5, R10, 0x4 ;  /* 0x0000000a05147211 */ /* 0x000fc600078220ff */
[----:B------:R-:W-:Y:S01]  /*0d20*/  IMAD R8, R28, 0x8, R15 ;  /* 0x000000081c087824 */ /* 0x000fe200078e020f */
[C---:B------:R-:W-:Y:S01]  /*0d30*/  LEA.HI.X R24, R5.reuse, R11, RZ, 0x4, P1 ;  /* 0x0000000b05187211 */ /* 0x040fe200008f24ff */
[----:B------:R-:W-:-:S04]  /*0d40*/  IMAD.WIDE.U32 R14, R5, 0x8, R10 ;  /* 0x00000008050e7825 */ /* 0x000fc800078e000a */
[C-C-:B------:R-:W-:Y:S02]  /*0d50*/  IMAD R21, R9.reuse, 0x8, R8.reuse ;  /* 0x0000000809157824 */ /* 0x140fe400078e0208 */
[C-C-:B------:R-:W-:Y:S02]  /*0d60*/  IMAD R6, R9.reuse, 0x10, R8.reuse ;  /* 0x0000001009067824 */ /* 0x140fe400078e0208 */
[----:B------:R-:W-:-:S07]  /*0d70*/  IMAD R4, R9, 0x18, R8 ;  /* 0x0000001809047824 */ /* 0x000fce00078e0208 */
.L_x_40:
[----:B------:R-:W-:Y:S02]  /*0d80*/  IADD3 R16, P1, PT, R25, R10, RZ ;  /* 0x0000000a19107210 */ /* 0x000fe40007f3e0ff */
[----:B------:R-:W-:Y:S02]  /*0d90*/  IADD3 R22, P2, PT, R14, R25, RZ ;  /* 0x000000190e167210 */ /* 0x000fe40007f5e0ff */
[----:B------:R-:W-:-:S03]  /*0da0*/  IADD3.X R17, PT, PT, R7, R11, RZ, P1, !PT ;  /* 0x0000000b07117210 */ /* 0x000fc60000ffe4ff */
[----:B------:R-:W-:Y:S01]  /*0db0*/  IMAD.X R23, R15, 0x1, R7, P2 ;  /* 0x000000010f177824 */ /* 0x000fe200010e0607 */
[----:B------:R-:W-:Y:S01]  /*0dc0*/  IADD3 R18, P2, PT, R25, R12, RZ ;  /* 0x0000000c19127210 */ /* 0x000fe20007f5e0ff */
[----:B------:R-:W-:Y:S01]  /*0dd0*/  @!PT LDS RZ, [RZ] ;  /* 0x00000000fffff984 */ /* 0x000fe20000000800 */
[----:B------:R-:W-:Y:S01]  /*0de0*/  @!PT LDS RZ, [RZ] ;  /* 0x00000000fffff984 */ /* 0x000fe20000000800 */
[----:B------:R-:W-:Y:S01]  /*0df0*/  @!PT LDS RZ, [RZ] ;  /* 0x00000000fffff984 */ /* 0x000fe20000000800 */
[----:B------:R1:W-:Y:S04]  /*0e00*/  LDGSTS.E.64 [R8], desc[UR20][R16.64] ;  /* 0x0000000010087fae */ /* 0x0003e8000b9a1414 */
[----:B------:R-:W-:Y:S01]  /*0e10*/  IMAD.X R19, R7, 0x1, R26, P2 ;  /* 0x0000000107137824 */ /* 0x000fe200010e061a */
[----:B------:R2:W-:Y:S01]  /*0e20*/  LDGSTS.E.64 [R21], desc[UR20][R22.64] ;  /* 0x0000000016157fae */ /* 0x0005e2000b9a1414 */
[----:B-1----:R-:W-:Y:S01]  /*0e30*/  IADD3 R16, P1, PT, R25, R20, RZ ;  /* 0x0000001419107210 */ /* 0x002fe20007f3e0ff */
[----:B------:R-:W-:-:S04]  /*0e40*/  IMAD R8, R9, 0x20, R8 ;  /* 0x0000002009087824 */ /* 0x000fc800078e0208 */
[----:B------:R-:W-:Y:S02]  /*0e50*/  IMAD.X R17, R7, 0x1, R24, P1 ;  /* 0x0000000107117824 */ /* 0x000fe400008e0618 */
[----:B--2---:R-:W-:-:S03]  /*0e60*/  IMAD R21, R9, 0x20, R21 ;  /* 0x0000002009157824 */ /* 0x004fc600078e0215 */
[----:B------:R1:W-:Y:S04]  /*0e70*/  LDGSTS.E.64 [R6], desc[UR20][R16.64] ;  /* 0x0000000010067fae */ /* 0x0003e8000b9a1414 */
[----:B------:R2:W-:Y:S01]  /*0e80*/  LDGSTS.E.64 [R4], desc[UR20][R18.64] ;  /* 0x0000000012047fae */ /* 0x0005e2000b9a1414 */
[----:B-1----:R-:W-:Y:S02]  /*0e90*/  IMAD.MOV.U32 R16, RZ, RZ, R25 ;  /* 0x000000ffff107224 */ /* 0x002fe400078e0019 */
[----:B------:R-:W-:Y:S02]  /*0ea0*/  IMAD.MOV.U32 R17, RZ, RZ, R7 ;  /* 0x000000ffff117224 */ /* 0x000fe400078e0007 */
[----:B--2---:R-:W-:-:S04]  /*0eb0*/  IMAD.WIDE.U32 R18, R5, 0x4, R28 ;  /* 0x0000000405127825 */ /* 0x004fc800078e001c */
[----:B------:R-:W-:Y:S01]  /*0ec0*/  IMAD.WIDE.U32 R16, R5, 0x20, R16 ;  /* 0x0000002005107825 */ /* 0x000fe200078e0010 */
[----:B------:R-:W-:Y:S02]  /*0ed0*/  ISETP.GE.U32.AND P1, PT, R18, UR7, PT ;  /* 0x0000000712007c0c */ /* 0x000fe4000bf26070 */
[----:B------:R-:W-:Y:S01]  /*0ee0*/  MOV R29, R19 ;  /* 0x00000013001d7202 */ /* 0x000fe20000000f00 */
[----:B------:R-:W-:Y:S01]  /*0ef0*/  IMAD.MOV.U32 R28, RZ, RZ, R18 ;  /* 0x000000ffff1c7224 */ /* 0x000fe200078e0012 */
[----:B------:R-:W-:Y:S01]  /*0f00*/  ISETP.GE.U32.AND.EX P1, PT, R19, UR13, PT, P1 ;  /* 0x0000000d13007c0c */ /* 0x000fe2000bf26110 */
[----:B------:R-:W-:Y:S02]  /*0f10*/  IMAD.MOV.U32 R25, RZ, RZ, R16 ;  /* 0x000000ffff197224 */ /* 0x000fe400078e0010 */
[----:B------:R-:W-:Y:S02]  /*0f20*/  IMAD.MOV.U32 R7, RZ, RZ, R17 ;  /* 0x000000ffff077224 */ /* 0x000fe400078e0011 */
[----:B------:R-:W-:-:S02]  /*0f30*/  IMAD R6, R9, 0x20, R6 ;  /* 0x0000002009067824 */ /* 0x000fc400078e0206 */
[----:B------:R-:W-:-:S06]  /*0f40*/  IMAD R4, R9, 0x20, R4 ;  /* 0x0000002009047824 */ /* 0x000fcc00078e0204 */
[----:B------:R-:W-:Y:S05]  /*0f50*/  @!P1 BRA `(.L_x_40) ;  /* 0xfffffffc00889947 */ /* 0x000fea000383ffff */
.L_x_33:
[----:B------:R-:W-:Y:S05]  /*0f60*/  BSYNC.RECONVERGENT B0 ;  /* 0x0000000000007941 */ /* 0x000fea0003800200 */
.L_x_32:
[----:B------:R-:W0:Y:S01]  /*0f70*/  LDGDEPBAR ;  /* 0x00000000000079af */ /* 0x000e220000000000 */
[----:B------:R-:W-:Y:S04]  /*0f80*/  BSSY.RECONVERGENT B0, `(.L_x_41) ;  /* 0x000009c000007945 */ /* 0x000fe80003800200 */
[----:B------:R-:W-:Y:S05]  /*0f90*/  @!P0 BRA `(.L_x_42) ;  /* 0x0000000800688947 */ /* 0x000fea0003800000 */
[----:B------:R-:W-:Y:S01]  /*0fa0*/  IADD3 R9, PT, PT, R5, R2, RZ ;  /* 0x0000000205097210 */ /* 0x000fe20007ffe0ff */
[----:B------:R-:W-:Y:S01]  /*0fb0*/  IMAD.U32 R4, RZ, RZ, UR13 ;  /* 0x0000000dff047e24 */ /* 0x000fe2000f8e00ff */
[----:B------:R-:W-:Y:S01]  /*0fc0*/  BSSY.RECONVERGENT B1, `(.L_x_43) ;  /* 0x0000028000017945 */ /* 0x000fe20003800200 */
[----:B------:R-:W-:Y:S01]  /*0fd0*/  IMAD.U32 R7, RZ, RZ, UR13 ;  /* 0x0000000dff077e24 */ /* 0x000fe2000f8e00ff */
[C---:B------:R-:W-:Y:S01]  /*0fe0*/  ISETP.LT.U32.AND P0, PT, R9.reuse, UR7, PT ;  /* 0x0000000709007c0c */ /* 0x040fe2000bf01070 */
[----:B------:R-:W-:Y:S01]  /*0ff0*/  IMAD.U32 R6, RZ, RZ, UR7 ;  /* 0x00000007ff067e24 */ /* 0x000fe2000f8e00ff */
[----:B------:R-:W-:Y:S01]  /*1000*/  ISETP.LT.U32.AND P1, PT, R9, UR7, PT ;  /* 0x0000000709007c0c */ /* 0x000fe2000bf21070 */
[----:B------:R-:W-:Y:S01]  /*1010*/  IMAD.U32 R10, RZ, RZ, UR13 ;  /* 0x0000000dff0a7e24 */ /* 0x000fe2000f8e00ff */
[----:B------:R-:W-:Y:S02]  /*1020*/  ISETP.GT.U32.AND.EX P0, PT, R4, RZ, PT, P0 ;  /* 0x000000ff0400720c */ /* 0x000fe40003f04100 */
[----:B------:R-:W-:Y:S01]  /*1030*/  ISETP.GT.U32.AND.EX P1, PT, R7, RZ, PT, P1 ;  /* 0x000000ff0700720c */ /* 0x000fe20003f24110 */
[----:B------:R-:W-:Y:S01]  /*1040*/  IMAD.MOV.U32 R7, RZ, RZ, -0x1 ;  /* 0xffffffffff077424 */ /* 0x000fe200078e00ff */
        /* <DEDUP_REMOVED lines=12> */
[----:B-1----:R-:W-:-:S06]  /*1110*/  IADD3 R7, PT, PT, R10, 0xffffffe, RZ ;  /* 0x0ffffffe0a077810 */ /* 0x002fcc0007ffe0ff */
[----:B------:R-:W1:Y:S02]  /*1120*/  F2I.FTZ.U32.TRUNC.NTZ R7, R7 ;  /* 0x0000000700077305 */ /* 0x000e64000021f000 */
[----:B-1----:R-:W-:-:S04]  /*1130*/  IMAD R11, R11, R7, RZ ;  /* 0x000000070b0b7224 */ /* 0x002fc800078e02ff */
[----:B------:R-:W-:-:S06]  /*1140*/  IMAD.HI.U32 R6, R7, R11, R6 ;  /* 0x0000000b07067227 */ /* 0x000fcc00078e0006 */
[----:B------:R-:W-:-:S04]  /*1150*/  IMAD.HI.U32 R8, R6, R9, RZ ;  /* 0x0000000906087227 */ /* 0x000fc800078e00ff */
[----:B------:R-:W-:-:S04]  /*1160*/  IMAD.MOV R6, RZ, RZ, -R8 ;  /* 0x000000ffff067224 */ /* 0x000fc800078e0a08 */
[----:B------:R-:W-:Y:S02]  /*1170*/  IMAD R6, R5, R6, R9 ;  /* 0x0000000605067224 */ /* 0x000fe400078e0209 */
[----:B------:R-:W-:-:S03]  /*1180*/  IMAD.MOV.U32 R9, RZ, RZ, RZ ;  /* 0x000000ffff097224 */ /* 0x000fc600078e00ff */
[----:B------:R-:W-:-:S13]  /*1190*/  ISETP.GE.U32.AND P0, PT, R6, R5, PT ;  /* 0x000000050600720c */ /* 0x000fda0003f06070 */
[----:B------:R-:W-:Y:S02]  /*11a0*/  @P0 IMAD.IADD R6, R6, 0x1, -R5 ;  /* 0x0000000106060824 */ /* 0x000fe400078e0a05 */
[----:B------:R-:W-:-:S03]  /*11b0*/  @P0 VIADD R8, R8, 0x1 ;  /* 0x0000000108080836 */ /* 0x000fc60000000000 */
[----:B------:R-:W-:-:S13]  /*11c0*/  ISETP.GE.U32.AND P1, PT, R6, R5, PT ;  /* 0x000000050600720c */ /* 0x000fda0003f26070 */
[----:B------:R-:W-:Y:S02]  /*11d0*/  @P1 IADD3 R8, PT, PT, R8, 0x1, RZ ;  /* 0x0000000108081810 */ /* 0x000fe40007ffe0ff */
[----:B------:R-:W-:Y:S01]  /*11e0*/  @!P2 LOP3.LUT R8, RZ, R5, RZ, 0x33, !PT ;  /* 0x00000005ff08a212 */ /* 0x000fe200078e33ff */
[----:B------:R-:W-:Y:S06]  /*11f0*/  BRA `(.L_x_45) ;  /* 0x0000000000107947 */ /* 0x000fec0003800000 */
.L_x_44:
[----:B------:R-:W-:-:S07]  /*1200*/  MOV R8, 0x1220 ;  /* 0x0000122000087802 */ /* 0x000fce0000000f00 */
[----:B------:R-:W-:Y:S05]  /*1210*/  CALL.REL.NOINC `($__internal_1_$__cuda_sm20_div_u64) ;  /* 0x0000000800e47944 */ /* 0x000fea0003c00000 */
[----:B------:R-:W-:Y:S02]  /*1220*/  IMAD.MOV.U32 R8, RZ, RZ, R6 ;  /* 0x000000ffff087224 */ /* 0x000fe400078e0006 */
[----:B------:R-:W-:-:S07]  /*1230*/  IMAD.MOV.U32 R9, RZ, RZ, R7 ;  /* 0x000000ffff097224 */ /* 0x000fce00078e0007 */
.L_x_45:
[----:B------:R-:W-:Y:S05]  /*1240*/  BSYNC.RECONVERGENT B1 ;  /* 0x0000000000017941 */ /* 0x000fea0003800200 */
.L_x_43:
[----:B------:R-:W-:Y:S01]  /*1250*/  IADD3 R4, P0, PT, R8, R4, RZ ;  /* 0x0000000408047210 */ /* 0x000fe20007f1e0ff */
[----:B------:R-:W1:Y:S01]  /*1260*/  LDC R6, c[0x0][0x3b0] ;  /* 0x0000ec00ff067b82 */ /* 0x000e620000000800 */
[----:B------:R-:W-:Y:S02]  /*1270*/  BSSY.RECONVERGENT B1, `(.L_x_46) ;  /* 0x0000031000017945 */ /* 0x000fe40003800200 */
[C---:B------:R-:W-:Y:S01]  /*1280*/  LOP3.LUT R7, R4.reuse, 0x3, RZ, 0xc0, !PT ;  /* 0x0000000304077812 */ /* 0x040fe200078ec0ff */
[----:B------:R-:W-:Y:S01]  /*1290*/  IMAD.X R8, RZ, RZ, R9, P0 ;  /* 0x000000ffff087224 */ /* 0x000fe200000e0609 */
[----:B------:R-:W-:Y:S02]  /*12a0*/  ISETP.GE.U32.AND P0, PT, R4, 0x3, PT ;  /* 0x000000030400780c */ /* 0x000fe40003f06070 */
[----:B------:R-:W-:Y:S02]  /*12b0*/  ISETP.NE.U32.AND P1, PT, R7, 0x3, PT ;  /* 0x000000030700780c */ /* 0x000fe40003f25070 */
[----:B------:R-:W-:Y:S01]  /*12c0*/  ISETP.GE.U32.AND.EX P0, PT, R8, RZ, PT, P0 ;  /* 0x000000ff0800720c */ /* 0x000fe20003f06100 */
[----:B------:R-:W-:Y:S01]  /*12d0*/  IMAD.U32 R8, RZ, RZ, UR22 ;  /* 0x00000016ff087e24 */ /* 0x000fe2000f8e00ff */
[----:B------:R-:W-:-:S04]  /*12e0*/  ISETP.NE.AND.EX P1, PT, RZ, RZ, PT, P1 ;  /* 0x000000ffff00720c */ /* 0x000fc80003f25310 */
[----:B------:R-:W-:Y:S02]  /*12f0*/  SHF.R.S32.HI R8, RZ, 0x1f, R8 ;  /* 0x0000001fff087819 */ /* 0x000fe40000011408 */
[----:B-1----:R-:W-:-:S07]  /*1300*/  SHF.R.S32.HI R18, RZ, 0x1f, R6 ;  /* 0x0000001fff127819 */ /* 0x002fce0000011406 */
[----:B------:R-:W-:Y:S05]  /*1310*/  @!P1 BRA `(.L_x_47) ;  /* 0x0000000000989947 */ /* 0x000fea0003800000 */
[----:B------:R-:W1:Y:S01]  /*1320*/  S2UR UR8, SR_CgaCtaId ;  /* 0x00000000000879c3 */ /* 0x000e620000008800 */
[----:B------:R-:W2:Y:S01]  /*1330*/  LDCU.64 UR14, c[0x0][0x3a8] ;  /* 0x00007500ff0e77ac */ /* 0x000ea20008000a00 */
[----:B------:R-:W-:Y:S01]  /*1340*/  MOV R7, UR22 ;  /* 0x0000001600077c02 */ /* 0x000fe20008000f00 */
[----:B------:R-:W-:Y:S01]  /*1350*/  VIADD R9, R4, 0x1 ;  /* 0x0000000104097836 */ /* 0x000fe20000000000 */
[----:B------:R-:W-:Y:S01]  /*1360*/  UMOV UR5, 0x400 ;  /* 0x0000040000057882 */ /* 0x000fe20000000000 */
[----:B------:R-:W-:Y:S01]  /*1370*/  USHF.L.U32 UR9, UR22, 0x3, URZ ;  /* 0x0000000316097899 */ /* 0x000fe200080006ff */
[----:B------:R-:W-:Y:S02]  /*1380*/  SHF.L.U64.HI R4, R7, 0x3, R8 ;  /* 0x0000000307047819 */ /* 0x000fe40000010208 */
[----:B------:R-:W3:Y:S01]  /*1390*/  LDC R11, c[0x0][0x384] ;  /* 0x0000e100ff0b7b82 */ /* 0x000ee20000000800 */
[----:B------:R-:W-:Y:S01]  /*13a0*/  UIADD3 UR5, UPT, UPT, UR5, 0x80, URZ ;  /* 0x0000008005057890 */ /* 0x000fe2000fffe0ff */
[----:B------:R-:W-:Y:S01]  /*13b0*/  LOP3.LUT R9, R9, 0x3, RZ, 0xc0, !PT ;  /* 0x0000000309097812 */ /* 0x000fe200078ec0ff */
[----:B------:R-:W-:Y:S01]  /*13c0*/  IMAD R10, R0, UR11, RZ ;  /* 0x0000000b000a7c24 */ /* 0x000fe2000f8e02ff */
[----:B------:R-:W-:-:S02]  /*13d0*/  LEA R7, P1, R2, UR9, 0x3 ;  /* 0x0000000902077c11 */ /* 0x000fc4000f8218ff */
[----:B------:R-:W-:Y:S01]  /*13e0*/  IADD3 R9, P3, PT, RZ, -R9, RZ ;  /* 0x80000009ff097210 */ /* 0x000fe20007f7e0ff */
[----:B------:R-:W-:Y:S01]  /*13f0*/  IMAD R14, R10, UR10, RZ ;  /* 0x0000000a0a0e7c24 */ /* 0x000fe2000f8e02ff */
[----:B------:R-:W-:Y:S02]  /*1400*/  LEA.HI.X R13, R2, R4, R3, 0x3, P1 ;  /* 0x00000004020d7211 */ /* 0x000fe400008f1c03 */
[----:B--2---:R-:W-:-:S04]  /*1410*/  IADD3 R12, P1, P2, R7, UR14, R6 ;  /* 0x0000000e070c7c10 */ /* 0x004fc8000fa3e006 */
[----:B------:R-:W-:Y:S01]  /*1420*/  IADD3.X R13, PT, PT, R13, UR15, R18, P1, P2 ;  /* 0x0000000f0d0d7c10 */ /* 0x000fe20008fe4412 */
[----:B-1----:R-:W-:-:S06]  /*1430*/  ULEA UR5, UR8, UR5, 0x18 ;  /* 0x0000000508057291 */ /* 0x002fcc000f8ec0ff */
[----:B------:R-:W-:-:S04]  /*1440*/  VIADD R4, R6, UR5 ;  /* 0x0000000506047c36 */ /* 0x000fc80008000000 */
[----:B---3--:R-:W-:Y:S02]  /*1450*/  IMAD R7, R11, 0x400, R4 ;  /* 0x000004000b077824 */ /* 0x008fe400078e0204 */
[----:B------:R-:W-:Y:S02]  /*1460*/  IMAD.X R4, RZ, RZ, -0x1, P3 ;  /* 0xffffffffff047424 */ /* 0x000fe400018e06ff */
[----:B------:R-:W-:-:S07]  /*1470*/  IMAD R7, R2, 0x8, R7 ;  /* 0x0000000802077824 */ /* 0x000fce00078e0207 */
.L_x_48:
[----:B------:R-:W-:Y:S01]  /*1480*/  IADD3 R9, P1, PT, R9, 0x1, RZ ;  /* 0x0000000109097810 */ /* 0x000fe20007f3e0ff */
[----:B------:R-:W-:Y:S01]  /*1490*/  IMAD.MOV.U32 R11, RZ, RZ, R13 ;  /* 0x000000ffff0b7224 */ /* 0x000fe200078e000d */
[----:B------:R-:W-:Y:S02]  /*14a0*/  MOV R10, R12 ;  /* 0x0000000c000a7202 */ /* 0x000fe40000000f00 */
[----:B------:R-:W-:Y:S01]  /*14b0*/  IADD3 R2, P2, PT, R5, R2, RZ ;  /* 0x0000000205027210 */ /* 0x000fe20007f5e0ff */
[----:B------:R-:W-:Y:S01]  /*14c0*/  IMAD.X R4, RZ, RZ, R4, P1 ;  /* 0x000000ffff047224 */ /* 0x000fe200008e0604 */
[----:B------:R-:W-:Y:S01]  /*14d0*/  ISETP.NE.U32.AND P1, PT, R9, RZ, PT ;  /* 0x000000ff0900720c */ /* 0x000fe20003f25070 */
[----:B------:R-:W-:Y:S01]  /*14e0*/  @!PT LDS RZ, [RZ] ;  /* 0x00000000fffff984 */ /* 0x000fe20000000800 */
[----:B------:R-:W-:Y:S01]  /*14f0*/  @!PT LDS RZ, [RZ] ;  /* 0x00000000fffff984 */ /* 0x000fe20000000800 */
[----:B------:R-:W-:Y:S01]  /*1500*/  @!PT LDS RZ, [RZ] ;  /* 0x00000000fffff984 */ /* 0x000fe20000000800 */
[----:B------:R1:W-:Y:S01]  /*1510*/  LDGSTS.E.64 [R7+0x80], desc[UR20][R10.64] ;  /* 0x000800000a077fae */ /* 0x0003e2000b9a1414 */
[----:B------:R-:W-:Y:S01]  /*1520*/  LEA R12, P3, R5, R12, 0x3 ;  /* 0x0000000c050c7211 */ /* 0x000fe200078618ff */
[----:B------:R-:W-:Y:S01]  /*1530*/  IMAD.X R3, RZ, RZ, R3, P2 ;  /* 0x000000ffff037224 */ /* 0x000fe200010e0603 */
[----:B------:R-:W-:-:S02]  /*1540*/  ISETP.NE.AND.EX P1, PT, R4, RZ, PT, P1 ;  /* 0x000000ff0400720c */ /* 0x000fc40003f25310 */
[----:B------:R-:W-:Y:S01]  /*1550*/  LEA.HI.X R13, R5, R13, RZ, 0x3, P3 ;  /* 0x0000000d050d7211 */ /* 0x000fe200018f1cff */
[----:B-1----:R-:W-:-:S10]  /*1560*/  IMAD R7, R14, 0x8, R7 ;  /* 0x000000080e077824 */ /* 0x002fd400078e0207 */
[----:B------:R-:W-:Y:S05]  /*1570*/  @P1 BRA `(.L_x_48) ;  /* 0xfffffffc00c01947 */ /* 0x000fea000383ffff */
.L_x_47:
[----:B------:R-:W-:Y:S05]  /*1580*/  BSYNC.RECONVERGENT B1 ;  /* 0x0000000000017941 */ /* 0x000fea0003800200 */
.L_x_46:
[----:B------:R-:W-:Y:S05]  /*1590*/  @!P0 BRA `(.L_x_42) ;  /* 0x0000000000e88947 */ /* 0x000fea0003800000 */
[----:B------:R-:W1:Y:S01]  /*15a0*/  S2UR UR8, SR_CgaCtaId ;  /* 0x00000000000879c3 */ /* 0x000e620000008800 */
[----:B------:R-:W2:Y:S01]  /*15b0*/  LDCU.64 UR14, c[0x0][0x3a8] ;  /* 0x00007500ff0e77ac */ /* 0x000ea20008000a00 */
[----:B------:R-:W-:Y:S02]  /*15c0*/  IADD3 R9, P0, PT, R2, UR22, RZ ;  /* 0x0000001602097c10 */ /* 0x000fe4000ff1e0ff */
[----:B------:R-:W-:Y:S01]  /*15d0*/  MOV R11, UR22 ;  /* 0x00000016000b7c02 */ /* 0x000fe20008000f00 */
[----:B------:R-:W-:Y:S02]  /*15e0*/  UMOV UR5, 0x400 ;  /* 0x0000040000057882 */ /* 0x000fe40000000000 */
[----:B------:R-:W-:Y:S01]  /*15f0*/  UIADD3 UR5, UPT, UPT, UR5, 0x80, URZ ;  /* 0x0000008005057890 */ /* 0x000fe2000fffe0ff */
[----:B------:R-:W3:Y:S01]  /*1600*/  LDC R10, c[0x0][0x384] ;  /* 0x0000e100ff0a7b82 */ /* 0x000ee20000000800 */
[----:B--2---:R-:W-:-:S04]  /*1610*/  IADD3 R4, P1, PT, R6, UR14, RZ ;  /* 0x0000000e06047c10 */ /* 0x004fc8000ff3e0ff */
[----:B------:R-:W-:Y:S01]  /*1620*/  IADD3.X R18, PT, PT, R18, UR15, RZ, P1, !PT ;  /* 0x0000000f12127c10 */ /* 0x000fe20008ffe4ff */
[----:B-1----:R-:W-:Y:S02]  /*1630*/  ULEA UR5, UR8, UR5, 0x18 ;  /* 0x0000000508057291 */ /* 0x002fe4000f8ec0ff */
[----:B------:R-:W-:-:S04]  /*1640*/  USHF.L.U32 UR8, UR22, 0x3, URZ ;  /* 0x0000000316087899 */ /* 0x000fc800080006ff */
[----:B------:R-:W-:Y:S01]  /*1650*/  VIADD R7, R6, UR5 ;  /* 0x0000000506077c36 */ /* 0x000fe20008000000 */
[----:B------:R-:W-:Y:S01]  /*1660*/  UMOV UR5, URZ ;  /* 0x000000ff00057c82 */ /* 0x000fe20008000000 */
[----:B------:R-:W-:Y:S01]  /*1670*/  IMAD.X R6, R8, 0x1, R3, P0 ;  /* 0x0000000108067824 */ /* 0x000fe200000e0603 */
[----:B------:R-:W-:Y:S01]  /*1680*/  LEA R16, P0, R2, UR8, 0x3 ;  /* 0x0000000802107c11 */ /* 0x000fe2000f8018ff */
[----:B---3--:R-:W-:Y:S01]  /*1690*/  IMAD R21, R10, 0x400, R7 ;  /* 0x000004000a157824 */ /* 0x008fe200078e0207 */
[----:B------:R-:W-:Y:S01]  /*16a0*/  SHF.L.U64.HI R10, R11, 0x3, R8 ;  /* 0x000000030b0a7819 */ /* 0x000fe20000010208 */
[----:B------:R-:W-:Y:S01]  /*16b0*/  IMAD R8, R0, UR11, RZ ;  /* 0x0000000b00087c24 */ /* 0x000fe2000f8e02ff */
[C---:B------:R-:W-:Y:S01]  /*16c0*/  SHF.L.U64.HI R7, R9.reuse, 0x3, R6 ;  /* 0x0000000309077819 */ /* 0x040fe20000010206 */
[----:B------:R-:W-:Y:S01]  /*16d0*/  IMAD.SHL.U32 R6, R9, 0x8, RZ ;  /* 0x0000000809067824 */ /* 0x000fe200078e00ff */
[----:B------:R-:W-:Y:S01]  /*16e0*/  LEA.HI.X R0, R2, R10, R3, 0x3, P0 ;  /* 0x0000000a02007211 */ /* 0x000fe200000f1c03 */
[----:B------:R-:W-:Y:S01]  /*16f0*/  IMAD R24, R8, UR10, RZ ;  /* 0x0000000a08187c24 */ /* 0x000fe2000f8e02ff */
[CC--:B------:R-:W-:Y:S01]  /*1700*/  LEA R19, P0, R5.reuse, R16.reuse, 0x3 ;  /* 0x0000001005137211 */ /* 0x0c0fe200078018ff */
[----:B------:R-:W-:Y:S01]  /*1710*/  IMAD R21, R2, 0x8, R21 ;  /* 0x0000000802157824 */ /* 0x000fe200078e0215 */
[C---:B------:R-:W-:Y:S01]  /*1720*/  LEA R17, P1, R5.reuse, R16, 0x4 ;  /* 0x0000001005117211 */ /* 0x040fe200078220ff */
[C---:B------:R-:W-:Y:S01]  /*1730*/  IMAD.WIDE.U32 R6, R5.reuse, 0x18, R6 ;  /* 0x0000001805067825 */ /* 0x040fe200078e0006 */
[----:B------:R-:W-:-:S02]  /*1740*/  LEA.HI.X R29, R5, R0, RZ, 0x3, P0 ;  /* 0x00000000051d7211 */ /* 0x000fc400000f1cff */
[----:B------:R-:W-:Y:S01]  /*1750*/  LEA.HI.X R20, R5, R0, RZ, 0x4, P1 ;  /* 0x0000000005147211 */ /* 0x000fe200008f24ff */
[----:B------:R-:W-:Y:S01]  /*1760*/  VIADD R22, R7, UR5 ;  /* 0x0000000507167c36 */ /* 0x000fe20008000000 */
[C---:B------:R-:W-:Y:S01]  /*1770*/  LEA R23, R24.reuse, R21, 0x3 ;  /* 0x0000001518177211 */ /* 0x040fe200078e18ff */
[C-C-:B------:R-:W-:Y:S02]  /*1780*/  IMAD R25, R24.reuse, 0x10, R21.reuse ;  /* 0x0000001018197824 */ /* 0x140fe400078e0215 */
[----:B------:R-:W-:-:S07]  /*1790*/  IMAD R27, R24, 0x18, R21 ;  /* 0x00000018181b7824 */ /* 0x000fce00078e0215 */
.L_x_49:
[C---:B------:R-:W-:Y:S02]  /*17a0*/  IADD3 R8, P0, PT, R4.reuse, R16, RZ ;  /* 0x0000001004087210 */ /* 0x040fe40007f1e0ff */
[C---:B------:R-:W-:Y:S02]  /*17b0*/  IADD3 R10, P1, PT, R4.reuse, R19, RZ ;  /* 0x00000013040a7210 */ /* 0x040fe40007f3e0ff */
[----:B------:R-:W-:Y:S01]  /*17c0*/  IADD3 R14, P2, PT, R4, R6, RZ ;  /* 0x00000006040e7210 */ /* 0x000fe20007f5e0ff */
[----:B------:R-:W-:Y:S01]  /*17d0*/  IMAD.X R9, R18, 0x1, R0, P0 ;  /* 0x0000000112097824 */ /* 0x000fe200000e0600 */
[----:B------:R-:W-:Y:S01]  /*17e0*/  IADD3 R12, P0, PT, R4, R17, RZ ;  /* 0x00000011040c7210 */ /* 0x000fe20007f1e0ff */
[C---:B------:R-:W-:Y:S01]  /*17f0*/  IMAD.X R11, R18.reuse, 0x1, R29, P1 ;  /* 0x00000001120b7824 */ /* 0x040fe200008e061d */
[C---:B------:R-:W-:Y:S01]  /*1800*/  LEA R4, P1, R5.reuse, R4, 0x5 ;  /* 0x0000000405047211 */ /* 0x040fe200078228ff */
[C---:B------:R-:W-:Y:S01]  /*1810*/  IMAD.X R15, R18.reuse, 0x1, R22, P2 ;  /* 0x00000001120f7824 */ /* 0x040fe200010e0616 */
[----:B------:R-:W-:Y:S01]  /*1820*/  @!PT LDS RZ, [RZ] ;  /* 0x00000000fffff984 */ /* 0x000fe20000000800 */
[----:B------:R-:W-:Y:S01]  /*1830*/  @!PT LDS RZ, [RZ] ;  /* 0x00000000fffff984 */ /* 0x000fe20000000800 */
[----:B------:R-:W-:Y:S01]  /*1840*/  @!PT LDS RZ, [RZ] ;  /* 0x00000000fffff984 */ /* 0x000fe20000000800 */
[----:B------:R1:W-:Y:S01]  /*1850*/  LDGSTS.E.64 [R21+0x80], desc[UR20][R8.64] ;  /* 0x0008000008157fae */ /* 0x0003e2000b9a1414 */
[----:B------:R-:W-:Y:S01]  /*1860*/  IMAD.X R13, R18, 0x1, R20, P0 ;  /* 0x00000001120d7824 */ /* 0x000fe200000e0614 */
[----:B------:R-:W-:-:S02]  /*1870*/  LEA R2, P0, R5, R2, 0x2 ;  /* 0x0000000205027211 */ /* 0x000fc400078010ff */
[----:B------:R2:W-:Y:S01]  /*1880*/  LDGSTS.E.64 [R23+0x80], desc[UR20][R10.64] ;  /* 0x000800000a177fae */ /* 0x0005e2000b9a1414 */
[C---:B------:R-:W-:Y:S02]  /*1890*/  LEA.HI.X R18, R5.reuse, R18, RZ, 0x5, P1 ;  /* 0x0000001205127211 */ /* 0x040fe400008f2cff */
[----:B------:R-:W-:Y:S01]  /*18a0*/  LEA.HI.X R3, R5, R3, RZ, 0x2, P0 ;  /* 0x0000000305037211 */ /* 0x000fe200000f14ff */
[----:B------:R3:W-:Y:S01]  /*18b0*/  LDGSTS.E.64 [R25+0x80], desc[UR20][R12.64] ;  /* 0x000800000c197fae */ /* 0x0007e2000b9a1414 */
[----:B------:R-:W-:-:S03]  /*18c0*/  ISETP.GE.U32.AND P0, PT, R2, UR7, PT ;  /* 0x0000000702007c0c */ /* 0x000fc6000bf06070 */
[----:B------:R4:W-:Y:S01]  /*18d0*/  LDGSTS.E.64 [R27+0x80], desc[UR20][R14.64] ;  /* 0x000800000e1b7fae */ /* 0x0009e2000b9a1414 */
[----:B------:R-:W-:Y:S02]  /*18e0*/  ISETP.GE.U32.AND.EX P0, PT, R3, UR13, PT, P0 ;  /* 0x0000000d03007c0c */ /* 0x000fe4000bf06100 */
[C---:B-1----:R-:W-:Y:S01]  /*18f0*/  LEA R21, R24.reuse, R21, 0x5 ;  /* 0x0000001518157211 */ /* 0x042fe200078e28ff */
[C---:B--2---:R-:W-:Y:S02]  /*1900*/  IMAD R23, R24.reuse, 0x20, R23 ;  /* 0x0000002018177824 */ /* 0x044fe400078e0217 */
[C---:B---3--:R-:W-:Y:S02]  /*1910*/  IMAD R25, R24.reuse, 0x20, R25 ;  /* 0x0000002018197824 */ /* 0x048fe400078e0219 */
[----:B----4-:R-:W-:-:S06]  /*1920*/  IMAD R27, R24, 0x20, R27 ;  /* 0x00000020181b7824 */ /* 0x010fcc00078e021b */
[----:B------:R-:W-:Y:S05]  /*1930*/  @!P0 BRA `(.L_x_49) ;  /* 0xfffffffc00988947 */ /* 0x000fea000383ffff */
.L_x_42:
[----:B------:R-:W-:Y:S05]  /*1940*/  BSYNC.RECONVERGENT B0 ;  /* 0x0000000000007941 */ /* 0x000fea0003800200 */
.L_x_41:
[----:B------:R-:W0:Y:S01]  /*1950*/  LDGDEPBAR ;  /* 0x00000000000079af */ /* 0x000e220000000000 */
[----:B------:R-:W-:-:S04]  /*1960*/  DEPBAR.LE SB0, 0x0 ;  /* 0x000080000000791a */ /* 0x000fc80000000000 */
[----:B------:R-:W-:Y:S06]  /*1970*/  BAR.SYNC.DEFER_BLOCKING 0x0 ;  /* 0x0000000000007b1d */ /* 0x000fec0000010000 */
.L_x_31:
[----:B------:R-:W-:-:S09]  /*1980*/  UISETP.GT.AND UP0, UPT, UR24, UR6, UPT ;  /* 0x000000061800728c */ /* 0x000fd2000bf04270 */
[----:B------:R-:W-:Y:S05]  /*1990*/  BRA.U UP0, `(.L_x_50) ;  /* 0x0000000100807547 */ /* 0x000fea000b800000 */
        /* <DEDUP_REMOVED lines=10> */
[----:B----4-:R-:W-:Y:S01]  /*1a40*/  UIMAD.WIDE UR4, UR22, 0x8, UR4 ;  /* 0x00000008160478a5 */ /* 0x010fe2000f8e0204 */
[----:B--2---:R-:W-:-:S03]  /*1a50*/  IMAD R0, R3, 0x400, R0 ;  /* 0x0000040003007824 */ /* 0x004fc600078e0200 */
[----:B-1----:R-:W-:Y:S02]  /*1a60*/  LEA R5, R5, R2, 0x18 ;  /* 0x0000000205057211 */ /* 0x002fe400078ec0ff */
[C---:B---3--:R-:W-:Y:S02]  /*1a70*/  LEA R2, R9.reuse, UR6, 0x3 ;  /* 0x0000000609027c11 */ /* 0x048fe4000f8e18ff */
[----:B------:R-:W-:-:S03]  /*1a80*/  LEA R0, R9, R0, 0x3 ;  /* 0x0000000009007211 */ /* 0x000fc600078e18ff */
[----:B------:R-:W-:Y:S01]  /*1a90*/  IMAD.IADD R10, R5, 0x1, R2 ;  /* 0x00000001050a7824 */ /* 0x000fe200078e0202 */
[----:B------:R-:W-:Y:S01]  /*1aa0*/  IADD3 R8, PT, PT, R0, 0x80, R5 ;  /* 0x0000008000087810 */ /* 0x000fe20007ffe005 */
[----:B------:R-:W-:-:S07]  /*1ab0*/  IMAD.MOV R0, RZ, RZ, -R3 ;  /* 0x000000ffff007224 */ /* 0x000fce00078e0a03 */
.L_x_51:
[----:B-1----:R-:W-:Y:S01]  /*1ac0*/  LDS.64 R2, [R10] ;  /* 0x000000000a027984 */ /* 0x002fe20000000a00 */
[----:B------:R-:W-:Y:S02]  /*1ad0*/  VIADD R0, R0, 0x1 ;  /* 0x0000000100007836 */ /* 0x000fe40000000000 */
[----:B------:R-:W-:Y:S01]  /*1ae0*/  IMAD.U32 R6, RZ, RZ, UR4 ;  /* 0x00000004ff067e24 */ /* 0x000fe2000f8e00ff */
[----:B------:R-:W1:Y:S01]  /*1af0*/  LDS.64 R4, [R8] ;  /* 0x0000000008047984 */ /* 0x000e620000000a00 */
[----:B------:R-:W-:Y:S01]  /*1b00*/  IMAD.U32 R7, RZ, RZ, UR5 ;  /* 0x00000005ff077e24 */ /* 0x000fe2000f8e00ff */
[----:B------:R-:W-:Y:S01]  /*1b10*/  ISETP.NE.AND P0, PT, R0, RZ, PT ;  /* 0x000000ff0000720c */ /* 0x000fe20003f05270 */
[----:B-1----:R-:W-:Y:S01]  /*1b20*/  DADD R4, R2, R4 ;  /* 0x0000000002047229 */ /* 0x002fe20000000004 */
[----:B------:R-:W-:-:S06]  /*1b30*/  IMAD.WIDE R2, R9, 0x8, R6 ;  /* 0x0000000809027825 */ /* 0x000fcc00078e0206 */
[----:B------:R1:W-:Y:S05]  /*1b40*/  STG.E.64 desc[UR20][R2.64], R4 ;  /* 0x0000000402007986 */ /* 0x0003ea000c101b14 */
[----:B------:R-:W-:Y:S05]  /*1b50*/  @!P0 EXIT ;  /* 0x000000000000894d */ /* 0x000fea0003800000 */
[----:B------:R-:W-:Y:S01]  /*1b60*/  IADD3 R8, PT, PT, R8, 0x400, RZ ;  /* 0x0000040008087810 */ /* 0x000fe20007ffe0ff */
[----:B------:R-:W-:Y:S02]  /*1b70*/  VIADD R10, R10, 0x400 ;  /* 0x000004000a0a7836 */ /* 0x000fe40000000000 */
[----:B------:R-:W-:Y:S01]  /*1b80*/  VIADD R9, R9, 0x80 ;  /* 0x0000008009097836 */ /* 0x000fe20000000000 */
[----:B------:R-:W-:Y:S06]  /*1b90*/  BRA `(.L_x_51) ;  /* 0xfffffffc00c87947 */ /* 0x000fec000383ffff */
.L_x_50:
[----:B------:R-:W1:Y:S02]  /*1ba0*/  LDC R0, c[0x0][0x384] ;  /* 0x0000e100ff007b82 */ /* 0x000e640000000800 */
[----:B-1----:R-:W-:-:S13]  /*1bb0*/  ISETP.GE.AND P0, PT, R0, 0x1, PT ;  /* 0x000000010000780c */ /* 0x002fda0003f06270 */
[----:B------:R-:W-:Y:S05]  /*1bc0*/  @!P0 EXIT ;  /* 0x000000000000894d */ /* 0x000fea0003800000 */
[----:B------:R-:W1:Y:S01]  /*1bd0*/  S2R R9, SR_TID.X ;  /* 0x0000000000097919 */ /* 0x000e620000002100 */
[----:B------:R-:W2:Y:S01]  /*1be0*/  LDC R3, c[0x0][0x3b0] ;  /* 0x0000ec00ff037b82 */ /* 0x000ea20000000800 */
[----:B------:R-:W3:Y:S01]  /*1bf0*/  LDCU UR6, c[0x0][0x3a0] ;  /* 0x00007400ff0677ac */ /* 0x000ee20008000800 */
[----:B------:R-:W-:Y:S01]  /*1c00*/  MOV R2, 0x400 ;  /* 0x0000040000027802 */ /* 0x000fe20000000f00 */
[----:B------:R-:W4:Y:S01]  /*1c10*/  S2R R5, SR_CgaCtaId ;  /* 0x0000000000057919 */ /* 0x000f220000008800 */
[----:B------:R-:W5:Y:S03]  /*1c20*/  LDCU.64 UR4, c[0x0][0x390] ;  /* 0x00007200ff0477ac */ /* 0x000f660008000a00 */
[----:B------:R-:W-:Y:S01]  /*1c30*/  VIADD R4, R2, 0x80 ;  /* 0x0000008002047836 */ /* 0x000fe20000000000 */
[----:B-----5:R-:W-:Y:S01]  /*1c40*/  UIMAD.WIDE UR4, UR22, 0x8, UR4 ;  /* 0x00000008160478a5 */ /* 0x020fe2000f8e0204 */
[----:B--2---:R-:W-:-:S02]  /*1c50*/  IMAD R2, R0, 0x400, R3 ;  /* 0x0000040000027824 */ /* 0x004fc400078e0203 */
[----:B------:R-:W-:Y:S02]  /*1c60*/  IMAD.MOV R0, RZ, RZ, -R0 ;  /* 0x000000ffff007224 */ /* 0x000fe400078e0a00 */
[C---:B-1----:R-:W-:Y:S01]  /*1c70*/  IMAD R2, R9.reuse, 0x8, R2 ;  /* 0x0000000809027824 */ /* 0x042fe200078e0202 */
[----:B---3--:R-:W-:Y:S02]  /*1c80*/  LEA R10, R9, UR6, 0x3 ;  /* 0x00000006090a7c11 */ /* 0x008fe4000f8e18ff */
[----:B----4-:R-:W-:-:S04]  /*1c90*/  LEA R5, R5, R4, 0x18 ;  /* 0x0000000405057211 */ /* 0x010fc800078ec0ff */
[----:B------:R-:W-:Y:S02]  /*1ca0*/  IADD3 R10, PT, PT, R5, R10, RZ ;  /* 0x0000000a050a7210 */ /* 0x000fe40007ffe0ff */
[----:B------:R-:W-:-:S07]  /*1cb0*/  IADD3 R8, PT, PT, R2, 0x80, R5 ;  /* 0x0000008002087810 */ /* 0x000fce0007ffe005 */
.L_x_52:
[----:B------:R-:W-:Y:S01]  /*1cc0*/  ISETP.GE.AND P0, PT, R9, UR23, PT ;  /* 0x0000001709007c0c */ /* 0x000fe2000bf06270 */
[----:B------:R-:W-:Y:S02]  /*1cd0*/  IMAD.U32 R6, RZ, RZ, UR4 ;  /* 0x00000004ff067e24 */ /* 0x000fe4000f8e00ff */
[----:B------:R-:W-:Y:S02]  /*1ce0*/  IMAD.U32 R7, RZ, RZ, UR5 ;  /* 0x00000005ff077e24 */ /* 0x000fe4000f8e00ff */
[----:B------:R-:W-:-:S08]  /*1cf0*/  VIADD R0, R0, 0x1 ;  /* 0x0000000100007836 */ /* 0x000fd00000000000 */
[----:B------:R1:W-:Y:S04]  /*1d00*/  @!P0 LDS.64 R2, [R10] ;  /* 0x000000000a028984 */ /* 0x0003e80000000a00 */
[----:B------:R2:W3:Y:S01]  /*1d10*/  @!P0 LDS.64 R4, [R8] ;  /* 0x0000000008048984 */ /* 0x0004e20000000a00 */
[----:B-1----:R-:W-:Y:S01]  /*1d20*/  IADD3 R10, PT, PT, R10, 0x400, RZ ;  /* 0x000004000a0a7810 */ /* 0x002fe20007ffe0ff */
        /* <DEDUP_REMOVED lines=8> */
        .weak           $__internal_1_$__cuda_sm20_div_u64
        .type           $__internal_1_$__cuda_sm20_div_u64,@function
        .size           $__internal_1_$__cuda_sm20_div_u64,(.L_x_148 - $__internal_1_$__cuda_sm20_div_u64)
$__internal_1_$__cuda_sm20_div_u64:
[----:B------:R-:W-:Y:S02]  /*1db0*/  IMAD.U32 R15, RZ, RZ, UR4 ;  /* 0x00000004ff0f7e24 */ /* 0x000fe4000f8e00ff */
[----:B------:R-:W-:-:S04]  /*1dc0*/  IMAD.MOV.U32 R14, RZ, RZ, R5 ;  /* 0x000000ffff0e7224 */ /* 0x000fc800078e0005 */
        /* <DEDUP_REMOVED lines=9> */
[----:B------:R-:W-:Y:S01]  /*1e60*/  IMAD.X R19, RZ, RZ, ~R13, P1 ;  /* 0x000000ffff137224 */ /* 0x000fe200008e0e0d */
[----:B------:R-:W-:-:S03]  /*1e70*/  MOV R13, R6 ;  /* 0x00000006000d7202 */ /* 0x000fc60000000f00 */
[-C--:B------:R-:W-:Y:S02]  /*1e80*/  IMAD R15, R7, R19.reuse, RZ ;  /* 0x00000013070f7224 */ /* 0x080fe400078e02ff */
[----:B------:R-:W-:-:S04]  /*1e90*/  IMAD.WIDE.U32 R12, P1, R6, R19, R12 ;  /* 0x00000013060c7225 */ /* 0x000fc8000782000c */
[----:B------:R-:W-:-:S04]  /*1ea0*/  IMAD.HI.U32 R11, R7, R19, RZ ;  /* 0x00000013070b7227 */ /* 0x000fc800078e00ff */
[----:B------:R-:W-:-:S04]  /*1eb0*/  IMAD.HI.U32 R12, P2, R7, R17, R12 ;  /* 0x00000011070c7227 */ /* 0x000fc8000784000c */
[----:B------:R-:W-:Y:S01]  /*1ec0*/  IMAD.X R11, R11, 0x1, R7, P1 ;  /* 0x000000010b0b7824 */ /* 0x000fe200008e0607 */
[----:B------:R-:W-:-:S04]  /*1ed0*/  IADD3 R13, P3, PT, R15, R12, RZ ;  /* 0x0000000c0f0d7210 */ /* 0x000fc80007f7e0ff */
[----:B------:R-:W-:Y:S01]  /*1ee0*/  IADD3.X R11, PT, PT, RZ, RZ, R11, P3, P2 ;  /* 0x000000ffff0b7210 */ /* 0x000fe20001fe440b */
[----:B------:R-:W-:-:S04]  /*1ef0*/  IMAD.WIDE.U32 R6, R13, R5, RZ ;  /* 0x000000050d067225 */ /* 0x000fc800078e00ff */
        /* <DEDUP_REMOVED lines=20> */
[----:B------:R-:W-:-:S03]  /*2040*/  IMAD.WIDE.U32 R6, R12, R5, RZ ;  /* 0x000000050c067225 */ /* 0x000fc600078e00ff */
[----:B------:R-:W-:Y:S01]  /*2050*/  IADD3.X R14, PT, PT, RZ, R11, RZ, P2, !PT ;  /* 0x0000000bff0e7210 */ /* 0x000fe200017fe4ff */
[----:B------:R-:W-:Y:S01]  /*2060*/  IMAD R7, R12, UR4, R7 ;  /* 0x000000040c077c24 */ /* 0x000fe2000f8e0207 */
[----:B------:R-:W-:Y:S02]  /*2070*/  IADD3 R16, P2, PT, -R6, R9, RZ ;  /* 0x0000000906107210 */ /* 0x000fe40007f5e1ff */
[----:B------:R-:W-:Y:S01]  /*2080*/  IADD3 R9, P3, PT, R12, 0x1, RZ ;  /* 0x000000010c097810 */ /* 0x000fe20007f7e0ff */
[-C--:B------:R-:W-:Y:S01]  /*2090*/  IMAD R7, R14, R5.reuse, R7 ;  /* 0x000000050e077224 */ /* 0x080fe200078e0207 */
[----:B------:R-:W-:-:S03]  /*20a0*/  ISETP.GE.U32.AND P1, PT, R16, R5, PT ;  /* 0x000000051000720c */ /* 0x000fc60003f26070 */
[----:B------:R-:W-:Y:S01]  /*20b0*/  IMAD.X R11, R10, 0x1, ~R7, P2 ;  /* 0x000000010a0b7824 */ /* 0x000fe200010e0e07 */
[----:B------:R-:W-:Y:S01]  /*20c0*/  IADD3 R6, P2, PT, -R5, R16, RZ ;  /* 0x0000001005067210 */ /* 0x000fe20007f5e1ff */
[----:B------:R-:W-:-:S03]  /*20d0*/  IMAD.X R7, RZ, RZ, R14, P3 ;  /* 0x000000ffff077224 */ /* 0x000fc600018e060e */
[C---:B------:R-:W-:Y:S02]  /*20e0*/  ISETP.GE.U32.AND.EX P1, PT, R11.reuse, UR4, PT, P1 ;  /* 0x000000040b007c0c */ /* 0x040fe4000bf26110 */
[----:B------:R-:W-:Y:S02]  /*20f0*/  IADD3.X R10, PT, PT, R11, ~UR4, RZ, P2, !PT ;  /* 0x800000040b0a7c10 */ /* 0x000fe400097fe4ff */
[----:B------:R-:W-:Y:S02]  /*2100*/  SEL R6, R6, R16, P1 ;  /* 0x0000001006067207 */ /* 0x000fe40000800000 */
[----:B------:R-:W-:Y:S02]  /*2110*/  SEL R9, R9, R12, P1 ;  /* 0x0000000c09097207 */ /* 0x000fe40000800000 */
[----:B------:R-:W-:Y:S02]  /*2120*/  SEL R10, R10, R11, P1 ;  /* 0x0000000b0a0a7207 */ /* 0x000fe40000800000 */
[----:B------:R-:W-:-:S02]  /*2130*/  SEL R14, R7, R14, P1 ;  /* 0x0000000e070e7207 */ /* 0x000fc40000800000 */
[----:B------:R-:W-:Y:S02]  /*2140*/  ISETP.GE.U32.AND P1, PT, R6, R5, PT ;  /* 0x000000050600720c */ /* 0x000fe40003f26070 */
[----:B------:R-:W-:Y:S02]  /*2150*/  IADD3 R6, P3, PT, R9, 0x1, RZ ;  /* 0x0000000109067810 */ /* 0x000fe40007f7e0ff */
[----:B------:R-:W-:Y:S02]  /*2160*/  ISETP.GE.U32.AND.EX P1, PT, R10, UR4, PT, P1 ;  /* 0x000000040a007c0c */ /* 0x000fe4000bf26110 */
[----:B------:R-:W-:Y:S01]  /*2170*/  ISETP.NE.U32.AND P2, PT, R5, RZ, PT ;  /* 0x000000ff0500720c */ /* 0x000fe20003f45070 */
[----:B------:R-:W-:Y:S01]  /*2180*/  IMAD.X R7, RZ, RZ, R14, P3 ;  /* 0x000000ffff077224 */ /* 0x000fe200018e060e */
[----:B------:R-:W-:Y:S01]  /*2190*/  SEL R6, R6, R9, P1 ;  /* 0x0000000906067207 */ /* 0x000fe20000800000 */
[----:B------:R-:W-:Y:S01]  /*21a0*/  IMAD.MOV.U32 R9, RZ, RZ, 0x0 ;  /* 0x00000000ff097424 */ /* 0x000fe200078e00ff */
[----:B------:R-:W-:-:S02]  /*21b0*/  ISETP.NE.AND.EX P2, PT, RZ, UR4, PT, P2 ;  /* 0x00000004ff007c0c */ /* 0x000fc4000bf45320 */
[----:B------:R-:W-:Y:S02]  /*21c0*/  SEL R7, R7, R14, P1 ;  /* 0x0000000e07077207 */ /* 0x000fe40000800000 */
[----:B------:R-:W-:Y:S02]  /*21d0*/  SEL R6, R6, 0xffffffff, P2 ;  /* 0xffffffff06067807 */ /* 0x000fe40001000000 */
[----:B------:R-:W-:Y:S01]  /*21e0*/  SEL R7, R7, 0xffffffff, P2 ;  /* 0xffffffff07077807 */ /* 0x000fe20001000000 */
[----:B------:R-:W-:Y:S06]  /*21f0*/  RET.REL.NODEC R8 `(_ZN3cub18CUB_300001_SM_10006detail9transform16transform_kernelINS2_10policy_hubILb0EN4cuda3std3__45tupleIJN6thrust24THRUST_300001_SM_1000_NS6detail15normal_iteratorINSA_10device_ptrIdEEEESF_EEEE10policy1000EiNS7_4plusIdEESF_JPdSL_EEEvT0_iT1_T2_DpNS2_10kernel_argIT3_EE) ;  /* 0xffffffdc08807950 */ /* 0x000fec0003c3ffff */
.L_x_53:
        /* <DEDUP_REMOVED lines=16> */
.L_x_148:


//--------------------- .text._ZN3cub18CUB_300001_SM_10006detail9transform16transform_kernelINS2_10policy_hubILb0EN4cuda3std3__45tupleIJN6thrust24THRUST_300001_SM_1000_NS6detail15normal_iteratorINSA_10device_ptrIdEEEESF_EEEE10policy1000ElNS7_10multipliesIdEESF_JPdSL_EEEvT0_iT1_T2_DpNS2_10kernel_argIT3_EE --------------------------
	.section	.text._ZN3cub18CUB_300001_SM_10006detail9transform16transform_kernelINS2_10policy_hubILb0EN4cuda3std3__45tupleIJN6thrust24THRUST_300001_SM_1000_NS6detail15normal_iteratorINSA_10device_ptrIdEEEESF_EEEE10policy1000ElNS7_10multipliesIdEESF_JPdSL_EEEvT0_iT1_T2_DpNS2_10kernel_argIT3_EE,"ax",@progbits
	.align	128
        .global         _ZN3cub18CUB_300001_SM_10006detail9transform16transform_kernelINS2_10policy_hubILb0EN4cuda3std3__45tupleIJN6thrust24THRUST_300001_SM_1000_NS6detail15normal_iteratorINSA_10device_ptrIdEEEESF_EEEE10policy1000ElNS7_10multipliesIdEESF_JPdSL_EEEvT0_iT1_T2_DpNS2_10kernel_argIT3_EE
        .type           _ZN3cub18CUB_300001_SM_10006detail9transform16transform_kernelINS2_10policy_hubILb0EN4cuda3std3__45tupleIJN6thrust24THRUST_300001_SM_1000_NS6detail15normal_iteratorINSA_10device_ptrIdEEEESF_EEEE10policy1000ElNS7_10multipliesIdEESF_JPdSL_EEEvT0_iT1_T2_DpNS2_10kernel_argIT3_EE,@function
        .size           _ZN3cub18CUB_300001_SM_10006detail9transform16transform_kernelINS2_10policy_hubILb0EN4cuda3std3__45tupleIJN6thrust24THRUST_300001_SM_1000_NS6detail15normal_iteratorINSA_10device_ptrIdEEEESF_EEEE10policy1000ElNS7_10multipliesIdEESF_JPdSL_EEEvT0_iT1_T2_DpNS2_10kernel_argIT3_EE,(.L_x_149 - _ZN3cub18CUB_300001_SM_10006detail9transform16transform_kernelINS2_10policy_hubILb0EN4cuda3std3__45tupleIJN6thrust24THRUST_300001_SM_1000_NS6detail15normal_iteratorINSA_10device_ptrIdEEEESF_EEEE10policy1000ElNS7_10multipliesIdEESF_JPdSL_EEEvT0_iT1_T2_DpNS2_10kernel_argIT3_EE)
        .other          _ZN3cub18CUB_300001_SM_10006detail9transform16transform_kernelINS2_10policy_hubILb0EN4cuda3std3__45tupleIJN6thrust24THRUST_300001_SM_1000_NS6detail15normal_iteratorINSA_10device_ptrIdEEEESF_EEEE10policy1000ElNS7_10multipliesIdEESF_JPdSL_EEEvT0_iT1_T2_DpNS2_10kernel_argIT3_EE,@"STO_CUDA_ENTRY STV_DEFAULT"
_ZN3cub18CUB_300001_SM_10006detail9transform16transform_kernelINS2_10policy_hubILb0EN4cuda3std3__45tupleIJN6thrust24THRUST_300001_SM_1000_NS6detail15normal_iteratorINSA_10device_ptrIdEEEESF_EEEE10policy1000ElNS7_10multipliesIdEESF_JPdSL_EEEvT0_iT1_T2_DpNS2_10kernel_argIT3_EE:
.text._ZN3cub18CUB_300001_SM_10006detail9transform16transform_kernelINS2_10policy_hubILb0EN4cuda3std3__45tupleIJN6thrust24THRUST_300001_SM_1000_NS6detail15normal_iteratorINSA_10device_ptrIdEEEESF_EEEE10policy1000ElNS7_10multipliesIdEESF_JPdSL_EEEvT0_iT1_T2_DpNS2_10kernel_argIT3_EE:
        /* <DEDUP_REMOVED lines=68> */
.L_x_56:
[----:B-1----:R-:W-:Y:S05]  /*0440*/  BSYNC.RECONVERGENT B0 ;  /* 0x0000000000007941 */ /* 0x002fea0003800200 */
.L_x_55:
[----:B------:R-:W1:Y:S08]  /*0450*/  S2UR UR5, SR_CgaCtaId ;  /* 0x00000000000579c3 */ /* 0x000e700000008800 */
[----:B------:R-:W-:Y:S01]  /*0460*/  BAR.SYNC.DEFER_BLOCKING 0x0 ;  /* 0x0000000000007b1d */ /* 0x000fe20000010000 */
[----:B------:R-:W-:-:S05]  /*0470*/  SHF.L.U32 R2, RZ, 0x1f, RZ ;  /* 0x0000001fff027819 */ /* 0x000fca00000006ff */
[----:B------:R-:W-:Y:S02]  /*0480*/  UMOV UR4, 0x400 ;  /* 0x0000040000047882 */ /* 0x000fe40000000000 */
[----:B-1----:R-:W-:-:S12]  /*0490*/  ULEA UR4, UR5, UR4, 0x18 ;  /* 0x0000000405047291 */ /* 0x002fd8000f8ec0ff */
.L_x_57:
[----:B------:R-:W1:Y:S02]  /*04a0*/  SYNCS.PHASECHK.TRANS64.TRYWAIT P0, [UR4], R2 ;  /* 0x00000002ff0075a7 */ /* 0x000e640008001104 */
[----:B-1----:R-:W-:Y:S05]  /*04b0*/  @!P0 BRA `(.L_x_57) ;  /* 0xfffffffc00f88947 */ /* 0x002fea000383ffff */
[----:B------:R-:W-:Y:S05]  /*04c0*/  BRA `(.L_x_58) ;  /* 0x00000014003c7947 */ /* 0x000fea0003800000 */
.L_x_54:
        /* <DEDUP_REMOVED lines=54> */
.L_x_62:
[----:B------:R-:W-:Y:S01]  /*0830*/  IMAD.MOV.U32 R9, RZ, RZ, R14 ;  /* 0x000000ffff097224 */ /* 0x000fe200078e000e */
[----:B------:R-:W-:-:S07]  /*0840*/  MOV R14, 0x860 ;  /* 0x00000860000e7802 */ /* 0x000fce0000000f00 */
[----:B------:R-:W-:Y:S05]  /*0850*/  CALL.REL.NOINC `($__internal_2_$__cuda_sm20_div_u64) ;  /* 0x00000014006c7944 */ /* 0x000fea0003c00000 */
.L_x_63:
[----:B------:R-:W-:Y:S05]  /*0860*/  BSYNC.RECONVERGENT B1 ;  /* 0x0000000000017941 */ /* 0x000fea0003800200 */
.L_x_61:
        /* <DEDUP_REMOVED lines=37> */
.L_x_66:
        /* <DEDUP_REMOVED lines=16> */
.L_x_65:
[----:B------:R-:W-:Y:S05]  /*0bc0*/  BSYNC.RECONVERGENT B1 ;  /* 0x0000000000017941 */ /* 0x000fea0003800200 */
.L_x_64:
        /* <DEDUP_REMOVED lines=33> */
.L_x_67:
        /* <DEDUP_REMOVED lines=29> */
.L_x_60:
[----:B------:R-:W-:Y:S05]  /*0fb0*/  BSYNC.RECONVERGENT B0 ;  /* 0x0000000000007941 */ /* 0x000fea0003800200 */
.L_x_59:
        /* <DEDUP_REMOVED lines=39> */
.L_x_71:
[----:B------:R-:W-:Y:S01]  /*1230*/  IMAD.MOV.U32 R9, RZ, RZ, R12 ;  /* 0x000000ffff097224 */ /* 0x000fe200078e000c */
[----:B------:R-:W-:-:S07]  /*1240*/  MOV R14, 0x1260 ;  /* 0x00001260000e7802 */ /* 0x000fce0000000f00 */
[----:B------:R-:W-:Y:S05]  /*1250*/  CALL.REL.NOINC `($__internal_2_$__cuda_sm20_div_u64) ;  /* 0x0000000800ec7944 */ /* 0x000fea0003c00000 */
.L_x_72:
[----:B------:R-:W-:Y:S05]  /*1260*/  BSYNC.RECONVERGENT B1 ;  /* 0x0000000000017941 */ /* 0x000fea0003800200 */
.L_x_70:
        /* <DEDUP_REMOVED lines=35> */
.L_x_75:
        /* <DEDUP_REMOVED lines=16> */
.L_x_74:
[----:B------:R-:W-:Y:S05]  /*15a0*/  BSYNC.RECONVERGENT B1 ;  /* 0x0000000000017941 */ /* 0x000fea0003800200 */
.L_x_73:
        /* <DEDUP_REMOVED lines=35> */
.L_x_76:
        /* <DEDUP_REMOVED lines=26> */
.L_x_69:
[----:B------:R-:W-:Y:S05]  /*1980*/  BSYNC.RECONVERGENT B0 ;  /* 0x0000000000007941 */ /* 0x000fea0003800200 */
.L_x_68:
[----:B------:R-:W0:Y:S01]  /*1990*/  LDGDEPBAR ;  /* 0x00000000000079af */ /* 0x000e220000000000 */
[----:B------:R-:W-:-:S04]  /*19a0*/  DEPBAR.LE SB0, 0x0 ;  /* 0x000080000000791a */ /* 0x000fc80000000000 */
[----:B------:R-:W-:Y:S06]  /*19b0*/  BAR.SYNC.DEFER_BLOCKING 0x0 ;  /* 0x0000000000007b1d */ /* 0x000fec0000010000 */
.L_x_58:
        /* <DEDUP_REMOVED lines=21> */
.L_x_78:
        /* <DEDUP_REMOVED lines=8> */
[----:B---3--:R-:W-:Y:S01]  /*1b90*/  @!P0 DMUL R2, R2, R4 ;  /* 0x0000000402028228 */ /* 0x008fe20000000000 */
[----:B------:R-:W-:-:S04]  /*1ba0*/  @!P0 IMAD.WIDE R4, R9, 0x8, R6 ;  /* 0x0000000809048825 */ /* 0x000fc800078e0206 */
[----:B------:R-:W-:Y:S02]  /*1bb0*/  VIADD R9, R9, 0x80 ;  /* 0x0000008009097836 */ /* 0x000fe40000000000 */
[----:B------:R1:W-:Y:S01]  /*1bc0*/  @!P0 STG.E.64 desc[UR22][R4.64], R2 ;  /* 0x0000000204008986 */ /* 0x0003e2000c101b16 */
[----:B------:R-:W-:-:S13]  /*1bd0*/  ISETP.NE.AND P0, PT, R8, RZ, PT ;  /* 0x000000ff0800720c */ /* 0x000fda0003f05270 */
[----:B-1----:R-:W-:Y:S05]  /*1be0*/  @P0 BRA `(.L_x_78) ;  /* 0xfffffffc00c80947 */ /* 0x002fea000383ffff */
[----:B------:R-:W-:Y:S05]  /*1bf0*/  EXIT ;  /* 0x000000000000794d */ /* 0x000fea0003800000 */
.L_x_77:
        /* <DEDUP_REMOVED lines=19> */
.L_x_79:
[----:B-1----:R-:W-:Y:S01]  /*1d30*/  LDS.64 R2, [R10] ;  /* 0x000000000a027984 */ /* 0x002fe20000000a00 */
[----:B------:R-:W-:Y:S01]  /*1d40*/  VIADD R0, R0, 0x1 ;  /* 0x0000000100007836 */ /* 0x000fe20000000000 */
[----:B------:R-:W-:Y:S01]  /*1d50*/  MOV R6, UR4 ;  /* 0x0000000400067c02 */ /* 0x000fe20008000f00 */
[----:B------:R-:W-:Y:S01]  /*1d60*/  IMAD.U32 R7, RZ, RZ, UR5 ;  /* 0x00000005ff077e24 */ /* 0x000fe2000f8e00ff */
[----:B------:R-:W1:Y:S02]  /*1d70*/  LDS.64 R4, [R8] ;  /* 0x0000000008047984 */ /* 0x000e640000000a00 */
[----:B------:R-:W-:Y:S01]  /*1d80*/  ISETP.NE.AND P0, PT, R0, RZ, PT ;  /* 0x000000ff0000720c */ /* 0x000fe20003f05270 */
[----:B-1----:R-:W-:Y:S01]  /*1d90*/  DMUL R4, R2, R4 ;  /* 0x0000000402047228 */ /* 0x002fe20000000000 */
[----:B------:R-:W-:-:S06]  /*1da0*/  IMAD.WIDE R2, R9, 0x8, R6 ;  /* 0x0000000809027825 */ /* 0x000fcc00078e0206 */
[----:B------:R1:W-:Y:S05]  /*1db0*/  STG.E.64 desc[UR22][R2.64], R4 ;  /* 0x0000000402007986 */ /* 0x0003ea000c101b16 */
[----:B------:R-:W-:Y:S05]  /*1dc0*/  @!P0 EXIT ;  /* 0x000000000000894d */ /* 0x000fea0003800000 */
[----:B------:R-:W-:Y:S02]  /*1dd0*/  VIADD R8, R8, 0x400 ;  /* 0x0000040008087836 */ /* 0x000fe40000000000 */
[----:B------:R-:W-:Y:S02]  /*1de0*/  VIADD R10, R10, 0x400 ;  /* 0x000004000a0a7836 */ /* 0x000fe40000000000 */
[----:B------:R-:W-:Y:S01]  /*1df0*/  VIADD R9, R9, 0x80 ;  /* 0x0000008009097836 */ /* 0x000fe20000000000 */
[----:B------:R-:W-:Y:S06]  /*1e00*/  BRA `(.L_x_79) ;  /* 0xfffffffc00c87947 */ /* 0x000fec000383ffff */
        .weak           $__internal_2_$__cuda_sm20_div_u64
        .type           $__internal_2_$__cuda_sm20_div_u64,@function
        .size           $__internal_2_$__cuda_sm20_div_u64,(.L_x_149 - $__internal_2_$__cuda_sm20_div_u64)
$__internal_2_$__cuda_sm20_div_u64:
        /* <DEDUP_REMOVED lines=68> */
[----:B------:R-:W-:Y:S06]  /*2250*/  RET.REL.NODEC R14 `(_ZN3cub18CUB_300001_SM_10006detail9transform16transform_kernelINS2_10policy_hubILb0EN4cuda3std3__45tupleIJN6thrust24THRUST_300001_SM_1000_NS6detail15normal_iteratorINSA_10device_ptrIdEEEESF_EEEE10policy1000ElNS7_10multipliesIdEESF_JPdSL_EEEvT0_iT1_T2_DpNS2_10kernel_argIT3_EE) ;  /* 0xffffffdc0e687950 */ /* 0x000fec0003c3ffff */
.L_x_80:
        /* <DEDUP_REMOVED lines=10> */
.L_x_149:


//--------------------- .text._ZN3cub18CUB_300001_SM_10006detail9transform16transform_kernelINS2_10policy_hubILb0EN4cuda3std3__45tupleIJN6thrust24THRUST_300001_SM_1000_NS6detail15normal_iteratorINSA_10device_ptrIdEEEESF_EEEE10policy1000EiNS7_10multipliesIdEESF_JPdSL_EEEvT0_iT1_T2_DpNS2_10kernel_argIT3_EE --------------------------
	.section	.text._ZN3cub18CUB_300001_SM_10006detail9transform16transform_kernelINS2_10policy_hubILb0EN4cuda3std3__45tupleIJN6thrust24THRUST_300001_SM_1000_NS6detail15normal_iteratorINSA_10device_ptrIdEEEESF_EEEE10policy1000EiNS7_10multipliesIdEESF_JPdSL_EEEvT0_iT1_T2_DpNS2_10kernel_argIT3_EE,"ax",@progbits
	.align	128
        .global         _ZN3cub18CUB_300001_SM_10006detail9transform16transform_kernelINS2_10policy_hubILb0EN4cuda3std3__45tupleIJN6thrust24THRUST_300001_SM_1000_NS6detail15normal_iteratorINSA_10device_ptrIdEEEESF_EEEE10policy1000EiNS7_10multipliesIdEESF_JPdSL_EEEvT0_iT1_T2_DpNS2_10kernel_argIT3_EE
        .type           _ZN3cub18CUB_300001_SM_10006detail9transform16transform_kernelINS2_10policy_hubILb0EN4cuda3std3__45tupleIJN6thrust24THRUST_300001_SM_1000_NS6detail15normal_iteratorINSA_10device_ptrIdEEEESF_EEEE10policy1000EiNS7_10multipliesIdEESF_JPdSL_EEEvT0_iT1_T2_DpNS2_10kernel_argIT3_EE,@function
        .size           _ZN3cub18CUB_300001_SM_10006detail9transform16transform_kernelINS2_10policy_hubILb0EN4cuda3std3__45tupleIJN6thrust24THRUST_300001_SM_1000_NS6detail15normal_iteratorINSA_10device_ptrIdEEEESF_EEEE10policy1000EiNS7_10multipliesIdEESF_JPdSL_EEEvT0_iT1_T2_DpNS2_10kernel_argIT3_EE,(.L_x_150 - _ZN3cub18CUB_300001_SM_10006detail9transform16transform_kernelINS2_10policy_hubILb0EN4cuda3std3__45tupleIJN6thrust24THRUST_300001_SM_1000_NS6detail15normal_iteratorINSA_10device_ptrIdEEEESF_EEEE10policy1000EiNS7_10multipliesIdEESF_JPdSL_EEEvT0_iT1_T2_DpNS2_10kernel_argIT3_EE)
        .other          _ZN3cub18CUB_300001_SM_10006detail9transform16transform_kernelINS2_10policy_hubILb0EN4cuda3std3__45tupleIJN6thrust24THRUST_300001_SM_1000_NS6detail15normal_iteratorINSA_10device_ptrIdEEEESF_EEEE10policy1000EiNS7_10multipliesIdEESF_JPdSL_EEEvT0_iT1_T2_DpNS2_10kernel_argIT3_EE,@"STO_CUDA_ENTRY STV_DEFAULT"
_ZN3cub18CUB_300001_SM_10006detail9transform16transform_kernelINS2_10policy_hubILb0EN4cuda3std3__45tupleIJN6thrust24THRUST_300001_SM_1000_NS6detail15normal_iteratorINSA_10device_ptrIdEEEESF_EEEE10policy1000EiNS7_10multipliesIdEESF_JPdSL_EEEvT0_iT1_T2_DpNS2_10kernel_argIT3_EE:
.text._ZN3cub18CUB_300001_SM_10006detail9transform16transform_kernelINS2_10policy_hubILb0EN4cuda3std3__45tupleIJN6thrust24THRUST_300001_SM_1000_NS6detail15normal_iteratorINSA_10device_ptrIdEEEESF_EEEE10policy1000EiNS7_10multipliesIdEESF_JPdSL_EEEvT0_iT1_T2_DpNS2_10kernel_argIT3_EE:
        /* <DEDUP_REMOVED lines=60> */
.L_x_83:
[----:B-1----:R-:W-:Y:S05]  /*03c0*/  BSYNC.RECONVERGENT B0 ;  /* 0x0000000000007941 */ /* 0x002fea0003800200 */
.L_x_82:
[----:B------:R-:W1:Y:S08]  /*03d0*/  S2UR UR5, SR_CgaCtaId ;  /* 0x00000000000579c3 */ /* 0x000e700000008800 */
[----:B------:R-:W-:Y:S01]  /*03e0*/  BAR.SYNC.DEFER_BLOCKING 0x0 ;  /* 0x0000000000007b1d */ /* 0x000fe20000010000 */
[----:B------:R-:W-:-:S05]  /*03f0*/  SHF.L.U32 R0, RZ, 0x1f, RZ ;  /* 0x0000001fff007819 */ /* 0x000fca00000006ff */
[----:B------:R-:W-:Y:S02]  /*0400*/  UMOV UR4, 0x400 ;  /* 0x0000040000047882 */ /* 0x000fe40000000000 */
[----:B-1----:R-:W-:-:S12]  /*0410*/  ULEA UR4, UR5, UR4, 0x18 ;  /* 0x0000000405047291 */ /* 0x002fd8000f8ec0ff */
.L_x_84:
[----:B------:R-:W1:Y:S02]  /*0420*/  SYNCS.PHASECHK.TRANS64.TRYWAIT P0, [UR4], R0 ;  /* 0x00000000ff0075a7 */ /* 0x000e640008001104 */
[----:B-1----:R-:W-:Y:S05]  /*0430*/  @!P0 BRA `(.L_x_84) ;  /* 0xfffffffc00f88947 */ /* 0x002fea000383ffff */
[----:B------:R-:W-:Y:S05]  /*0440*/  BRA `(.L_x_85) ;  /* 0x00000014004c7947 */ /* 0x000fea0003800000 */
.L_x_81:
        /* <DEDUP_REMOVED lines=61> */
.L_x_89:
[----:B------:R-:W-:Y:S01]  /*0820*/  IMAD.MOV.U32 R9, RZ, RZ, R12 ;  /* 0x000000ffff097224 */ /* 0x000fe200078e000c */
[----:B------:R-:W-:-:S07]  /*0830*/  MOV R8, 0x850 ;  /* 0x0000085000087802 */ /* 0x000fce0000000f00 */
[----:B------:R-:W-:Y:S05]  /*0840*/  CALL.REL.NOINC `($__internal_3_$__cuda_sm20_div_u64) ;  /* 0x0000001400587944 */ /* 0x000fea0003c00000 */
[----:B------:R-:W-:Y:S01]  /*0850*/  IMAD.MOV.U32 R8, RZ, RZ, R6 ;  /* 0x000000ffff087224 */ /* 0x000fe200078e0006 */
[----:B------:R-:W-:-:S07]  /*0860*/  MOV R9, R7 ;  /* 0x0000000700097202 */ /* 0x000fce0000000f00 */
.L_x_90:
[----:B------:R-:W-:Y:S05]  /*0870*/  BSYNC.RECONVERGENT B1 ;  /* 0x0000000000017941 */ /* 0x000fea0003800200 */
.L_x_88:
        /* <DEDUP_REMOVED lines=34> */
.L_x_93:
        /* <DEDUP_REMOVED lines=16> */
.L_x_92:
[----:B------:R-:W-:Y:S05]  /*0ba0*/  BSYNC.RECONVERGENT B1 ;  /* 0x0000000000017941 */ /* 0x000fea0003800200 */
.L_x_91:
        /* <DEDUP_REMOVED lines=29> */
.L_x_94:
        /* <DEDUP_REMOVED lines=30> */
.L_x_87:
[----:B------:R-:W-:Y:S05]  /*0f60*/  BSYNC.RECONVERGENT B0 ;  /* 0x0000000000007941 */ /* 0x000fea0003800200 */
.L_x_86:
        /* <DEDUP_REMOVED lines=41> */
.L_x_98:
[----:B------:R-:W-:-:S07]  /*1200*/  MOV R8, 0x1220 ;  /* 0x0000122000087802 */ /* 0x000fce0000000f00 */
[----:B------:R-:W-:Y:S05]  /*1210*/  CALL.REL.NOINC `($__internal_3_$__cuda_sm20_div_u64) ;  /* 0x0000000800e47944 */ /* 0x000fea0003c00000 */
[----:B------:R-:W-:Y:S02]  /*1220*/  IMAD.MOV.U32 R8, RZ, RZ, R6 ;  /* 0x000000ffff087224 */ /* 0x000fe400078e0006 */
[----:B------:R-:W-:-:S07]  /*1230*/  IMAD.MOV.U32 R9, RZ, RZ, R7 ;  /* 0x000000ffff097224 */ /* 0x000fce00078e0007 */
.L_x_99:
[----:B------:R-:W-:Y:S05]  /*1240*/  BSYNC.RECONVERGENT B1 ;  /* 0x0000000000017941 */ /* 0x000fea0003800200 */
.L_x_97:
        /* <DEDUP_REMOVED lines=35> */
.L_x_102:
        /* <DEDUP_REMOVED lines=16> */
.L_x_101:
[----:B------:R-:W-:Y:S05]  /*1580*/  BSYNC.RECONVERGENT B1 ;  /* 0x0000000000017941 */ /* 0x000fea0003800200 */
.L_x_100:
        /* <DEDUP_REMOVED lines=33> */
.L_x_103:
        /* <DEDUP_REMOVED lines=26> */
.L_x_96:
[----:B------:R-:W-:Y:S05]  /*1940*/  BSYNC.RECONVERGENT B0 ;  /* 0x0000000000007941 */ /* 0x000fea0003800200 */
.L_x_95:
[----:B------:R-:W0:Y:S01]  /*1950*/  LDGDEPBAR ;  /* 0x00000000000079af */ /* 0x000e220000000000 */
[----:B------:R-:W-:-:S04]  /*1960*/  DEPBAR.LE SB0, 0x0 ;  /* 0x000080000000791a */ /* 0x000fc80000000000 */
[----:B------:R-:W-:Y:S06]  /*1970*/  BAR.SYNC.DEFER_BLOCKING 0x0 ;  /* 0x0000000000007b1d */ /* 0x000fec0000010000 */
.L_x_85:
        /* <DEDUP_REMOVED lines=20> */
.L_x_105:
[----:B-1----:R-:W-:Y:S01]  /*1ac0*/  LDS.64 R2, [R10] ;  /* 0x000000000a027984 */ /* 0x002fe20000000a00 */
[----:B------:R-:W-:Y:S02]  /*1ad0*/  VIADD R0, R0, 0x1 ;  /* 0x0000000100007836 */ /* 0x000fe40000000000 */
[----:B------:R-:W-:Y:S01]  /*1ae0*/  IMAD.U32 R6, RZ, RZ, UR4 ;  /* 0x00000004ff067e24 */ /* 0x000fe2000f8e00ff */
[----:B------:R-:W1:Y:S01]  /*1af0*/  LDS.64 R4, [R8] ;  /* 0x0000000008047984 */ /* 0x000e620000000a00 */
[----:B------:R-:W-:Y:S01]  /*1b00*/  IMAD.U32 R7, RZ, RZ, UR5 ;  /* 0x00000005ff077e24 */ /* 0x000fe2000f8e00ff */
[----:B------:R-:W-:Y:S01]  /*1b10*/  ISETP.NE.AND P0, PT, R0, RZ, PT ;  /* 0x000000ff0000720c */ /* 0x000fe20003f05270 */
[----:B-1----:R-:W-:Y:S01]  /*1b20*/  DMUL R4, R2, R4 ;  /* 0x0000000402047228 */ /* 0x002fe20000000000 */
[----:B------:R-:W-:-:S06]  /*1b30*/  IMAD.WIDE R2, R9, 0x8, R6 ;  /* 0x0000000809027825 */ /* 0x000fcc00078e0206 */
[----:B------:R1:W-:Y:S05]  /*1b40*/  STG.E.64 desc[UR20][R2.64], R4 ;  /* 0x0000000402007986 */ /* 0x0003ea000c101b14 */
[----:B------:R-:W-:Y:S05]  /*1b50*/  @!P0 EXIT ;  /* 0x000000000000894d */ /* 0x000fea0003800000 */
[----:B------:R-:W-:Y:S01]  /*1b60*/  IADD3 R8, PT, PT, R8, 0x400, RZ ;  /* 0x0000040008087810 */ /* 0x000fe20007ffe0ff */
[----:B------:R-:W-:Y:S02]  /*1b70*/  VIADD R10, R10, 0x400 ;  /* 0x000004000a0a7836 */ /* 0x000fe40000000000 */
[----:B------:R-:W-:Y:S01]  /*1b80*/  VIADD R9, R9, 0x80 ;  /* 0x0000008009097836 */ /* 0x000fe20000000000 */
[----:B------:R-:W-:Y:S06]  /*1b90*/  BRA `(.L_x_105) ;  /* 0xfffffffc00c87947 */ /* 0x000fec000383ffff */
.L_x_104:
        /* <DEDUP_REMOVED lines=18> */
.L_x_106:
        /* <DEDUP_REMOVED lines=15> */
        .weak           $__internal_3_$__cuda_sm20_div_u64
        .type           $__internal_3_$__cuda_sm20_div_u64,@function
        .size           $__internal_3_$__cuda_sm20_div_u64,(.L_x_150 - $__internal_3_$__cuda_sm20_div_u64)
$__internal_3_$__cuda_sm20_div_u64:
        /* <DEDUP_REMOVED lines=68> */
[----:B------:R-:W-:Y:S06]  /*21f0*/  RET.REL.NODEC R8 `(_ZN3cub18CUB_300001_SM_10006detail9transform16transform_kernelINS2_10policy_hubILb0EN4cuda3std3__45tupleIJN6thrust24THRUST_300001_SM_1000_NS6detail15normal_iteratorINSA_10device_ptrIdEEEESF_EEEE10policy1000EiNS7_10multipliesIdEESF_JPdSL_EEEvT0_iT1_T2_DpNS2_10kernel_argIT3_EE) ;  /* 0xffffffdc08807950 */ /* 0x000fec0003c3ffff */
.L_x_107:
        /* <DEDUP_REMOVED lines=16> */
.L_x_150:


//--------------------- .text._ZN3cub18CUB_300001_SM_10006detail9transform16transform_kernelINS2_10policy_hubILb1EN4cuda3std3__45tupleIJN6thrust24THRUST_300001_SM_1000_NS6detail15normal_iteratorINSA_10device_ptrIdEEEESF_EEEE10policy1000El13saxpy_functorSF_JPdSK_EEEvT0_iT1_T2_DpNS2_10kernel_argIT3_EE --------------------------
	.section	.text._ZN3cub18CUB_300001_SM_10006detail9transform16transform_kernelINS2_10policy_hubILb1EN4cuda3std3__45tupleIJN6thrust24THRUST_300001_SM_1000_NS6detail15normal_iteratorINSA_10device_ptrIdEEEESF_EEEE10policy1000El13saxpy_functorSF_JPdSK_EEEvT0_iT1_T2_DpNS2_10kernel_argIT3_EE,"ax",@progbits
	.align	128
        .global         _ZN3cub18CUB_300001_SM_10006detail9transform16transform_kernelINS2_10policy_hubILb1EN4cuda3std3__45tupleIJN6thrust24THRUST_300001_SM_1000_NS6detail15normal_iteratorINSA_10device_ptrIdEEEESF_EEEE10policy1000El13saxpy_functorSF_JPdSK_EEEvT0_iT1_T2_DpNS2_10kernel_argIT3_EE
        .type           _ZN3cub18CUB_300001_SM_10006detail9transform16transform_kernelINS2_10policy_hubILb1EN4cuda3std3__45tupleIJN6thrust24THRUST_300001_SM_1000_NS6detail15normal_iteratorINSA_10device_ptrIdEEEESF_EEEE10policy1000El13saxpy_functorSF_JPdSK_EEEvT0_iT1_T2_DpNS2_10kernel_argIT3_EE,@function
        .size           _ZN3cub18CUB_300001_SM_10006detail9transform16transform_kernelINS2_10policy_hubILb1EN4cuda3std3__45tupleIJN6thrust24THRUST_300001_SM_1000_NS6detail15normal_iteratorINSA_10device_ptrIdEEEESF_EEEE10policy1000El13saxpy_functorSF_JPdSK_EEEvT0_iT1_T2_DpNS2_10kernel_argIT3_EE,(.L_x_155 - _ZN3cub18CUB_300001_SM_10006detail9transform16transform_kernelINS2_10policy_hubILb1EN4cuda3std3__45tupleIJN6thrust24THRUST_300001_SM_1000_NS6detail15normal_iteratorINSA_10device_ptrIdEEEESF_EEEE10policy1000El13saxpy_functorSF_JPdSK_EEEvT0_iT1_T2_DpNS2_10kernel_argIT3_EE)
        .other          _ZN3cub18CUB_300001_SM_10006detail9transform16transform_kernelINS2_10policy_hubILb1EN4cuda3std3__45tupleIJN6thrust24THRUST_300001_SM_1000_NS6detail15normal_iteratorINSA_10device_ptrIdEEEESF_EEEE10policy1000El13saxpy_functorSF_JPdSK_EEEvT0_iT1_T2_DpNS2_10kernel_argIT3_EE,@"STO_CUDA_ENTRY STV_DEFAULT"
_ZN3cub18CUB_300001_SM_10006detail9transform16transform_kernelINS2_10policy_hubILb1EN4cuda3std3__45tupleIJN6thrust24THRUST_300001_SM_1000_NS6detail15normal_iteratorINSA_10device_ptrIdEEEESF_EEEE10policy1000El13saxpy_functorSF_JPdSK_EEEvT0_iT1_T2_DpNS2_10kernel_argIT3_EE:
.text._ZN3cub18CUB_300001_SM_10006detail9transform16transform_kernelINS2_10policy_hubILb1EN4cuda3std3__45tupleIJN6thrust24THRUST_300001_SM_1000_NS6detail15normal_iteratorINSA_10device_ptrIdEEEESF_EEEE10policy1000El13saxpy_functorSF_JPdSK_EEEvT0_iT1_T2_DpNS2_10kernel_argIT3_EE:
[----:B------:R-:W-:Y:S08]  /*0000*/  LDC R1, c[0x0][0x37c] ;  /* 0x0000df00ff017b82 */ /* 0x000ff00000000800 */
[----:B------:R-:W0:Y:S01]  /*0010*/  LDC R4, c[0x0][0x388] ;  /* 0x0000e200ff047b82 */ /* 0x000e220000000800 */
[----:B------:R-:W1:Y:S01]  /*0020*/  LDCU.64 UR4, c[0x0][0x380] ;  /* 0x00007000ff0477ac */ /* 0x000e620008000a00 */
[----:B------:R-:W2:Y:S01]  /*0030*/  S2R R0, SR_TID.X ;  /* 0x0000000000007919 */ /* 0x000ea20000002100 */
[----:B------:R-:W-:Y:S05]  /*0040*/  BSSY.RECONVERGENT B0, `(.L_x_108) ;  /* 0x0000029000007945 */ /* 0x000fea0003800200 */
[----:B------:R-:W3:Y:S01]  /*0050*/  S2UR UR10, SR_CTAID.X ;  /* 0x00000000000a79c3 */ /* 0x000ee20000002500 */
[----:B0-----:R-:W-:-:S05]  /*0060*/  IMAD.SHL.U32 R2, R4, 0x80, RZ ;  /* 0x0000008004027824 */ /* 0x001fca00078e00ff */
[----:B------:R-:W-:Y:S01]  /*0070*/  SHF.R.S32.HI R3, RZ, 0x1f, R2 ;  /* 0x0000001fff037819 */ /* 0x000fe20000011402 */
[----:B---3--:R-:W-:-:S04]  /*0080*/  IMAD.WIDE.U32 R12, R2, UR10, RZ ;  /* 0x0000000a020c7c25 */ /* 0x008fc8000f8e00ff */
[----:B------:R-:W-:Y:S01]  /*0090*/  IMAD R5, R3, UR10, RZ ;  /* 0x0000000a03057c24 */ /* 0x000fe2000f8e02ff */
[----:B-1----:R-:W-:Y:S01]  /*00a0*/  IADD3 R7, P1, PT, -R12, UR4, RZ ;  /* 0x000000040c077c10 */ /* 0x002fe2000ff3e1ff */
[----:B--2---:R-:W-:Y:S02]  /*00b0*/  IMAD.SHL.U32 R9, R0, 0x80, RZ ;  /* 0x0000008000097824 */ /* 0x004fe400078e00ff */
[----:B------:R-:W-:Y:S01]  /*00c0*/  IMAD.IADD R5, R13, 0x1, R5 ;  /* 0x000000010d057824 */ /* 0x000fe200078e0205 */
[----:B------:R-:W-:-:S04]  /*00d0*/  ISETP.LT.U32.AND P0, PT, R7, R2, PT ;  /* 0x000000020700720c */ /* 0x000fc80003f01070 */
[----:B------:R-:W-:-:S04]  /*00e0*/  IADD3.X R6, PT, PT, ~R5, UR5, RZ, P1, !PT ;  /* 0x0000000505067c10 */ /* 0x000fc80008ffe5ff */
[----:B------:R-:W-:-:S04]  /*00f0*/  ISETP.LT.AND.EX P0, PT, R6, R3, PT, P0 ;  /* 0x000000030600720c */ /* 0x000fc80003f01300 */
[----:B------:R-:W-:-:S05]  /*0100*/  SEL R3, R7, R2, P0 ;  /* 0x0000000207037207 */ /* 0x000fca0000000000 */
[----:B------:R-:W-:-:S05]  /*0110*/  IMAD.SHL.U32 R8, R3, 0x8, RZ ;  /* 0x0000000803087824 */ /* 0x000fca00078e00ff */
[----:B------:R-:W-:-:S13]  /*0120*/  ISETP.GE.AND P0, PT, R9, R8, PT ;  /* 0x000000080900720c */ /* 0x000fda0003f06270 */
[----:B------:R-:W-:Y:S05]  /*0130*/  @P0 BRA `(.L_x_109) ;  /* 0x0000000000640947 */ /* 0x000fea0003800000 */
[----:B------:R-:W0:Y:S01]  /*0140*/  LDCU.64 UR4, c[0x0][0x3a0] ;  /* 0x00007400ff0477ac */ /* 0x000e220008000a00 */
[C---:B------:R-:W-:Y:S01]  /*0150*/  SHF.L.U32 R10, R12.reuse, 0x3, RZ ;  /* 0x000000030c0a7819 */ /* 0x040fe200000006ff */
[----:B------:R-:W-:Y:S01]  /*0160*/  BSSY.RECONVERGENT B1, `(.L_x_110) ;  /* 0x000000c000017945 */ /* 0x000fe20003800200 */
[----:B------:R-:W-:Y:S01]  /*0170*/  SHF.L.U64.HI R14, R12, 0x3, R5 ;  /* 0x000000030c0e7819 */ /* 0x000fe20000010205 */
[----:B------:R-:W-:Y:S01]  /*0180*/  IMAD.MOV.U32 R11, RZ, RZ, R9 ;  /* 0x000000ffff0b7224 */ /* 0x000fe200078e0009 */
[----:B0-----:R-:W-:-:S04]  /*0190*/  IADD3 R6, P0, PT, R10, UR4, RZ ;  /* 0x000000040a067c10 */ /* 0x001fc8000ff1e0ff */
[----:B------:R-:W-:-:S03]  /*01a0*/  IADD3.X R7, PT, PT, R14, UR5, RZ, P0, !PT ;  /* 0x000000050e077c10 */ /* 0x000fc600087fe4ff */
[----:B------:R-:W-:-:S07]  /*01b0*/  IMAD.WIDE.U32 R6, R0, 0x80, R6 ;  /* 0x0000008000067825 */ /* 0x000fce00078e0006 */
.L_x_111:
[----:B------:R-:W-:Y:S01]  /*01c0*/  VIADD R11, R11, 0x4000 ;  /* 0x000040000b0b7836 */ /* 0x000fe20000000000 */
[----:B------:R0:W-:Y:S04]  /*01d0*/  CCTL.E.PF2 [R6] ;  /* 0x000000000600798f */ /* 0x0001e80000800100 */
[----:B------:R-:W-:Y:S02]  /*01e0*/  ISETP.GE.AND P0, PT, R11, R8, PT ;  /* 0x000000080b00720c */ /* 0x000fe40003f06270 */
[----:B0-----:R-:W-:-:S05]  /*01f0*/  IADD3 R6, P1, PT, R6, 0x4000, RZ ;  /* 0x0000400006067810 */ /* 0x001fca0007f3e0ff */
[----:B------:R-:W-:-:S06]  /*0200*/  IMAD.X R7, RZ, RZ, R7, P1 ;  /* 0x000000ffff077224 */ /* 0x000fcc00008e0607 */
[----:B------:R-:W-:Y:S05]  /*0210*/  @!P0 BRA `(.L_x_111) ;  /* 0xfffffffc00e88947 */ /* 0x000fea000383ffff */
[----:B------:R-:W-:Y:S05]  /*0220*/  BSYNC.RECONVERGENT B1 ;  /* 0x0000000000017941 */ /* 0x000fea0003800200 */
.L_x_110:
[----:B------:R-:W0:Y:S02]  /*0230*/  LDCU.64 UR4, c[0x0][0x3b0] ;  /* 0x00007600ff0477ac */ /* 0x000e240008000a00 */
[----:B0-----:R-:W-:-:S04]  /*0240*/  IADD3 R6, P0, PT, R10, UR4, RZ ;  /* 0x000000040a067c10 */ /* 0x001fc8000ff1e0ff */
[----:B------:R-:W-:-:S03]  /*0250*/  IADD3.X R7, PT, PT, R14, UR5, RZ, P0, !PT ;  /* 0x000000050e077c10 */ /* 0x000fc600087fe4ff */
[----:B------:R-:W-:-:S07]  /*0260*/  IMAD.WIDE.U32 R6, R0, 0x80, R6 ;  /* 0x0000008000067825 */ /* 0x000fce00078e0006 */
.L_x_112:
[----:B------:R-:W-:Y:S01]  /*0270*/  IADD3 R9, PT, PT, R9, 0x4000, RZ ;  /* 0x0000400009097810 */ /* 0x000fe20007ffe0ff */
[----:B------:R0:W-:Y:S03]  /*0280*/  CCTL.E.PF2 [R6] ;  /* 0x000000000600798f */ /* 0x0001e60000800100 */
[----:B------:R-:W-:Y:S02]  /*0290*/  ISETP.GE.AND P0, PT, R9, R8, PT ;  /* 0x000000080900720c */ /* 0x000fe40003f06270 */
[----:B0-----:R-:W-:-:S05]  /*02a0*/  IADD3 R6, P1, PT, R6, 0x4000, RZ ;  /* 0x0000400006067810 */ /* 0x001fca0007f3e0ff */
[----:B------:R-:W-:-:S06]  /*02b0*/  IMAD.X R7, RZ, RZ, R7, P1 ;  /* 0x000000ffff077224 */ /* 0x000fcc00008e0607 */
[----:B------:R-:W-:Y:S05]  /*02c0*/  @!P0 BRA `(.L_x_112) ;  /* 0xfffffffc00e88947 */ /* 0x000fea000383ffff */
.L_x_109:
[----:B------:R-:W-:Y:S05]  /*02d0*/  BSYNC.RECONVERGENT B0 ;  /* 0x0000000000007941 */ /* 0x000fea0003800200 */
.L_x_108:
[----:B------:R-:W0:Y:S01]  /*02e0*/  LDC.64 R14, c[0x0][0x3a0] ;  /* 0x0000e800ff0e7b82 */ /* 0x000e220000000a00 */
[----:B------:R-:W1:Y:S01]  /*02f0*/  LDCU.64 UR8, c[0x0][0x3b0] ;  /* 0x00007600ff0877ac */ /* 0x000e620008000a00 */
[----:B------:R-:W-:Y:S01]  /*0300*/  ISETP.NE.AND P0, PT, R2, R3, PT ;  /* 0x000000030200720c */ /* 0x000fe20003f05270 */
[C---:B------:R-:W-:Y:S01]  /*0310*/  IMAD.SHL.U32 R7, R12.reuse, 0x8, RZ ;  /* 0x000000080c077824 */ /* 0x040fe200078e00ff */
[----:B------:R-:W-:Y:S01]  /*0320*/  SHF.L.U64.HI R16, R12, 0x3, R5 ;  /* 0x000000030c107819 */ /* 0x000fe20000010205 */
[----:B------:R-:W2:Y:S03]  /*0330*/  LDCU.64 UR6, c[0x0][0x398] ;  /* 0x00007300ff0677ac */ /* 0x000ea60008000a00 */
[----:B------:R-:W-:Y:S01]  /*0340*/  R2UR UR11, R7 ;  /* 0x00000000070b72ca */ /* 0x000fe200000e0000 */
[----:B------:R-:W3:Y:S01]  /*0350*/  LDCU.64 UR12, c[0x0][0x358] ;  /* 0x00006b00ff0c77ac */ /* 0x000ee20008000a00 */
[----:B------:R-:W-:-:S02]  /*0360*/  R2UR UR14, R16 ;  /* 0x00000000100e72ca */ /* 0x000fc400000e0000 */
[C---:B-1----:R-:W-:Y:S02]  /*0370*/  IADD3 R10, P3, PT, R7.reuse, UR8, RZ ;  /* 0x00000008070a7c10 */ /* 0x042fe4000ff7e0ff */
[C---:B--2---:R-:W-:Y:S02]  /*0380*/  IADD3 R8, P1, PT, R7.reuse, UR6, RZ ;  /* 0x0000000607087c10 */ /* 0x044fe4000ff3e0ff */
[----:B0-----:R-:W-:Y:S02]  /*0390*/  IADD3 R6, P2, PT, R7, R14, RZ ;  /* 0x0000000e07067210 */ /* 0x001fe40007f5e0ff */
[C---:B------:R-:W-:Y:S02]  /*03a0*/  IADD3.X R11, PT, PT, R16.reuse, UR9, RZ, P3, !PT ;  /* 0x00000009100b7c10 */ /* 0x040fe40009ffe4ff */
[C---:B------:R-:W-:Y:S01]  /*03b0*/  IADD3.X R9, PT, PT, R16.reuse, UR7, RZ, P1, !PT ;  /* 0x0000000710097c10 */ /* 0x040fe20008ffe4ff */
[----:B------:R-:W-:Y:S01]  /*03c0*/  IMAD.X R7, R16, 0x1, R15, P2 ;  /* 0x0000000110077824 */ /* 0x000fe200010e060f */
[----:B---3--:R-:W-:Y:S07]  /*03d0*/  @!P0 BRA `(.L_x_113) ;  /* 0x0000000c00888947 */ /* 0x008fee0003800000 */
[----:B------:R-:W-:-:S13]  /*03e0*/  ISETP.GE.AND P0, PT, R4, 0x1, PT ;  /* 0x000000010400780c */ /* 0x000fda0003f06270 */
[----:B------:R-:W-:Y:S05]  /*03f0*/  @!P0 EXIT ;  /* 0x000000000000894d */ /* 0x000fea0003800000 */
[C---:B------:R-:W-:Y:S01]  /*0400*/  ISETP.GE.U32.AND P0, PT, R4.reuse, 0x8, PT ;  /* 0x000000080400780c */ /* 0x040fe20003f06070 */
[----:B------:R-:W-:Y:S01]  /*0410*/  HFMA2 R5, -RZ, RZ, 0, 0 ;  /* 0x00000000ff057431 */ /* 0x000fe200000001ff */
[----:B------:R-:W-:-:S11]  /*0420*/  LOP3.LUT R2, R4, 0x7, RZ, 0xc0, !PT ;  /* 0x0000000704027812 */ /* 0x000fd600078ec0ff */
[----:B------:R-:W-:Y:S05]  /*0430*/  @!P0 BRA `(.L_x_114) ;  /* 0x0000000800148947 */ /* 0x000fea0003800000 */
[----:B------:R-:W-:-:S13]  /*0440*/  ISETP.GE.AND P0, PT, R0, R3, PT ;  /* 0x000000030000720c */ /* 0x000fda0003f06270 */
[C---:B------:R-:W-:Y:S01]  /*0450*/  @!P0 IMAD.WIDE.U32 R18, R0.reuse, 0x8, R6 ;  /* 0x0000000800128825 */ /* 0x040fe200078e0006 */
[----:B------:R-:W0:Y:S03]  /*0460*/  @!P0 LDC.64 R22, c[0x0][0x390] ;  /* 0x0000e400ff168b82 */ /* 0x000e260000000a00 */
[C---:B------:R-:W-:Y:S02]  /*0470*/  @!P0 IMAD.WIDE.U32 R20, R0.reuse, 0x8, R10 ;  /* 0x0000000800148825 */ /* 0x040fe400078e000a */
[----:B------:R-:W0:Y:S04]  /*0480*/  @!P0 LDG.E.64 R18, desc[UR12][R18.64] ;  /* 0x0000000c12128981 */ /* 0x000e28000c1e1b00 */
[----:B------:R-:W0:Y:S01]  /*0490*/  @!P0 LDG.E.64 R20, desc[UR12][R20.64] ;  /* 0x0000000c14148981 */ /* 0x000e22000c1e1b00 */
[----:B------:R-:W-:-:S02]  /*04a0*/  VIADD R17, R0, 0x80 ;  /* 0x0000008000117836 */ /* 0x000fc40000000000 */
[----:B------:R-:W-:-:S03]  /*04b0*/  @!P0 IMAD.WIDE.U32 R24, R0, 0x8, R8 ;  /* 0x0000000800188825 */ /* 0x000fc600078e0008 */
[C---:B------:R-:W-:Y:S01]  /*04c0*/  ISETP.GE.AND P1, PT, R17.reuse, R3, PT ;  /* 0x000000031100720c */ /* 0x040fe20003f26270 */
[----:B------:R-:W-:-:S04]  /*04d0*/  IMAD.WIDE R14, R17, 0x8, R6 ;  /* 0x00000008110e7825 */ /* 0x000fc800078e0206 */
[----:B------:R-:W-:Y:S01]  /*04e0*/  IMAD.WIDE R12, R17, 0x8, R10 ;  /* 0x00000008110c7825 */ /* 0x000fe200078e020a */
[----:B0-----:R-:W-:-:S07]  /*04f0*/  @!P0 DFMA R22, R18, R22, R20 ;  /* 0x000000161216822b */ /* 0x001fce0000000014 */
[----:B------:R-:W0:Y:S01]  /*0500*/  @!P1 LDC.64 R20, c[0x0][0x390] ;  /* 0x0000e400ff149b82 */ /* 0x000e220000000a00 */
[----:B------:R1:W-:Y:S04]  /*0510*/  @!P0 STG.E.64 desc[UR12][R24.64], R22 ;  /* 0x0000001618008986 */ /* 0x0003e8000c101b0c */
[----:B------:R-:W0:Y:S04]  /*0520*/  @!P1 LDG.E.64 R26, desc[UR12][R14.64] ;  /* 0x0000000c0e1a9981 */ /* 0x000e28000c1e1b00 */
[----:B------:R-:W0:Y:S01]  /*0530*/  @!P1 LDG.E.64 R18, desc[UR12][R12.64] ;  /* 0x0000000c0c129981 */ /* 0x000e22000c1e1b00 */
[----:B------:R-:W-:-:S05]  /*0540*/  VIADD R16, R0, 0x100 ;  /* 0x0000010000107836 */ /* 0x000fca0000000000 */
[----:B------:R-:W-:Y:S01]  /*0550*/  ISETP.GE.AND P0, PT, R16, R3, PT ;  /* 0x000000031000720c */ /* 0x000fe20003f06270 */
[----:B------:R-:W-:-:S12]  /*0560*/  IMAD.WIDE R16, R17, 0x8, R8 ;  /* 0x0000000811107825 */ /* 0x000fd800078e0208 */
[----:B-1----:R-:W1:Y:S01]  /*0570*/  @!P0 LDC.64 R22, c[0x0][0x390] ;  /* 0x0000e400ff168b82 */ /* 0x002e620000000a00 */
[----:B0-----:R-:W-:-:S07]  /*0580*/  @!P1 DFMA R18, R26, R20, R18 ;  /* 0x000000141a12922b */ /* 0x001fce0000000012 */
[----:B------:R0:W-:Y:S04]  /*0590*/  @!P1 STG.E.64 desc[UR12][R16.64], R18 ;  /* 0x0000001210009986 */ /* 0x0001e8000c101b0c */
[----:B------:R-:W1:Y:S04]  /*05a0*/  @!P0 LDG.E.64 R20, desc[UR12][R14.64+0x400] ;  /* 0x0004000c0e148981 */ /* 0x000e68000c1e1b00 */
[----:B------:R-:W1:Y:S01]  /*05b0*/  @!P0 LDG.E.64 R26, desc[UR12][R12.64+0x400] ;  /* 0x0004000c0c1a8981 */ /* 0x000e62000c1e1b00 */
[----:B------:R-:W-:-:S05]  /*05c0*/  VIADD R24, R0, 0x180 ;  /* 0x0000018000187836 */ /* 0x000fca0000000000 */
[----:B------:R-:W-:Y:S01]  /*05d0*/  ISETP.GE.AND P1, PT, R24, R3, PT ;  /* 0x000000031800720c */ /* 0x000fe20003f26270 */
[----:B-1----:R-:W-:-:S12]  /*05e0*/  @!P0 DFMA R20, R20, R22, R26 ;  /* 0x000000161414822b */ /* 0x002fd8000000001a */
[----:B------:R-:W1:Y:S01]  /*05f0*/  @!P1 LDC.64 R26, c[0x0][0x390] ;  /* 0x0000e400ff1a9b82 */ /* 0x000e620000000a00 */
[----:B------:R2:W-:Y:S04]  /*0600*/  @!P0 STG.E.64 desc[UR12][R16.64+0x400], R20 ;  /* 0x0004001410008986 */ /* 0x0005e8000c101b0c */
[----:B------:R-:W1:Y:S04]  /*0610*/  @!P1 LDG.E.64 R22, desc[UR12][R14.64+0x800] ;  /* 0x0008000c0e169981 */ /* 0x000e68000c1e1b00 */
[----:B------:R-:W1:Y:S01]  /*0620*/  @!P1 LDG.E.64 R24, desc[UR12][R12.64+0x800] ;  /* 0x0008000c0c189981 */ /* 0x000e62000c1e1b00 */
[----:B0-----:R-:W-:-:S04]  /*0630*/  IADD3 R18, PT, PT, R0, 0x200, RZ ;  /* 0x0000020000127810 */ /* 0x001fc80007ffe0ff */
[----:B------:R-:W-:Y:S01]  /*0640*/  ISETP.GE.AND P0, PT, R18, R3, PT ;  /* 0x000000031200720c */ /* 0x000fe20003f06270 */
[----:B-1----:R-:W-:-:S12]  /*0650*/  @!P1 DFMA R22, R22, R26, R24 ;  /* 0x0000001a1616922b */ /* 0x002fd80000000018 */
[----:B------:R-:W0:Y:S01]  /*0660*/  @!P0 LDC.64 R26, c[0x0][0x390] ;  /* 0x0000e400ff1a8b82 */ /* 0x000e220000000a00 */
[----:B------:R1:W-:Y:S04]  /*0670*/  @!P1 STG.E.64 desc[UR12][R16.64+0x800], R22 ;  /* 0x0008001610009986 */ /* 0x0003e8000c101b0c */
[----:B------:R-:W0:Y:S04]  /*0680*/  @!P0 LDG.E.64 R18, desc[UR12][R14.64+0xc00] ;  /* 0x000c000c0e128981 */ /* 0x000e28000c1e1b00 */
[----:B------:R-:W0:Y:S01]  /*0690*/  @!P0 LDG.E.64 R24, desc[UR12][R12.64+0xc00] ;  /* 0x000c000c0c188981 */ /* 0x000e22000c1e1b00 */
[----:B--2---:R-:W-:-:S05]  /*06a0*/  VIADD R20, R0, 0x280 ;  /* 0x0000028000147836 */ /* 0x004fca0000000000 */
[----:B------:R-:W-:Y:S01]  /*06b0*/  ISETP.GE.AND P1, PT, R20, R3, PT ;  /* 0x000000031400720c */ /* 0x000fe20003f26270 */
[----:B0-----:R-:W-:-:S12]  /*06c0*/  @!P0 DFMA R18, R18, R26, R24 ;  /* 0x0000001a1212822b */ /* 0x001fd80000000018 */
[----:B------:R-:W0:Y:S01]  /*06d0*/  @!P1 LDC.64 R26, c[0x0][0x390] ;  /* 0x0000e400ff1a9b82 */ /* 0x000e220000000a00 */
[----:B------:R2:W-:Y:S04]  /*06e0*/  @!P0 STG.E.64 desc[UR12][R16.64+0xc00], R18 ;  /* 0x000c001210008986 */ /* 0x0005e8000c101b0c */
[----:B------:R-:W0:Y:S04]  /*06f0*/  @!P1 LDG.E.64 R20, desc[UR12][R14.64+0x1000] ;  /* 0x0010000c0e149981 */ /* 0x000e28000c1e1b00 */
[----:B------:R-:W0:Y:S01]  /*0700*/  @!P1 LDG.E.64 R24, desc[UR12][R12.64+0x1000] ;  /* 0x0010000c0c189981 */ /* 0x000e22000c1e1b00 */
[----:B-1----:R-:W-:-:S05]  /*0710*/  VIADD R22, R0, 0x300 ;  /* 0x0000030000167836 */ /* 0x002fca0000000000 */
[----:B------:R-:W-:Y:S01]  /*0720*/  ISETP.GE.AND P0, PT, R22, R3, PT ;  /* 0x000000031600720c */ /* 0x000fe20003f06270 */
[----:B0-----:R-:W-:-:S12]  /*0730*/  @!P1 DFMA R20, R20, R26, R24 ;  /* 0x0000001a1414922b */ /* 0x001fd80000000018 */
        /* <DEDUP_REMOVED lines=11> */
[----:B------:R-:W-:-:S04]  /*07f0*/  LOP3.LUT R5, R4, 0x7ffffff8, RZ, 0xc0, !PT ;  /* 0x7ffffff804057812 */ /* 0x000fc800078ec0ff */
[----:B------:R-:W-:Y:S01]  /*0800*/  ISETP.NE.AND P0, PT, R5, 0x8, PT ;  /* 0x000000080500780c */ /* 0x000fe20003f05270 */
[----:B0-----:R-:W-:-:S07]  /*0810*/  @!P1 DFMA R18, R18, R26, R24 ;  /* 0x0000001a1212922b */ /* 0x001fce0000000018 */
[----:B------:R1:W-:Y:S05]  /*0820*/  @!P1 STG.E.64 desc[UR12][R16.64+0x1800], R18 ;  /* 0x0018001210009986 */ /* 0x0003ea000c101b0c */
[----:B------:R-:W-:Y:S05]  /*0830*/  @!P0 BRA `(.L_x_114) ;  /* 0x0000000400148947 */ /* 0x000fea0003800000 */
[----:B------:R-:W-:Y:S01]  /*0840*/  MOV R24, 0x8 ;  /* 0x0000000800187802 */ /* 0x000fe20000000f00 */
[----:B------:R-:W0:Y:S06]  /*0850*/  LDCU.64 UR4, c[0x0][0x390] ;  /* 0x00007200ff0477ac */ /* 0x000e2c0008000a00 */
.L_x_117:
[----:B------:R-:W-:-:S05]  /*0860*/  IMAD R4, R24, 0x80, R0 ;  /* 0x0000008018047824 */ /* 0x000fca00078e0200 */
[----:B------:R-:W-:-:S13]  /*0870*/  ISETP.GE.AND P0, PT, R4, R3, PT ;  /* 0x000000030400720c */ /* 0x000fda0003f06270 */
[C---:B-1----:R-:W-:Y:S01]  /*0880*/  @!P0 IMAD.WIDE.U32 R18, R4.reuse, 0x8, R6 ;  /* 0x0000000804128825 */ /* 0x042fe200078e0006 */
[----:B------:R-:W1:Y:S03]  /*0890*/  @!P0 LDC.64 R28, c[0x0][0x390] ;  /* 0x0000e400ff1c8b82 */ /* 0x000e660000000a00 */
[C---:B------:R-:W-:Y:S02]  /*08a0*/  @!P0 IMAD.WIDE.U32 R20, R4.reuse, 0x8, R10 ;  /* 0x0000000804148825 */ /* 0x040fe400078e000a */
[----:B------:R-:W1:Y:S04]  /*08b0*/  @!P0 LDG.E.64 R18, desc[UR12][R18.64] ;  /* 0x0000000c12128981 */ /* 0x000e68000c1e1b00 */
[----:B------:R-:W1:Y:S01]  /*08c0*/  @!P0 LDG.E.64 R20, desc[UR12][R20.64] ;  /* 0x0000000c14148981 */ /* 0x000e62000c1e1b00 */
[----:B------:R-:W-:-:S02]  /*08d0*/  VIADD R23, R4, 0x80 ;  /* 0x0000008004177836 */ /* 0x000fc40000000000 */
[----:B------:R-:W-:-:S03]  /*08e0*/  @!P0 IMAD.WIDE.U32 R26, R4, 0x8, R8 ;  /* 0x00000008041a8825 */ /* 0x000fc600078e0008 */
[C---:B------:R-:W-:Y:S01]  /*08f0*/  ISETP.GE.AND P1, PT, R23.reuse, R3, PT ;  /* 0x000000031700720c */ /* 0x040fe20003f26270 */
[----:B------:R-:W-:-:S04]  /*0900*/  IMAD.WIDE R12, R23, 0x8, R6 ;  /* 0x00000008170c7825 */ /* 0x000fc800078e0206 */
[----:B------:R-:W-:Y:S01]  /*0910*/  IMAD.WIDE R14, R23, 0x8, R10 ;  /* 0x00000008170e7825 */ /* 0x000fe200078e020a */
[----:B-1----:R-:W-:-:S07]  /*0920*/  @!P0 DFMA R28, R18, R28, R20 ;  /* 0x0000001c121c822b */ /* 0x002fce0000000014 */
[----:B------:R-:W1:Y:S01]  /*0930*/  @!P1 LDC.64 R20, c[0x0][0x390] ;  /* 0x0000e400ff149b82 */ /* 0x000e620000000a00 */
[----:B------:R1:W-:Y:S04]  /*0940*/  @!P0 STG.E.64 desc[UR12][R26.64], R28 ;  /* 0x0000001c1a008986 */ /* 0x0003e8000c101b0c */
[----:B------:R-:W1:Y:S04]  /*0950*/  @!P1 LDG.E.64 R16, desc[UR12][R12.64] ;  /* 0x0000000c0c109981 */ /* 0x000e68000c1e1b00 */
[----:B------:R-:W1:Y:S01]  /*0960*/  @!P1 LDG.E.64 R18, desc[UR12][R14.64] ;  /* 0x0000000c0e129981 */ /* 0x000e62000c1e1b00 */
[----:B------:R-:W-:-:S05]  /*0970*/  VIADD R22, R4, 0x100 ;  /* 0x0000010004167836 */ /* 0x000fca0000000000 */
[----:B------:R-:W-:Y:S01]  /*0980*/  ISETP.GE.AND P0, PT, R22, R3, PT ;  /* 0x000000031600720c */ /* 0x000fe20003f06270 */
[----:B-1----:R-:W-:Y:S01]  /*0990*/  @!P1 DFMA R26, R16, R20, R18 ;  /* 0x00000014101a922b */ /* 0x002fe20000000012 */
[----:B------:R-:W-:-:S11]  /*09a0*/  IMAD.WIDE R16, R23, 0x8, R8 ;  /* 0x0000000817107825 */ /* 0x000fd600078e0208 */
[----:B------:R-:W1:Y:S01]  /*09b0*/  @!P0 LDC.64 R22, c[0x0][0x390] ;  /* 0x0000e400ff168b82 */ /* 0x000e620000000a00 */
[----:B------:R2:W-:Y:S04]  /*09c0*/  @!P1 STG.E.64 desc[UR12][R16.64], R26 ;  /* 0x0000001a10009986 */ /* 0x0005e8000c101b0c */
[----:B------:R-:W1:Y:S04]  /*09d0*/  @!P0 LDG.E.64 R18, desc[UR12][R12.64+0x400] ;  /* 0x0004000c0c128981 */ /* 0x000e68000c1e1b00 */
[----:B------:R-:W1:Y:S01]  /*09e0*/  @!P0 LDG.E.64 R20, desc[UR12][R14.64+0x400] ;  /* 0x0004000c0e148981 */ /* 0x000e62000c1e1b00 */
[----:B------:R-:W-:-:S04]  /*09f0*/  IADD3 R28, PT, PT, R4, 0x180, RZ ;  /* 0x00000180041c7810 */ /* 0x000fc80007ffe0ff */
[----:B------:R-:W-:Y:S01]  /*0a00*/  ISETP.GE.AND P1, PT, R28, R3, PT ;  /* 0x000000031c00720c */ /* 0x000fe20003f26270 */
[----:B-1----:R-:W-:-:S12]  /*0a10*/  @!P0 DFMA R28, R18, R22, R20 ;  /* 0x00000016121c822b */ /* 0x002fd80000000014 */
[----:B------:R-:W1:Y:S01]  /*0a20*/  @!P1 LDC.64 R20, c[0x0][0x390] ;  /* 0x0000e400ff149b82 */ /* 0x000e620000000a00 */
[----:B------:R3:W-:Y:S04]  /*0a30*/  @!P0 STG.E.64 desc[UR12][R16.64+0x400], R28 ;  /* 0x0004001c10008986 */ /* 0x0007e8000c101b0c */
[----:B------:R-:W1:Y:S04]  /*0a40*/  @!P1 LDG.E.64 R22, desc[UR12][R12.64+0x800] ;  /* 0x0008000c0c169981 */ /* 0x000e68000c1e1b00 */
[----:B------:R-:W1:Y:S01]  /*0a50*/  @!P1 LDG.E.64 R18, desc[UR12][R14.64+0x800] ;  /* 0x0008000c0e129981 */ /* 0x000e62000c1e1b00 */
[----:B--2---:R-:W-:-:S05]  /*0a60*/  VIADD R26, R4, 0x200 ;  /* 0x00000200041a7836 */ /* 0x004fca0000000000 */
[----:B------:R-:W-:Y:S01]  /*0a70*/  ISETP.GE.AND P0, PT, R26, R3, PT ;  /* 0x000000031a00720c */ /* 0x000fe20003f06270 */
[----:B-1----:R-:W-:-:S12]  /*0a80*/  @!P1 DFMA R26, R22, R20, R18 ;  /* 0x00000014161a922b */ /* 0x002fd80000000012 */
[----:B------:R-:W1:Y:S01]  /*0a90*/  @!P0 LDC.64 R20, c[0x0][0x390] ;  /* 0x0000e400ff148b82 */ /* 0x000e620000000a00 */
[----:B------:R2:W-:Y:S04]  /*0aa0*/  @!P1 STG.E.64 desc[UR12][R16.64+0x800], R26 ;  /* 0x0008001a10009986 */ /* 0x0005e8000c101b0c */
[----:B------:R-:W1:Y:S04]  /*0ab0*/  @!P0 LDG.E.64 R22, desc[UR12][R12.64+0xc00] ;  /* 0x000c000c0c168981 */ /* 0x000e68000c1e1b00 */
[----:B------:R-:W1:Y:S01]  /*0ac0*/  @!P0 LDG.E.64 R18, desc[UR12][R14.64+0xc00] ;  /* 0x000c000c0e128981 */ /* 0x000e62000c1e1b00 */
[----:B---3--:R-:W-:-:S05]  /*0ad0*/  VIADD R28, R4, 0x280 ;  /* 0x00000280041c7836 */ /* 0x008fca0000000000 */
        /* <DEDUP_REMOVED lines=13> */
[----:B------:R-:W-:Y:S01]  /*0bb0*/  IADD3 R4, PT, PT, R4, 0x380, RZ ;  /* 0x0000038004047810 */ /* 0x000fe20007ffe0ff */
[----:B------:R-:W-:Y:S01]  /*0bc0*/  VIADD R24, R24, 0x8 ;  /* 0x0000000818187836 */ /* 0x000fe20000000000 */
[----:B------:R-:W-:Y:S04]  /*0bd0*/  BSSY.RECONVERGENT B0, `(.L_x_115) ;  /* 0x000000a000007945 */ /* 0x000fe80003800200 */
[----:B------:R-:W-:Y:S01]  /*0be0*/  ISETP.NE.AND P1, PT, R24, R5, PT ;  /* 0x000000051800720c */ /* 0x000fe20003f25270 */
[----:B-1----:R-:W-:-:S07]  /*0bf0*/  @!P0 DFMA R18, R22, R20, R18 ;  /* 0x000000141612822b */ /* 0x002fce0000000012 */
[----:B------:R3:W-:Y:S01]  /*0c00*/  @!P0 STG.E.64 desc[UR12][R16.64+0x1400], R18 ;  /* 0x0014001210008986 */ /* 0x0007e2000c101b0c */
[----:B------:R-:W-:-:S13]  /*0c10*/  ISETP.GE.AND P0, PT, R4, R3, PT ;  /* 0x000000030400720c */ /* 0x000fda0003f06270 */
[----:B---3--:R-:W-:Y:S05]  /*0c20*/  @P0 BRA `(.L_x_116) ;  /* 0x0000000000100947 */ /* 0x008fea0003800000 */
[----:B------:R-:W0:Y:S04]  /*0c30*/  LDG.E.64 R12, desc[UR12][R12.64+0x1800] ;  /* 0x0018000c0c0c7981 */ /* 0x000e28000c1e1b00 */
[----:B------:R-:W0:Y:S02]  /*0c40*/  LDG.E.64 R14, desc[UR12][R14.64+0x1800] ;  /* 0x0018000c0e0e7981 */ /* 0x000e24000c1e1b00 */
[----:B0-----:R-:W-:-:S07]  /*0c50*/  DFMA R18, R12, UR4, R14 ;  /* 0x000000040c127c2b */ /* 0x001fce000800000e */
[----:B------:R1:W-:Y:S04]  /*0c60*/  STG.E.64 desc[UR12][R16.64+0x1800], R18 ;  /* 0x0018001210007986 */ /* 0x0003e8000c101b0c */
.L_x_116:
[----:B0-----:R-:W-:Y:S05]  /*0c70*/  BSYNC.RECONVERGENT B0 ;  /* 0x0000000000007941 */ /* 0x001fea0003800200 */
.L_x_115:
[----:B------:R-:W-:Y:S05]  /*0c80*/  @P1 BRA `(.L_x_117) ;  /* 0xfffffff800f41947 */ /* 0x000fea000383ffff */
.L_x_114:
[----:B------:R-:W-:-:S13]  /*0c90*/  ISETP.NE.AND P0, PT, R2, RZ, PT ;  /* 0x000000ff0200720c */ /* 0x000fda0003f05270 */
[----:B------:R-:W-:Y:S05]  /*0ca0*/  @!P0 EXIT ;  /* 0x000000000000894d */ /* 0x000fea0003800000 */
[----:B------:R-:W0:Y:S01]  /*0cb0*/  LDC R4, c[0x0][0x388] ;  /* 0x0000e200ff047b82 */ /* 0x000e220000000800 */
[----:B------:R-:W-:Y:S02]  /*0cc0*/  ISETP.GE.U32.AND P1, PT, R2, 0x4, PT ;  /* 0x000000040200780c */ /* 0x000fe40003f26070 */
[----:B0-----:R-:W-:-:S04]  /*0cd0*/  LOP3.LUT R12, R4, 0x3, RZ, 0xc0, !PT ;  /* 0x00000003040c7812 */ /* 0x001fc800078ec0ff */
[----:B------:R-:W-:-:S07]  /*0ce0*/  ISETP.NE.AND P0, PT, R12, RZ, PT ;  /* 0x000000ff0c00720c */ /* 0x000fce0003f05270 */
[----:B------:R-:W-:Y:S06]  /*0cf0*/  @!P1 BRA `(.L_x_118) ;  /* 0x0000000000a49947 */ /* 0x000fec0003800000 */
[----:B------:R-:W-:-:S05]  /*0d00*/  IMAD R13, R5, 0x80, R0 ;  /* 0x00000080050d7824 */ /* 0x000fca00078e0200 */
[----:B------:R-:W-:-:S13]  /*0d10*/  ISETP.GE.AND P1, PT, R13, R3, PT ;  /* 0x000000030d00720c */ /* 0x000fda0003f26270 */
[C---:B-1----:R-:W-:Y:S01]  /*0d20*/  @!P1 IMAD.WIDE R20, R13.reuse, 0x8, R6 ;  /* 0x000000080d149825 */ /* 0x042fe200078e0206 */
[----:B------:R-:W0:Y:S03]  /*0d30*/  @!P1 LDC.64 R24, c[0x0][0x390] ;  /* 0x0000e400ff189b82 */ /* 0x000e260000000a00 */
[C---:B------:R-:W-:Y:S02]  /*0d40*/  @!P1 IMAD.WIDE R22, R13.reuse, 0x8, R10 ;  /* 0x000000080d169825 */ /* 0x040fe400078e020a */
[----:B------:R-:W0:Y:S04]  /*0d50*/  @!P1 LDG.E.64 R20, desc[UR12][R20.64] ;  /* 0x0000000c14149981 */ /* 0x000e28000c1e1b00 */
[----:B------:R-:W0:Y:S01]  /*0d60*/  @!P1 LDG.E.64 R22, desc[UR12][R22.64] ;  /* 0x0000000c16169981 */ /* 0x000e22000c1e1b00 */
[----:B------:R-:W-:-:S02]  /*0d70*/  VIADD R15, R13, 0x80 ;  /* 0x000000800d0f7836 */ /* 0x000fc40000000000 */
[----:B------:R-:W-:-:S03]  /*0d80*/  @!P1 IMAD.WIDE R26, R13, 0x8, R8 ;  /* 0x000000080d1a9825 */ /* 0x000fc600078e0208 */
[----:B------:R-:W-:-:S13]  /*0d90*/  ISETP.GE.AND P2, PT, R15, R3, PT ;  /* 0x000000030f00720c */ /* 0x000fda0003f46270 */
[----:B------:R-:W-:-:S04]  /*0da0*/  @!P2 IMAD.WIDE R16, R15, 0x8, R10 ;  /* 0x000000080f10a825 */ /* 0x000fc800078e020a */
[----:B------:R-:W-:Y:S01]  /*0db0*/  @!P2 IMAD.WIDE R28, R15, 0x8, R6 ;  /* 0x000000080f1ca825 */ /* 0x000fe200078e0206 */
[----:B0-----:R-:W-:Y:S01]  /*0dc0*/  @!P1 DFMA R24, R20, R24, R22 ;  /* 0x000000181418922b */ /* 0x001fe20000000016 */
[----:B------:R-:W0:Y:S06]  /*0dd0*/  @!P2 LDC.64 R22, c[0x0][0x390] ;  /* 0x0000e400ff16ab82 */ /* 0x000e2c0000000a00 */
[----:B------:R1:W-:Y:S04]  /*0de0*/  @!P1 STG.E.64 desc[UR12][R26.64], R24 ;  /* 0x000000181a009986 */ /* 0x0003e8000c101b0c */
[----:B------:R-:W0:Y:S04]  /*0df0*/  @!P2 LDG.E.64 R18, desc[UR12][R28.64] ;  /* 0x0000000c1c12a981 */ /* 0x000e28000c1e1b00 */
[----:B------:R-:W0:Y:S01]  /*0e00*/  @!P2 LDG.E.64 R16, desc[UR12][R16.64] ;  /* 0x0000000c1010a981 */ /* 0x000e22000c1e1b00 */
[----:B------:R-:W-:-:S04]  /*0e10*/  IADD3 R21, PT, PT, R13, 0x100, RZ ;  /* 0x000001000d157810 */ /* 0x000fc80007ffe0ff */
[----:B------:R-:W-:Y:S01]  /*0e20*/  ISETP.GE.AND P1, PT, R21, R3, PT ;  /* 0x000000031500720c */ /* 0x000fe20003f26270 */
[----:B------:R-:W-:-:S12]  /*0e30*/  VIADD R13, R13, 0x180 ;  /* 0x000001800d0d7836 */ /* 0x000fd80000000000 */
[----:B-1----:R-:W1:Y:S01]  /*0e40*/  @!P1 LDC.64 R24, c[0x0][0x390] ;  /* 0x0000e400ff189b82 */ /* 0x002e620000000a00 */
[----:B0-----:R-:W-:Y:S01]  /*0e50*/  @!P2 DFMA R18, R18, R22, R16 ;  /* 0x000000161212a22b */ /* 0x001fe20000000010 */
[----:B------:R-:W-:-:S04]  /*0e60*/  @!P2 IMAD.WIDE R16, R15, 0x8, R8 ;  /* 0x000000080f10a825 */ /* 0x000fc800078e0208 */
[C---:B------:R-:W-:Y:S02]  /*0e70*/  @!P1 IMAD.WIDE R22, R21.reuse, 0x8, R6 ;  /* 0x0000000815169825 */ /* 0x040fe400078e0206 */
[----:B------:R0:W-:Y:S02]  /*0e80*/  @!P2 STG.E.64 desc[UR12][R16.64], R18 ;  /* 0x000000121000a986 */ /* 0x0001e4000c101b0c */
[----:B------:R-:W-:Y:S02]  /*0e90*/  @!P1 IMAD.WIDE R14, R21, 0x8, R10 ;  /* 0x00000008150e9825 */ /* 0x000fe400078e020a */
[----:B------:R-:W1:Y:S04]  /*0ea0*/  @!P1 LDG.E.64 R22, desc[UR12][R22.64] ;  /* 0x0000000c16169981 */ /* 0x000e68000c1e1b00 */
[----:B------:R-:W1:Y:S01]  /*0eb0*/  @!P1 LDG.E.64 R14, desc[UR12][R14.64] ;  /* 0x0000000c0e0e9981 */ /* 0x000e62000c1e1b00 */
[----:B------:R-:W-:Y:S01]  /*0ec0*/  ISETP.GE.AND P2, PT, R13, R3, PT ;  /* 0x000000030d00720c */ /* 0x000fe20003f46270 */
[----:B------:R-:W-:-:S12]  /*0ed0*/  @!P1 IMAD.WIDE R20, R21, 0x8, R8 ;  /* 0x0000000815149825 */ /* 0x000fd800078e0208 */
[----:B------:R-:W-:-:S04]  /*0ee0*/  @!P2 IMAD.WIDE R26, R13, 0x8, R6 ;  /* 0x000000080d1aa825 */ /* 0x000fc800078e0206 */
[C---:B------:R-:W-:Y:S01]  /*0ef0*/  @!P2 IMAD.WIDE R28, R13.reuse, 0x8, R10 ;  /* 0x000000080d1ca825 */ /* 0x040fe200078e020a */
[----:B-1----:R-:W-:Y:S01]  /*0f00*/  @!P1 DFMA R24, R22, R24, R14 ;  /* 0x000000181618922b */ /* 0x002fe2000000000e */
[----:B------:R-:W1:Y:S06]  /*0f10*/  @!P2 LDC.64 R14, c[0x0][0x390] ;  /* 0x0000e400ff0eab82 */ /* 0x000e6c0000000a00 */
[----:B------:R2:W-:Y:S04]  /*0f20*/  @!P1 STG.E.64 desc[UR12][R20.64], R24 ;  /* 0x0000001814009986 */ /* 0x0005e8000c101b0c */
[----:B------:R-:W1:Y:S04]  /*0f30*/  @!P2 LDG.E.64 R26, desc[UR12][R26.64] ;  /* 0x0000000c1a1aa981 */ /* 0x000e68000c1e1b00 */
[----:B------:R-:W1:Y:S01]  /*0f40*/  @!P2 LDG.E.64 R28, desc[UR12][R28.64] ;  /* 0x0000000c1c1ca981 */ /* 0x000e62000c1e1b00 */
[----:B0-----:R-:W-:-:S04]  /*0f50*/  @!P2 IMAD.WIDE R16, R13, 0x8, R8 ;  /* 0x000000080d10a825 */ /* 0x001fc800078e0208 */
[----:B------:R-:W-:Y:S01]  /*0f60*/  VIADD R5, R5, 0x4 ;  /* 0x0000000405057836 */ /* 0x000fe20000000000 */
[----:B-1----:R-:W-:-:S07]  /*0f70*/  @!P2 DFMA R14, R26, R14, R28 ;  /* 0x0000000e1a0ea22b */ /* 0x002fce000000001c */
[----:B------:R2:W-:Y:S04]  /*0f80*/  @!P2 STG.E.64 desc[UR12][R16.64], R14 ;  /* 0x0000000e1000a986 */ /* 0x0005e8000c101b0c */
.L_x_118:
[----:B------:R-:W-:Y:S05]  /*0f90*/  @!P0 EXIT ;  /* 0x000000000000894d */ /* 0x000fea0003800000 */
[----:B------:R-:W-:Y:S02]  /*0fa0*/  ISETP.NE.AND P0, PT, R12, 0x1, PT ;  /* 0x000000010c00780c */ /* 0x000fe40003f05270 */
[----:B------:R-:W-:-:S04]  /*0fb0*/  LOP3.LUT R4, R4, 0x1, RZ, 0xc0, !PT ;  /* 0x0000000104047812 */ /* 0x000fc800078ec0ff */
[----:B------:R-:W-:-:S07]  /*0fc0*/  ISETP.NE.U32.AND P2, PT, R4, 0x1, PT ;  /* 0x000000010400780c */ /* 0x000fce0003f45070 */
[----:B------:R-:W-:Y:S06]  /*0fd0*/  @!P0 BRA `(.L_x_119) ;  /* 0x0000000000548947 */ /* 0x000fec0003800000 */
[----:B-12---:R-:W-:-:S05]  /*0fe0*/  IMAD R21, R5, 0x80, R0 ;  /* 0x0000008005157824 */ /* 0x006fca00078e0200 */
[----:B------:R-:W-:-:S13]  /*0ff0*/  ISETP.GE.AND P0, PT, R21, R3, PT ;  /* 0x000000031500720c */ /* 0x000fda0003f06270 */
[C---:B------:R-:W-:Y:S01]  /*1000*/  @!P0 IMAD.WIDE R14, R21.reuse, 0x8, R6 ;  /* 0x00000008150e8825 */ /* 0x040fe200078e0206 */
[----:B------:R-:W0:Y:S03]  /*1010*/  @!P0 LDC.64 R18, c[0x0][0x390] ;  /* 0x0000e400ff128b82 */ /* 0x000e260000000a00 */
[C---:B------:R-:W-:Y:S02]  /*1020*/  @!P0 IMAD.WIDE R16, R21.reuse, 0x8, R10 ;  /* 0x0000000815108825 */ /* 0x040fe400078e020a */
[----:B------:R-:W0:Y:S04]  /*1030*/  @!P0 LDG.E.64 R14, desc[UR12][R14.64] ;  /* 0x0000000c0e0e8981 */ /* 0x000e28000c1e1b00 */
[----:B------:R-:W0:Y:S01]  /*1040*/  @!P0 LDG.E.64 R16, desc[UR12][R16.64] ;  /* 0x0000000c10108981 */ /* 0x000e22000c1e1b00 */
[C---:B------:R-:W-:Y:S01]  /*1050*/  IADD3 R13, PT, PT, R21.reuse, 0x80, RZ ;  /* 0x00000080150d7810 */ /* 0x040fe20007ffe0ff */
[----:B------:R-:W-:-:S03]  /*1060*/  @!P0 IMAD.WIDE R20, R21, 0x8, R8 ;  /* 0x0000000815148825 */ /* 0x000fc600078e0208 */
[----:B------:R-:W-:-:S13]  /*1070*/  ISETP.GE.AND P1, PT, R13, R3, PT ;  /* 0x000000030d00720c */ /* 0x000fda0003f26270 */
[----:B------:R-:W-:-:S04]  /*1080*/  @!P1 IMAD.WIDE R22, R13, 0x8, R6 ;  /* 0x000000080d169825 */ /* 0x000fc800078e0206 */
[C---:B------:R-:W-:Y:S01]  /*1090*/  @!P1 IMAD.WIDE R24, R13.reuse, 0x8, R10 ;  /* 0x000000080d189825 */ /* 0x040fe200078e020a */
[----:B0-----:R-:W-:Y:S01]  /*10a0*/  @!P0 DFMA R18, R14, R18, R16 ;  /* 0x000000120e12822b */ /* 0x001fe20000000010 */
[----:B------:R-:W0:Y:S06]  /*10b0*/  @!P1 LDC.64 R14, c[0x0][0x390] ;  /* 0x0000e400ff0e9b82 */ /* 0x000e2c0000000a00 */
[----:B------:R3:W-:Y:S04]  /*10c0*/  @!P0 STG.E.64 desc[UR12][R20.64], R18 ;  /* 0x0000001214008986 */ /* 0x0007e8000c101b0c */
[----:B------:R-:W0:Y:S04]  /*10d0*/  @!P1 LDG.E.64 R22, desc[UR12][R22.64] ;  /* 0x0000000c16169981 */ /* 0x000e28000c1e1b00 */
[----:B------:R-:W0:Y:S01]  /*10e0*/  @!P1 LDG.E.64 R24, desc[UR12][R24.64] ;  /* 0x0000000c18189981 */ /* 0x000e22000c1e1b00 */
[----:B------:R-:W-:-:S04]  /*10f0*/  @!P1 IMAD.WIDE R12, R13, 0x8, R8 ;  /* 0x000000080d0c9825 */ /* 0x000fc800078e0208 */
[----:B------:R-:W-:Y:S01]  /*1100*/  VIADD R5, R5, 0x2 ;  /* 0x0000000205057836 */ /* 0x000fe20000000000 */
[----:B0-----:R-:W-:-:S07]  /*1110*/  @!P1 DFMA R14, R22, R14, R24 ;  /* 0x0000000e160e922b */ /* 0x001fce0000000018 */
[----:B------:R3:W-:Y:S04]  /*1120*/  @!P1 STG.E.64 desc[UR12][R12.64], R14 ;  /* 0x0000000e0c009986 */ /* 0x0007e8000c101b0c */
.L_x_119:
[----:B------:R-:W-:Y:S05]  /*1130*/  @P2 EXIT ;  /* 0x000000000000294d */ /* 0x000fea0003800000 */
[----:B------:R-:W-:-:S05]  /*1140*/  IMAD R5, R5, 0x80, R0 ;  /* 0x0000008005057824 */ /* 0x000fca00078e0200 */
[----:B------:R-:W-:-:S13]  /*1150*/  ISETP.GE.AND P0, PT, R5, R3, PT ;  /* 0x000000030500720c */ /* 0x000fda0003f06270 */
[----:B------:R-:W-:Y:S05]  /*1160*/  @P0 EXIT ;  /* 0x000000000000094d */ /* 0x000fea0003800000 */
[C---:B------:R-:W-:Y:S01]  /*1170*/  IMAD.WIDE R6, R5.reuse, 0x8, R6 ;  /* 0x0000000805067825 */ /* 0x040fe200078e0206 */
[----:B------:R-:W0:Y:S03]  /*1180*/  LDCU.64 UR4, c[0x0][0x390] ;  /* 0x00007200ff0477ac */ /* 0x000e260008000a00 */
[C---:B------:R-:W-:Y:S02]  /*1190*/  IMAD.WIDE R10, R5.reuse, 0x8, R10 ;  /* 0x00000008050a7825 */ /* 0x040fe400078e020a */
[----:B------:R-:W0:Y:S04]  /*11a0*/  LDG.E.64 R6, desc[UR12][R6.64] ;  /* 0x0000000c06067981 */ /* 0x000e28000c1e1b00 */
[----:B------:R-:W0:Y:S01]  /*11b0*/  LDG.E.64 R10, desc[UR12][R10.64] ;  /* 0x0000000c0a0a7981 */ /* 0x000e22000c1e1b00 */
[----:B------:R-:W-:Y:S01]  /*11c0*/  IMAD.WIDE R8, R5, 0x8, R8 ;  /* 0x0000000805087825 */ /* 0x000fe200078e0208 */
[----:B0-----:R-:W-:-:S07]  /*11d0*/  DFMA R2, R6, UR4, R10 ;  /* 0x0000000406027c2b */ /* 0x001fce000800000a */
[----:B------:R-:W-:Y:S01]  /*11e0*/  STG.E.64 desc[UR12][R8.64], R2 ;  /* 0x0000000208007986 */ /* 0x000fe2000c101b0c */
[----:B------:R-:W-:Y:S05]  /*11f0*/  EXIT ;  /* 0x000000000000794d */ /* 0x000fea0003800000 */
.L_x_113:
[----:B------:R-:W-:-:S13]  /*1200*/  ISETP.GE.AND P0, PT, R4, 0x1, PT ;  /* 0x000000010400780c */ /* 0x000fda0003f06270 */
[----:B------:R-:W-:Y:S05]  /*1210*/  @!P0 EXIT ;  /* 0x000000000000894d */ /* 0x000fea0003800000 */
[----:B------:R-:W-:Y:S01]  /*1220*/  ISETP.GE.U32.AND P0, PT, R4, 0x8, PT ;  /* 0x000000080400780c */ /* 0x000fe20003f06070 */
[----:B------:R-:W-:-:S12]  /*1230*/  IMAD.MOV.U32 R16, RZ, RZ, RZ ;  /* 0x000000ffff107224 */ /* 0x000fd800078e00ff */
[----:B------:R-:W-:Y:S05]  /*1240*/  @!P0 BRA `(.L_x_120) ;  /* 0x0000000400148947 */ /* 0x000fea0003800000 */
[----:B------:R-:W0:Y:S01]  /*1250*/  LDC.64 R8, c[0x0][0x398] ;  /* 0x0000e600ff087b82 */ /* 0x000e220000000a00 */
[----:B------:R-:W-:Y:S01]  /*1260*/  UIADD3 UR4, UP0, UPT, UR11, 0xc00, URZ ;  /* 0x00000c000b047890 */ /* 0x000fe2000ff1e0ff */
[----:B------:R-:W-:Y:S01]  /*1270*/  LEA R2, P0, R12, R14, 0x3 ;  /* 0x0000000e0c027211 */ /* 0x000fe200078018ff */
[----:B------:R-:W1:Y:S01]  /*1280*/  LDCU.64 UR16, c[0x0][0x390] ;  /* 0x00007200ff1077ac */ /* 0x000e620008000a00 */
[----:B------:R-:W-:Y:S02]  /*1290*/  LOP3.LUT R16, R4, 0x7ffffff8, RZ, 0xc0, !PT ;  /* 0x7ffffff804107812 */ /* 0x000fe400078ec0ff */
[----:B------:R-:W-:Y:S01]  /*12a0*/  LEA.HI.X R3, R12, R15, R5, 0x3, P0 ;  /* 0x0000000f0c037211 */ /* 0x000fe200000f1c05 */
[----:B------:R-:W-:Y:S01]  /*12b0*/  UIADD3.X UR5, UPT, UPT, URZ, UR14, URZ, UP0, !UPT ;  /* 0x0000000eff057290 */ /* 0x000fe200087fe4ff */
[----:B------:R-:W2:Y:S01]  /*12c0*/  LDC.64 R18, c[0x0][0x3a0] ;  /* 0x0000e800ff127b82 */ /* 0x000ea20000000a00 */
[----:B------:R-:W-:Y:S01]  /*12d0*/  UIADD3 UR8, UP0, UPT, UR4, UR8, URZ ;  /* 0x0000000804087290 */ /* 0x000fe2000ff1e0ff */
[----:B------:R-:W-:Y:S01]  /*12e0*/  IADD3 R17, PT, PT, R0, 0x80, RZ ;  /* 0x0000008000117810 */ /* 0x000fe20007ffe0ff */
[----:B------:R-:W-:-:S02]  /*12f0*/  UIADD3 UR6, UP1, UPT, UR4, UR6, URZ ;  /* 0x0000000604067290 */ /* 0x000fc4000ff3e0ff */
[----:B------:R-:W-:Y:S02]  /*1300*/  UIADD3.X UR4, UPT, UPT, UR5, UR9, URZ, UP0, !UPT ;  /* 0x0000000905047290 */ /* 0x000fe400087fe4ff */
[----:B------:R-:W-:Y:S01]  /*1310*/  UIADD3.X UR5, UPT, UPT, UR5, UR7, URZ, UP1, !UPT ;  /* 0x0000000705057290 */ /* 0x000fe20008ffe4ff */
[----:B------:R-:W3:Y:S01]  /*1320*/  LDC.64 R20, c[0x0][0x3b0] ;  /* 0x0000ec00ff147b82 */ /* 0x000ee20000000a00 */
[----:B0-----:R-:W-:-:S04]  /*1330*/  IMAD.WIDE.U32 R4, R0, 0x8, R8 ;  /* 0x0000000800047825 */ /* 0x001fc800078e0008 */
[----:B--2---:R-:W-:-:S04]  /*1340*/  IMAD.WIDE.U32 R8, R0, 0x8, R18 ;  /* 0x0000000800087825 */ /* 0x004fc800078e0012 */
[----:B---3--:R-:W-:-:S04]  /*1350*/  IMAD.WIDE.U32 R12, R0, 0x8, R20 ;  /* 0x00000008000c7825 */ /* 0x008fc800078e0014 */
[----:B-1----:R-:W-:-:S07]  /*1360*/  IMAD.MOV R0, RZ, RZ, -R16 ;  /* 0x000000ffff007224 */ /* 0x002fce00078e0a10 */
.L_x_121:
[----:B0-----:R-:W-:Y:S02]  /*1370*/  IADD3 R22, P1, PT, R12, UR11, RZ ;  /* 0x0000000b0c167c10 */ /* 0x001fe4000ff3e0ff */
[----:B------:R-:W-:Y:S02]  /*1380*/  IADD3 R28, P0, PT, R8, UR11, RZ ;  /* 0x0000000b081c7c10 */ /* 0x000fe4000ff1e0ff */
[----:B------:R-:W-:Y:S02]  /*1390*/  IADD3.X R23, PT, PT, R13, UR14, RZ, P1, !PT ;  /* 0x0000000e0d177c10 */ /* 0x000fe40008ffe4ff */
[----:B------:R-:W-:-:S04]  /*13a0*/  IADD3.X R29, PT, PT, R9, UR14, RZ, P0, !PT ;  /* 0x0000000e091d7c10 */ /* 0x000fc800087fe4ff */
[----:B------:R-:W2:Y:S04]  /*13b0*/  LDG.E.64 R22, desc[UR12][R22.64] ;  /* 0x0000000c16167981 */ /* 0x000ea8000c1e1b00 */
[----:B------:R-:W2:Y:S01]  /*13c0*/  LDG.E.64 R14, desc[UR12][R28.64] ;  /* 0x0000000c1c0e7981 */ /* 0x000ea2000c1e1b00 */
[----:B------:R-:W-:Y:S01]  /*13d0*/  IADD3 R18, P0, PT, R4, UR11, RZ ;  /* 0x0000000b04127c10 */ /* 0x000fe2000ff1e0ff */
[----:B------:R-:W-:Y:S02]  /*13e0*/  IMAD.U32 R20, RZ, RZ, UR8 ;  /* 0x00000008ff147e24 */ /* 0x000fe4000f8e00ff */
[----:B------:R-:W-:Y:S01]  /*13f0*/  IMAD.U32 R21, RZ, RZ, UR4 ;  /* 0x00000004ff157e24 */ /* 0x000fe2000f8e00ff */
[----:B------:R-:W-:Y:S01]  /*1400*/  IADD3.X R19, PT, PT, R5, UR14, RZ, P0, !PT ;  /* 0x0000000e05137c10 */ /* 0x000fe200087fe4ff */
[----:B------:R-:W-:Y:S01]  /*1410*/  IMAD.WIDE R20, R17, 0x8, R20 ;  /* 0x0000000811147825 */ /* 0x000fe200078e0214 */
[----:B--2---:R-:W-:-:S03]  /*1420*/  DFMA R24, R14, UR16, R22 ;  /* 0x000000100e187c2b */ /* 0x004fc60008000016 */
[----:B------:R-:W-:-:S04]  /*1430*/  IMAD.WIDE R14, R17, 0x8, R2 ;  /* 0x00000008110e7825 */ /* 0x000fc800078e0202 */
[----:B------:R0:W-:Y:S04]  /*1440*/  STG.E.64 desc[UR12][R18.64], R24 ;  /* 0x0000001812007986 */ /* 0x0001e8000c101b0c */
[----:B------:R-:W2:Y:S04]  /*1450*/  LDG.E.64 R26, desc[UR12][R14.64] ;  /* 0x0000000c0e1a7981 */ /* 0x000ea8000c1e1b00 */
[----:B------:R-:W2:Y:S01]  /*1460*/  LDG.E.64 R28, desc[UR12][R20.64+-0xc00] ;  /* 0xfff4000c141c7981 */ /* 0x000ea2000c1e1b00 */
[----:B------:R-:W-:Y:S01]  /*1470*/  MOV R22, UR6 ;  /* 0x0000000600167c02 */ /* 0x000fe20008000f00 */
[----:B------:R-:W-:-:S04]  /*1480*/  IMAD.U32 R23, RZ, RZ, UR5 ;  /* 0x00000005ff177e24 */ /* 0x000fc8000f8e00ff */
[----:B------:R-:W-:Y:S01]  /*1490*/  IMAD.WIDE R22, R17, 0x8, R22 ;  /* 0x0000000811167825 */ /* 0x000fe200078e0216 */
[----:B--2---:R-:W-:-:S07]  /*14a0*/  DFMA R26, R26, UR16, R28 ;  /* 0x000000101a1a7c2b */ /* 0x004fce000800001c */
[----:B------:R-:W-:Y:S04]  /*14b0*/  STG.E.64 desc[UR12][R22.64+-0xc00], R26 ;  /* 0xfff4001a16007986 */ /* 0x000fe8000c101b0c */
[----:B------:R-:W2:Y:S04]  /*14c0*/  LDG.E.64 R28, desc[UR12][R14.64+0x400] ;  /* 0x0004000c0e1c7981 */ /* 0x000ea8000c1e1b00 */
[----:B0-----:R-:W2:Y:S02]  /*14d0*/  LDG.E.64 R18, desc[UR12][R20.64+-0x800] ;  /* 0xfff8000c14127981 */ /* 0x001ea4000c1e1b00 */
[----:B--2---:R-:W-:-:S07]  /*14e0*/  DFMA R28, R28, UR16, R18 ;  /* 0x000000101c1c7c2b */ /* 0x004fce0008000012 */
[----:B------:R-:W-:Y:S04]  /*14f0*/  STG.E.64 desc[UR12][R22.64+-0x800], R28 ;  /* 0xfff8001c16007986 */ /* 0x000fe8000c101b0c */
[----:B------:R-:W2:Y:S04]  /*1500*/  LDG.E.64 R18, desc[UR12][R14.64+0x800] ;  /* 0x0008000c0e127981 */ /* 0x000ea8000c1e1b00 */
[----:B------:R-:W2:Y:S02]  /*1510*/  LDG.E.64 R24, desc[UR12][R20.64+-0x400] ;  /* 0xfffc000c14187981 */ /* 0x000ea4000c1e1b00 */
[----:B--2---:R-:W-:-:S07]  /*1520*/  DFMA R18, R18, UR16, R24 ;  /* 0x0000001012127c2b */ /* 0x004fce0008000018 */
[----:B------:R0:W-:Y:S04]  /*1530*/  STG.E.64 desc[UR12][R22.64+-0x400], R18 ;  /* 0xfffc001216007986 */ /* 0x0001e8000c101b0c */
[----:B------:R-:W2:Y:S04]  /*1540*/  LDG.E.64 R24, desc[UR12][R14.64+0xc00] ;  /* 0x000c000c0e187981 */ /* 0x000ea8000c1e1b00 */
[----:B0-----:R-:W2:Y:S02]  /*1550*/  LDG.E.64 R18, desc[UR12][R20.64] ;  /* 0x0000000c14127981 */ /* 0x001ea4000c1e1b00 */
[----:B--2---:R-:W-:-:S07]  /*1560*/  DFMA R24, R24, UR16, R18 ;  /* 0x0000001018187c2b */ /* 0x004fce0008000012 */
[----:B------:R-:W-:Y:S04]  /*1570*/  STG.E.64 desc[UR12][R22.64], R24 ;  /* 0x0000001816007986 */ /* 0x000fe8000c101b0c */
[----:B------:R-:W2:Y:S04]  /*1580*/  LDG.E.64 R26, desc[UR12][R14.64+0x1000] ;  /* 0x0010000c0e1a7981 */ /* 0x000ea8000c1e1b00 */
[----:B------:R-:W2:Y:S02]  /*1590*/  LDG.E.64 R18, desc[UR12][R20.64+0x400] ;  /* 0x0004000c14127981 */ /* 0x000ea4000c1e1b00 */
[----:B--2---:R-:W-:-:S07]  /*15a0*/  DFMA R26, R26, UR16, R18 ;  /* 0x000000101a1a7c2b */ /* 0x004fce0008000012 */
[----:B------:R-:W-:Y:S04]  /*15b0*/  STG.E.64 desc[UR12][R22.64+0x400], R26 ;  /* 0x0004001a16007986 */ /* 0x000fe8000c101b0c */
[----:B------:R-:W2:Y:S04]  /*15c0*/  LDG.E.64 R28, desc[UR12][R14.64+0x1400] ;  /* 0x0014000c0e1c7981 */ /* 0x000ea8000c1e1b00 */
[----:B------:R-:W2:Y:S02]  /*15d0*/  LDG.E.64 R18, desc[UR12][R20.64+0x800] ;  /* 0x0008000c14127981 */ /* 0x000ea4000c1e1b00 */
[----:B--2---:R-:W-:-:S07]  /*15e0*/  DFMA R18, R28, UR16, R18 ;  /* 0x000000101c127c2b */ /* 0x004fce0008000012 */
[----:B------:R0:W-:Y:S04]  /*15f0*/  STG.E.64 desc[UR12][R22.64+0x800], R18 ;  /* 0x0008001216007986 */ /* 0x0001e8000c101b0c */
[----:B------:R-:W2:Y:S04]  /*1600*/  LDG.E.64 R28, desc[UR12][R14.64+0x1800] ;  /* 0x0018000c0e1c7981 */ /* 0x000ea8000c1e1b00 */
[----:B0-----:R-:W2:Y:S01]  /*1610*/  LDG.E.64 R18, desc[UR12][R20.64+0xc00] ;  /* 0x000c000c14127981 */ /* 0x001ea2000c1e1b00 */
[----:B------:R-:W-:-:S05]  /*1620*/  VIADD R0, R0, 0x8 ;  /* 0x0000000800007836 */ /* 0x000fca0000000000 */
[----:B------:R-:W-:Y:S01]  /*1630*/  ISETP.NE.AND P0, PT, R0, RZ, PT ;  /* 0x000000ff0000720c */ /* 0x000fe20003f05270 */
[----:B------:R-:W-:Y:S01]  /*1640*/  UIADD3 UR11, UP0, UPT, UR11, 0x2000, URZ ;  /* 0x000020000b0b7890 */ /* 0x000fe2000ff1e0ff */
[----:B------:R-:W-:-:S03]  /*1650*/  VIADD R17, R17, 0x400 ;  /* 0x0000040011117836 */ /* 0x000fc60000000000 */
[----:B------:R-:W-:Y:S01]  /*1660*/  UIADD3.X UR14, UPT, UPT, URZ, UR14, URZ, UP0, !UPT ;  /* 0x0000000eff0e7290 */ /* 0x000fe200087fe4ff */
[----:B--2---:R-:W-:-:S07]  /*1670*/  DFMA R28, R28, UR16, R18 ;  /* 0x000000101c1c7c2b */ /* 0x004fce0008000012 */
[----:B------:R0:W-:Y:S01]  /*1680*/  STG.E.64 desc[UR12][R22.64+0xc00], R28 ;  /* 0x000c001c16007986 */ /* 0x0001e2000c101b0c */
[----:B------:R-:W-:Y:S05]  /*1690*/  @P0 BRA `(.L_x_121) ;  /* 0xfffffffc00340947 */ /* 0x000fea000383ffff */
.L_x_120:
[----:B------:R-:W1:Y:S02]  /*16a0*/  LDC R0, c[0x0][0x388] ;  /* 0x0000e200ff007b82 */ /* 0x000e640000000800 */
[----:B-1----:R-:W-:-:S13]  /*16b0*/  LOP3.LUT P0, R8, R0, 0x7, RZ, 0xc0, !PT ;  /* 0x0000000700087812 */ /* 0x002fda000780c0ff */
[----:B------:R-:W-:Y:S05]  /*16c0*/  @!P0 EXIT ;  /* 0x000000000000894d */ /* 0x000fea0003800000 */
[----:B------:R-:W1:Y:S01]  /*16d0*/  LDCU.64 UR4, c[0x0][0x398] ;  /* 0x00007300ff0477ac */ /* 0x000e620008000a00 */
[----:B------:R-:W-:Y:S01]  /*16e0*/  SHF.L.U32 R4, R0, 0x7, RZ ;  /* 0x0000000700047819 */ /* 0x000fe200000006ff */
[----:B------:R-:W2:Y:S01]  /*16f0*/  S2R R13, SR_TID.X ;  /* 0x00000000000d7919 */ /* 0x000ea20000002100 */
[----:B------:R-:W-:Y:S02]  /*1700*/  ISETP.GE.U32.AND P0, PT, R8, 0x4, PT ;  /* 0x000000040800780c */ /* 0x000fe40003f06070 */
[----:B------:R-:W-:Y:S01]  /*1710*/  SHF.R.S32.HI R2, RZ, 0x1f, R4 ;  /* 0x0000001fff027819 */ /* 0x000fe20000011404 */
[----:B------:R-:W-:Y:S01]  /*1720*/  IMAD.WIDE.U32 R4, R4, UR10, RZ ;  /* 0x0000000a04047c25 */ /* 0x000fe2000f8e00ff */
[----:B------:R-:W-:-:S03]  /*1730*/  LOP3.LUT R12, R0, 0x3, RZ, 0xc0, !PT ;  /* 0x00000003000c7812 */ /* 0x000fc600078ec0ff */
[----:B------:R-:W-:Y:S01]  /*1740*/  IMAD R3, R2, UR10, RZ ;  /* 0x0000000a02037c24 */ /* 0x000fe2000f8e02ff */
[----:B------:R-:W-:Y:S01]  /*1750*/  ISETP.NE.AND P1, PT, R12, RZ, PT ;  /* 0x000000ff0c00720c */ /* 0x000fe20003f25270 */
[----:B------:R-:W-:Y:S02]  /*1760*/  IMAD.SHL.U32 R2, R4, 0x8, RZ ;  /* 0x0000000804027824 */ /* 0x000fe400078e00ff */
[----:B------:R-:W-:-:S03]  /*1770*/  IMAD.IADD R3, R5, 0x1, R3 ;  /* 0x0000000105037824 */ /* 0x000fc600078e0203 */
[----:B-1----:R-:W-:Y:S02]  /*1780*/  IADD3 R2, P2, PT, R2, UR4, RZ ;  /* 0x0000000402027c10 */ /* 0x002fe4000ff5e0ff */
[----:B------:R-:W-:-:S04]  /*1790*/  SHF.L.U64.HI R3, R4, 0x3, R3 ;  /* 0x0000000304037819 */ /* 0x000fc80000010203 */
[----:B------:R-:W-:Y:S01]  /*17a0*/  IADD3.X R3, PT, PT, R3, UR5, RZ, P2, !PT ;  /* 0x0000000503037c10 */ /* 0x000fe200097fe4ff */
[----:B------:R-:W-:Y:S06]  /*17b0*/  @!P0 BRA `(.L_x_122) ;  /* 0x0000000000588947 */ /* 0x000fec0003800000 */
[----:B--2---:R-:W-:Y:S01]  /*17c0*/  LEA R17, R16, R13, 0x7 ;  /* 0x0000000d10117211 */ /* 0x004fe200078e38ff */
[----:B------:R-:W1:Y:S04]  /*17d0*/  LDCU.64 UR4, c[0x0][0x390] ;  /* 0x00007200ff0477ac */ /* 0x000e680008000a00 */
[----:B------:R-:W-:-:S04]  /*17e0*/  IMAD.WIDE R8, R17, 0x8, R6 ;  /* 0x0000000811087825 */ /* 0x000fc800078e0206 */
[C---:B------:R-:W-:Y:S01]  /*17f0*/  IMAD.WIDE R4, R17.reuse, 0x8, R10 ;  /* 0x0000000811047825 */ /* 0x040fe200078e020a */
[----:B------:R-:W1:Y:S04]  /*1800*/  LDG.E.64 R14, desc[UR12][R8.64] ;  /* 0x0000000c080e7981 */ /* 0x000e68000c1e1b00 */
[----:B------:R-:W1:Y:S02]  /*1810*/  LDG.E.64 R18, desc[UR12][R4.64] ;  /* 0x0000000c04127981 */ /* 0x000e64000c1e1b00 */
[----:B-1----:R-:W-:Y:S01]  /*1820*/  DFMA R18, R14, UR4, R18 ;  /* 0x000000040e127c2b */ /* 0x002fe20008000012 */
[----:B------:R-:W-:-:S06]  /*1830*/  IMAD.WIDE R14, R17, 0x8, R2 ;  /* 0x00000008110e7825 */ /* 0x000fcc00078e0202 */
[----:B------:R1:W-:Y:S04]  /*1840*/  STG.E.64 desc[UR12][R14.64], R18 ;  /* 0x000000120e007986 */ /* 0x0003e8000c101b0c */
[----:B------:R-:W2:Y:S04]  /*1850*/  LDG.E.64 R20, desc[UR12][R8.64+0x400] ;  /* 0x0004000c08147981 */ /* 0x000ea8000c1e1b00 */
[----:B0-----:R-:W2:Y:S02]  /*1860*/  LDG.E.64 R22, desc[UR12][R4.64+0x400] ;  /* 0x0004000c04167981 */ /* 0x001ea4000c1e1b00 */
[----:B--2---:R-:W-:-:S07]  /*1870*/  DFMA R20, R20, UR4, R22 ;  /* 0x0000000414147c2b */ /* 0x004fce0008000016 */
[----:B------:R1:W-:Y:S04]  /*1880*/  STG.E.64 desc[UR12][R14.64+0x400], R20 ;  /* 0x000400140e007986 */ /* 0x0003e8000c101b0c */
[----:B------:R-:W2:Y:S04]  /*1890*/  LDG.E.64 R22, desc[UR12][R8.64+0x800] ;  /* 0x0008000c08167981 */ /* 0x000ea8000c1e1b00 */
[----:B------:R-:W2:Y:S02]  /*18a0*/  LDG.E.64 R24, desc[UR12][R4.64+0x800] ;  /* 0x0008000c04187981 */ /* 0x000ea4000c1e1b00 */
[----:B--2---:R-:W-:-:S07]  /*18b0*/  DFMA R22, R22, UR4, R24 ;  /* 0x0000000416167c2b */ /* 0x004fce0008000018 */
[----:B------:R1:W-:Y:S04]  /*18c0*/  STG.E.64 desc[UR12][R14.64+0x800], R22 ;  /* 0x000800160e007986 */ /* 0x0003e8000c101b0c */
[----:B------:R-:W2:Y:S04]  /*18d0*/  LDG.E.64 R24, desc[UR12][R8.64+0xc00] ;  /* 0x000c000c08187981 */ /* 0x000ea8000c1e1b00 */
[----:B------:R-:W2:Y:S01]  /*18e0*/  LDG.E.64 R26, desc[UR12][R4.64+0xc00] ;  /* 0x000c000c041a7981 */ /* 0x000ea2000c1e1b00 */
[----:B------:R-:W-:Y:S01]  /*18f0*/  VIADD R16, R16, 0x4 ;  /* 0x0000000410107836 */ /* 0x000fe20000000000 */
[----:B--2---:R-:W-:-:S07]  /*1900*/  DFMA R24, R24, UR4, R26 ;  /* 0x0000000418187c2b */ /* 0x004fce000800001a */
[----:B------:R1:W-:Y:S04]  /*1910*/  STG.E.64 desc[UR12][R14.64+0xc00], R24 ;  /* 0x000c00180e007986 */ /* 0x0003e8000c101b0c */
.L_x_122:
[----:B------:R-:W-:Y:S05]  /*1920*/  @!P1 EXIT ;  /* 0x000000000000994d */ /* 0x000fea0003800000 */
[----:B------:R-:W-:Y:S02]  /*1930*/  ISETP.NE.AND P0, PT, R12, 0x1, PT ;  /* 0x000000010c00780c */ /* 0x000fe40003f05270 */
[----:B------:R-:W-:-:S04]  /*1940*/  LOP3.LUT R0, R0, 0x1, RZ, 0xc0, !PT ;  /* 0x0000000100007812 */ /* 0x000fc800078ec0ff */
[----:B------:R-:W-:-:S07]  /*1950*/  ISETP.NE.U32.AND P1, PT, R0, 0x1, PT ;  /* 0x000000010000780c */ /* 0x000fce0003f25070 */
[----:B------:R-:W-:Y:S06]  /*1960*/  @!P0 BRA `(.L_x_123) ;  /* 0x0000000000388947 */ /* 0x000fec0003800000 */
[----:B012---:R-:W-:Y:S01]  /*1970*/  IMAD R23, R16, 0x80, R13 ;  /* 0x0000008010177824 */ /* 0x007fe200078e020d */
[----:B------:R-:W0:Y:S03]  /*1980*/  LDCU.64 UR4, c[0x0][0x390] ;  /* 0x00007200ff0477ac */ /* 0x000e260008000a00 */
[----:B------:R-:W-:-:S04]  /*1990*/  IMAD.WIDE R18, R23, 0x8, R6 ;  /* 0x0000000817127825 */ /* 0x000fc800078e0206 */
[C---:B------:R-:W-:Y:S01]  /*19a0*/  IMAD.WIDE R20, R23.reuse, 0x8, R10 ;  /* 0x0000000817147825 */ /* 0x040fe200078e020a */
[----:B------:R-:W0:Y:S04]  /*19b0*/  LDG.E.64 R4, desc[UR12][R18.64] ;  /* 0x0000000c12047981 */ /* 0x000e28000c1e1b00 */
[----:B------:R-:W0:Y:S01]  /*19c0*/  LDG.E.64 R8, desc[UR12][R20.64] ;  /* 0x0000000c14087981 */ /* 0x000e22000c1e1b00 */
[----:B------:R-:W-:Y:S01]  /*19d0*/  IMAD.WIDE R22, R23, 0x8, R2 ;  /* 0x0000000817167825 */ /* 0x000fe200078e0202 */
[----:B0-----:R-:W-:-:S07]  /*19e0*/  DFMA R4, R4, UR4, R8 ;  /* 0x0000000404047c2b */ /* 0x001fce0008000008 */
[----:B------:R3:W-:Y:S04]  /*19f0*/  STG.E.64 desc[UR12][R22.64], R4 ;  /* 0x0000000416007986 */ /* 0x0007e8000c101b0c */
[----:B------:R-:W2:Y:S04]  /*1a00*/  LDG.E.64 R8, desc[UR12][R18.64+0x400] ;  /* 0x0004000c12087981 */ /* 0x000ea8000c1e1b00 */
[----:B------:R-:W2:Y:S01]  /*1a10*/  LDG.E.64 R14, desc[UR12][R20.64+0x400] ;  /* 0x0004000c140e7981 */ /* 0x000ea2000c1e1b00 */
[----:B------:R-:W-:Y:S01]  /*1a20*/  IADD3 R16, PT, PT, R16, 0x2, RZ ;  /* 0x0000000210107810 */ /* 0x000fe20007ffe0ff */
[----:B--2---:R-:W-:-:S07]  /*1a30*/  DFMA R8, R8, UR4, R14 ;  /* 0x0000000408087c2b */ /* 0x004fce000800000e */
[----:B------:R3:W-:Y:S04]  /*1a40*/  STG.E.64 desc[UR12][R22.64+0x400], R8 ;  /* 0x0004000816007986 */ /* 0x0007e8000c101b0c */
.L_x_123:
[----:B------:R-:W-:Y:S05]  /*1a50*/  @P1 EXIT ;  /* 0x000000000000194d */ /* 0x000fea0003800000 */
[----:B--2---:R-:W-:Y:S01]  /*1a60*/  IMAD R13, R16, 0x80, R13 ;  /* 0x00000080100d7824 */ /* 0x004fe200078e020d */
[----:B------:R-:W3:Y:S03]  /*1a70*/  LDCU.64 UR4, c[0x0][0x390] ;  /* 0x00007200ff0477ac */ /* 0x000ee60008000a00 */
[----:B------:R-:W-:-:S04]  /*1a80*/  IMAD.WIDE R6, R13, 0x8, R6 ;  /* 0x000000080d067825 */ /* 0x000fc800078e0206 */
[C---:B------:R-:W-:Y:S02]  /*1a90*/  IMAD.WIDE R10, R13.reuse, 0x8, R10 ;  /* 0x000000080d0a7825 */ /* 0x040fe400078e020a */
[----:B------:R-:W3:Y:S04]  /*1aa0*/  LDG.E.64 R6, desc[UR12][R6.64] ;  /* 0x0000000c06067981 */ /* 0x000ee8000c1e1b00 */
[----:B------:R-:W3:Y:S01]  /*1ab0*/  LDG.E.64 R10, desc[UR12][R10.64] ;  /* 0x0000000c0a0a7981 */ /* 0x000ee2000c1e1b00 */
[----:B------:R-:W-:Y:S01]  /*1ac0*/  IMAD.WIDE R2, R13, 0x8, R2 ;  /* 0x000000080d027825 */ /* 0x000fe200078e0202 */
[----:B---3--:R-:W-:-:S07]  /*1ad0*/  DFMA R4, R6, UR4, R10 ;  /* 0x0000000406047c2b */ /* 0x008fce000800000a */
[----:B------:R-:W-:Y:S01]  /*1ae0*/  STG.E.64 desc[UR12][R2.64], R4 ;  /* 0x0000000402007986 */ /* 0x000fe2000c101b0c */
[----:B------:R-:W-:Y:S05]  /*1af0*/  EXIT ;  /* 0x000000000000794d */ /* 0x000fea0003800000 */
.L_x_124:
        /* <DEDUP_REMOVED lines=16> */
.L_x_155:


//--------------------- .text._ZN3cub18CUB_300001_SM_10006detail9transform16transform_kernelINS2_10policy_hubILb1EN4cuda3std3__45tupleIJN6thrust24THRUST_300001_SM_1000_NS6detail15normal_iteratorINSA_10device_ptrIdEEEESF_EEEE10policy1000Ei13saxpy_functorSF_JPdSK_EEEvT0_iT1_T2_DpNS2_10kernel_argIT3_EE --------------------------
	.section	.text._ZN3cub18CUB_300001_SM_10006detail9transform16transform_kernelINS2_10policy_hubILb1EN4cuda3std3__45tupleIJN6thrust24THRUST_300001_SM_1000_NS6detail15normal_iteratorINSA_10device_ptrIdEEEESF_EEEE10policy1000Ei13saxpy_functorSF_JPdSK_EEEvT0_iT1_T2_DpNS2_10kernel_argIT3_EE,"ax",@progbits
	.align	128
        .global         _ZN3cub18CUB_300001_SM_10006detail9transform16transform_kernelINS2_10policy_hubILb1EN4cuda3std3__45tupleIJN6thrust24THRUST_300001_SM_1000_NS6detail15normal_iteratorINSA_10device_ptrIdEEEESF_EEEE10policy1000Ei13saxpy_functorSF_JPdSK_EEEvT0_iT1_T2_DpNS2_10kernel_argIT3_EE
        .type           _ZN3cub18CUB_300001_SM_10006detail9transform16transform_kernelINS2_10policy_hubILb1EN4cuda3std3__45tupleIJN6thrust24THRUST_300001_SM_1000_NS6detail15normal_iteratorINSA_10device_ptrIdEEEESF_EEEE10policy1000Ei13saxpy_functorSF_JPdSK_EEEvT0_iT1_T2_DpNS2_10kernel_argIT3_EE,@function
        .size           _ZN3cub18CUB_300001_SM_10006detail9transform16transform_kernelINS2_10policy_hubILb1EN4cuda3std3__45tupleIJN6thrust24THRUST_300001_SM_1000_NS6detail15normal_iteratorINSA_10device_ptrIdEEEESF_EEEE10policy1000Ei13saxpy_functorSF_JPdSK_EEEvT0_iT1_T2_DpNS2_10kernel_argIT3_EE,(.L_x_156 - _ZN3cub18CUB_300001_SM_10006detail9transform16transform_kernelINS2_10policy_hubILb1EN4cuda3std3__45tupleIJN6thrust24THRUST_300001_SM_1000_NS6detail15normal_iteratorINSA_10device_ptrIdEEEESF_EEEE10policy1000Ei13saxpy_functorSF_JPdSK_EEEvT0_iT1_T2_DpNS2_10kernel_argIT3_EE)
        .other          _ZN3cub18CUB_300001_SM_10006detail9transform16transform_kernelINS2_10policy_hubILb1EN4cuda3std3__45tupleIJN6thrust24THRUST_300001_SM_1000_NS6detail15normal_iteratorINSA_10device_ptrIdEEEESF_EEEE10policy1000Ei13saxpy_functorSF_JPdSK_EEEvT0_iT1_T2_DpNS2_10kernel_argIT3_EE,@"STO_CUDA_ENTRY STV_DEFAULT"
_ZN3cub18CUB_300001_SM_10006detail9transform16transform_kernelINS2_10policy_hubILb1EN4cuda3std3__45tupleIJN6thrust24THRUST_300001_SM_1000_NS6detail15normal_iteratorINSA_10device_ptrIdEEEESF_EEEE10policy1000Ei13saxpy_functorSF_JPdSK_EEEvT0_iT1_T2_DpNS2_10kernel_argIT3_EE:
.text._ZN3cub18CUB_300001_SM_10006detail9transform16transform_kernelINS2_10policy_hubILb1EN4cuda3std3__45tupleIJN6thrust24THRUST_300001_SM_1000_NS6detail15normal_iteratorINSA_10device_ptrIdEEEESF_EEEE10policy1000Ei13saxpy_functorSF_JPdSK_EEEvT0_iT1_T2_DpNS2_10kernel_argIT3_EE:
[----:B------:R-:W-:Y:S08]  /*0000*/  LDC R1, c[0x0][0x37c] ;  /* 0x0000df00ff017b82 */ /* 0x000ff00000000800 */
[----:B------:R-:W0:Y:S01]  /*0010*/  S2UR UR14, SR_CTAID.X ;  /* 0x00000000000e79c3 */ /* 0x000e220000002500 */
[----:B------:R-:W1:Y:S01]  /*0020*/  LDCU.64 UR8, c[0x0][0x380] ;  /* 0x00007000ff0877ac */ /* 0x000e620008000a00 */
[----:B------:R-:W2:Y:S01]  /*0030*/  S2R R0, SR_TID.X ;  /* 0x0000000000007919 */ /* 0x000ea20000002100 */
[----:B------:R-:W-:Y:S01]  /*0040*/  BSSY.RECONVERGENT B0, `(.L_x_125) ;  /* 0x0000020000007945 */ /* 0x000fe20003800200 */
[----:B-1----:R-:W-:-:S04]  /*0050*/  USHF.L.U32 UR7, UR9, 0x7, URZ ;  /* 0x0000000709077899 */ /* 0x002fc800080006ff */
[----:B0-----:R-:W-:-:S04]  /*0060*/  UIMAD UR4, UR7, UR14, URZ ;  /* 0x0000000e070472a4 */ /* 0x001fc8000f8e02ff */
[----:B------:R-:W-:-:S04]  /*0070*/  UIADD3 UR6, UPT, UPT, -UR4, UR8, URZ ;  /* 0x0000000804067290 */ /* 0x000fc8000fffe1ff */
[----:B------:R-:W-:Y:S01]  /*0080*/  UISETP.LT.AND UP0, UPT, UR7, UR6, UPT ;  /* 0x000000060700728c */ /* 0x000fe2000bf01270 */
[----:B--2---:R-:W-:-:S03]  /*0090*/  IMAD.SHL.U32 R4, R0, 0x80, RZ ;  /* 0x0000008000047824 */ /* 0x004fc600078e00ff */
[----:B------:R-:W-:-:S04]  /*00a0*/  USEL UR8, UR7, UR6, UP0 ;  /* 0x0000000607087287 */ /* 0x000fc80008000000 */
[----:B------:R-:W-:-:S06]  /*00b0*/  USHF.L.U32 UR5, UR8, 0x3, URZ ;  /* 0x0000000308057899 */ /* 0x000fcc00080006ff */
[----:B------:R-:W-:-:S13]  /*00c0*/  ISETP.GE.AND P0, PT, R4, UR5, PT ;  /* 0x0000000504007c0c */ /* 0x000fda000bf06270 */
[----:B------:R-:W-:Y:S05]  /*00d0*/  @P0 BRA `(.L_x_126) ;  /* 0x0000000000580947 */ /* 0x000fea0003800000 */
[----:B------:R-:W0:Y:S01]  /*00e0*/  LDC.64 R2, c[0x0][0x398] ;  /* 0x0000e600ff027b82 */ /* 0x000e220000000a00 */
[----:B------:R-:W-:Y:S01]  /*00f0*/  IMAD.U32 R7, RZ, RZ, UR4 ;  /* 0x00000004ff077e24 */ /* 0x000fe2000f8e00ff */
[----:B------:R-:W-:Y:S01]  /*0100*/  BSSY.RECONVERGENT B1, `(.L_x_127) ;  /* 0x000000a000017945 */ /* 0x000fe20003800200 */
[----:B------:R-:W-:Y:S01]  /*0110*/  MOV R5, R4 ;  /* 0x0000000400057202 */ /* 0x000fe20000000f00 */
[----:B0-----:R-:W-:-:S04]  /*0120*/  IMAD.WIDE.U32 R2, R0, 0x80, R2 ;  /* 0x0000008000027825 */ /* 0x001fc800078e0002 */
[----:B------:R-:W-:-:S07]  /*0130*/  IMAD.WIDE R2, R7, 0x8, R2 ;  /* 0x0000000807027825 */ /* 0x000fce00078e0202 */
.L_x_128:
[----:B------:R-:W-:Y:S01]  /*0140*/  VIADD R5, R5, 0x4000 ;  /* 0x0000400005057836 */ /* 0x000fe20000000000 */
[----:B------:R0:W-:Y:S04]  /*0150*/  CCTL.E.PF2 [R2] ;  /* 0x000000000200798f */ /* 0x0001e80000800100 */
[----:B------:R-:W-:Y:S02]  /*0160*/  ISETP.GE.AND P0, PT, R5, UR5, PT ;  /* 0x0000000505007c0c */ /* 0x000fe4000bf06270 */
[----:B0-----:R-:W-:-:S05]  /*0170*/  IADD3 R2, P1, PT, R2, 0x4000, RZ ;  /* 0x0000400002027810 */ /* 0x001fca0007f3e0ff */
[----:B------:R-:W-:-:S06]  /*0180*/  IMAD.X R3, RZ, RZ, R3, P1 ;  /* 0x000000ffff037224 */ /* 0x000fcc00008e0603 */
[----:B------:R-:W-:Y:S05]  /*0190*/  @!P0 BRA `(.L_x_128) ;  /* 0xfffffffc00e88947 */ /* 0x000fea000383ffff */
[----:B------:R-:W-:Y:S05]  /*01a0*/  BSYNC.RECONVERGENT B1 ;  /* 0x0000000000017941 */ /* 0x000fea0003800200 */
.L_x_127:
[----:B------:R-:W0:Y:S02]  /*01b0*/  LDC.64 R2, c[0x0][0x3a8] ;  /* 0x0000ea00ff027b82 */ /* 0x000e240000000a00 */
[----:B0-----:R-:W-:-:S04]  /*01c0*/  IMAD.WIDE.U32 R2, R0, 0x80, R2 ;  /* 0x0000008000027825 */ /* 0x001fc800078e0002 */
[----:B------:R-:W-:-:S07]  /*01d0*/  IMAD.WIDE R2, R7, 0x8, R2 ;  /* 0x0000000807027825 */ /* 0x000fce00078e0202 */
.L_x_129:
[----:B------:R-:W-:Y:S01]  /*01e0*/  IADD3 R4, PT, PT, R4, 0x4000, RZ ;  /* 0x0000400004047810 */ /* 0x000fe20007ffe0ff */
[----:B------:R0:W-:Y:S03]  /*01f0*/  CCTL.E.PF2 [R2] ;  /* 0x000000000200798f */ /* 0x0001e60000800100 */
[----:B------:R-:W-:Y:S02]  /*0200*/  ISETP.GE.AND P0, PT, R4, UR5, PT ;  /* 0x0000000504007c0c */ /* 0x000fe4000bf06270 */
[----:B0-----:R-:W-:-:S05]  /*0210*/  IADD3 R2, P1, PT, R2, 0x4000, RZ ;  /* 0x0000400002027810 */ /* 0x001fca0007f3e0ff */
[----:B------:R-:W-:-:S06]  /*0220*/  IMAD.X R3, RZ, RZ, R3, P1 ;  /* 0x000000ffff037224 */ /* 0x000fcc00008e0603 */
[----:B------:R-:W-:Y:S05]  /*0230*/  @!P0 BRA `(.L_x_129) ;  /* 0xfffffffc00e88947 */ /* 0x000fea000383ffff */
.L_x_126:
[----:B------:R-:W-:Y:S05]  /*0240*/  BSYNC.RECONVERGENT B0 ;  /* 0x0000000000007941 */ /* 0x000fea0003800200 */
.L_x_125:
[----:B------:R-:W0:Y:S01]  /*0250*/  LDCU.64 UR12, c[0x0][0x390] ;  /* 0x00007200ff0c77ac */ /* 0x000e220008000a00 */
[----:B------:R-:W-:Y:S01]  /*0260*/  UIMAD.WIDE UR4, UR4, 0x8, URZ ;  /* 0x00000008040478a5 */ /* 0x000fe2000f8e02ff */
[----:B------:R-:W1:Y:S01]  /*0270*/  LDCU.64 UR20, c[0x0][0x358] ;  /* 0x00006b00ff1477ac */ /* 0x000e620008000a00 */
[----:B------:R-:W2:Y:S02]  /*0280*/  LDCU.64 UR10, c[0x0][0x3a8] ;  /* 0x00007500ff0a77ac */ /* 0x000ea40008000a00 */
[----:B0-----:R-:W-:-:S04]  /*0290*/  UIADD3 UR15, UP0, UPT, UR4, UR12, URZ ;  /* 0x0000000c040f7290 */ /* 0x001fc8000ff1e0ff */
[----:B------:R-:W-:Y:S02]  /*02a0*/  UIADD3.X UR16, UPT, UPT, UR5, UR13, URZ, UP0, !UPT ;  /* 0x0000000d05107290 */ /* 0x000fe400087fe4ff */
[----:B------:R-:W-:Y:S01]  /*02b0*/  UISETP.GT.AND UP0, UPT, UR7, UR6, UPT ;  /* 0x000000060700728c */ /* 0x000fe2000bf04270 */
[----:B------:R-:W-:-:S03]  /*02c0*/  MOV R2, UR15 ;  /* 0x0000000f00027c02 */ /* 0x000fc60008000f00 */
[----:B------:R-:W-:-:S05]  /*02d0*/  IMAD.U32 R3, RZ, RZ, UR16 ;  /* 0x00000010ff037e24 */ /* 0x000fca000f8e00ff */
[----:B-12---:R-:W-:Y:S05]  /*02e0*/  BRA.U UP0, `(.L_x_130) ;  /* 0x0000000900647547 */ /* 0x006fea000b800000 */
[----:B------:R-:W-:-:S06]  /*02f0*/  UISETP.GE.AND UP0, UPT, UR9, 0x1, UPT ;  /* 0x000000010900788c */ /* 0x000fcc000bf06270 */
[----:B------:R-:W-:-:S13]  /*0300*/  PLOP3.LUT P0, PT, PT, PT, UP0, 0x80, 0x8 ;  /* 0x000000000008781c */ /* 0x000fda0003f0f008 */
[----:B------:R-:W-:Y:S05]  /*0310*/  @!P0 EXIT ;  /* 0x000000000000894d */ /* 0x000fea0003800000 */
[----:B------:R-:W-:Y:S01]  /*0320*/  UISETP.GE.U32.AND UP0, UPT, UR9, 0x8, UPT ;  /* 0x000000080900788c */ /* 0x000fe2000bf06070 */
[----:B------:R-:W-:-:S08]  /*0330*/  HFMA2 R13, -RZ, RZ, 0, 0 ;  /* 0x00000000ff0d7431 */ /* 0x000fd000000001ff */
[----:B------:R-:W-:Y:S05]  /*0340*/  BRA.U !UP0, `(.L_x_131) ;  /* 0x0000000508387547 */ /* 0x000fea000b800000 */
[----:B------:R-:W0:Y:S01]  /*0350*/  LDC.64 R4, c[0x0][0x3a8] ;  /* 0x0000ea00ff047b82 */ /* 0x000e220000000a00 */
[----:B------:R-:W1:Y:S01]  /*0360*/  LDCU.128 UR16, c[0x0][0x390] ;  /* 0x00007200ff1077ac */ /* 0x000e620008000c00 */
[----:B------:R-:W-:Y:S01]  /*0370*/  UMOV UR7, UR4 ;  /* 0x0000000400077c82 */ /* 0x000fe20008000000 */
[----:B------:R-:W-:Y:S01]  /*0380*/  UMOV UR8, UR5 ;  /* 0x0000000500087c82 */ /* 0x000fe20008000000 */
[----:B------:R-:W-:Y:S02]  /*0390*/  UIADD3 UR4, UP0, UPT, UR7, 0xc00, URZ ;  /* 0x00000c0007047890 */ /* 0x000fe4000ff1e0ff */
[----:B------:R-:W-:Y:S02]  /*03a0*/  ULOP3.LUT UR6, UR9, 0x7ffffff8, URZ, 0xc0, !UPT ;  /* 0x7ffffff809067892 */ /* 0x000fe4000f8ec0ff */
[----:B------:R-:W-:Y:S02]  /*03b0*/  UIADD3.X UR5, UPT, UPT, URZ, UR8, URZ, UP0, !UPT ;  /* 0x00000008ff057290 */ /* 0x000fe400087fe4ff */
[----:B------:R-:W-:-:S02]  /*03c0*/  UIADD3 UR10, UP0, UPT, UR4, UR10, URZ ;  /* 0x0000000a040a7290 */ /* 0x000fc4000ff1e0ff */
[----:B------:R-:W-:Y:S02]  /*03d0*/  UIADD3 UR12, UP1, UPT, UR4, UR12, URZ ;  /* 0x0000000c040c7290 */ /* 0x000fe4000ff3e0ff */
[----:B------:R-:W-:Y:S01]  /*03e0*/  UIMAD UR4, UR14, UR9, URZ ;  /* 0x000000090e0472a4 */ /* 0x000fe2000f8e02ff */
[----:B-1----:R-:W-:Y:S01]  /*03f0*/  MOV R7, UR17 ;  /* 0x0000001100077c02 */ /* 0x002fe20008000f00 */
[----:B------:R-:W-:Y:S01]  /*0400*/  IMAD.U32 R6, RZ, RZ, UR16 ;  /* 0x00000010ff067e24 */ /* 0x000fe2000f8e00ff */
[----:B------:R-:W-:Y:S01]  /*0410*/  MOV R9, UR19 ;  /* 0x0000001300097c02 */ /* 0x000fe20008000f00 */
[----:B------:R-:W-:Y:S01]  /*0420*/  IMAD.U32 R8, RZ, RZ, UR18 ;  /* 0x00000012ff087e24 */ /* 0x000fe2000f8e00ff */
[----:B------:R-:W-:Y:S01]  /*0430*/  USHF.L.U32 UR4, UR4, 0x7, URZ ;  /* 0x0000000704047899 */ /* 0x000fe200080006ff */
[C---:B0-----:R-:W-:Y:S01]  /*0440*/  IMAD.WIDE.U32 R4, R0.reuse, 0x8, R4 ;  /* 0x0000000800047825 */ /* 0x041fe200078e0004 */
[----:B------:R-:W-:Y:S02]  /*0450*/  UIADD3.X UR11, UPT, UPT, UR5, UR11, URZ, UP0, !UPT ;  /* 0x0000000b050b7290 */ /* 0x000fe400087fe4ff */
[----:B------:R-:W-:Y:S01]  /*0460*/  UIADD3.X UR13, UPT, UPT, UR5, UR13, URZ, UP1, !UPT ;  /* 0x0000000d050d7290 */ /* 0x000fe20008ffe4ff */
[C---:B------:R-:W-:Y:S01]  /*0470*/  IMAD.WIDE.U32 R6, R0.reuse, 0x8, R6 ;  /* 0x0000000800067825 */ /* 0x040fe200078e0006 */
[----:B------:R-:W0:Y:S03]  /*0480*/  LDCU.64 UR22, c[0x0][0x388] ;  /* 0x00007100ff1677ac */ /* 0x000e260008000a00 */
[----:B------:R-:W-:Y:S01]  /*0490*/  IMAD.WIDE.U32 R8, R0, 0x8, R8 ;  /* 0x0000000800087825 */ /* 0x000fe200078e0008 */
[----:B------:R-:W-:-:S02]  /*04a0*/  UIMAD.WIDE UR4, UR4, 0x8, UR18 ;  /* 0x00000008040478a5 */ /* 0x000fc4000f8e0212 */
[----:B------:R-:W-:Y:S01]  /*04b0*/  UIADD3 UR6, UPT, UPT, -UR6, URZ, URZ ;  /* 0x000000ff06067290 */ /* 0x000fe2000fffe1ff */
[----:B------:R-:W-:-:S11]  /*04c0*/  VIADD R0, R0, 0x80 ;  /* 0x0000008000007836 */ /* 0x000fd60000000000 */
.L_x_132:
[----:B---3--:R-:W-:Y:S02]  /*04d0*/  IADD3 R18, P0, PT, R8, UR7, RZ ;  /* 0x0000000708127c10 */ /* 0x008fe4000ff1e0ff */
[----:B------:R-:W-:Y:S02]  /*04e0*/  IADD3 R20, P1, PT, R4, UR7, RZ ;  /* 0x0000000704147c10 */ /* 0x000fe4000ff3e0ff */
[----:B------:R-:W-:Y:S02]  /*04f0*/  IADD3.X R19, PT, PT, R9, UR8, RZ, P0, !PT ;  /* 0x0000000809137c10 */ /* 0x000fe400087fe4ff */
[----:B------:R-:W-:-:S03]  /*0500*/  IADD3.X R21, PT, PT, R5, UR8, RZ, P1, !PT ;  /* 0x0000000805157c10 */ /* 0x000fc60008ffe4ff */
[----:B------:R-:W0:Y:S04]  /*0510*/  LDG.E.64 R10, desc[UR20][R18.64] ;  /* 0x00000014120a7981 */ /* 0x000e28000c1e1b00 */
[----:B------:R-:W0:Y:S01]  /*0520*/  LDG.E.64 R12, desc[UR20][R20.64] ;  /* 0x00000014140c7981 */ /* 0x000e22000c1e1b00 */
[----:B------:R-:W-:Y:S01]  /*0530*/  IADD3 R24, P0, PT, R6, UR7, RZ ;  /* 0x0000000706187c10 */ /* 0x000fe2000ff1e0ff */
[----:B------:R-:W-:Y:S01]  /*0540*/  IMAD.U32 R15, RZ, RZ, UR11 ;  /* 0x0000000bff0f7e24 */ /* 0x000fe2000f8e00ff */
[----:B------:R-:W-:Y:S02]  /*0550*/  MOV R14, UR10 ;  /* 0x0000000a000e7c02 */ /* 0x000fe40008000f00 */
[----:B------:R-:W-:Y:S02]  /*0560*/  MOV R23, 0x8 ;  /* 0x0000000800177802 */ /* 0x000fe40000000f00 */
[----:B------:R-:W-:Y:S01]  /*0570*/  IADD3.X R25, PT, PT, R7, UR8, RZ, P0, !PT ;  /* 0x0000000807197c10 */ /* 0x000fe200087fe4ff */
[----:B0-----:R-:W-:-:S02]  /*0580*/  DFMA R16, R10, UR22, R12 ;  /* 0x000000160a107c2b */ /* 0x001fc4000800000c */
[----:B------:R-:W-:-:S04]  /*0590*/  IMAD.WIDE R12, R0, R23, UR4 ;  /* 0x00000004000c7e25 */ /* 0x000fc8000f8e0217 */
[----:B------:R-:W-:Y:S01]  /*05a0*/  IMAD.WIDE R10, R0, 0x8, R14 ;  /* 0x00000008000a7825 */ /* 0x000fe200078e020e */
[----:B------:R0:W-:Y:S04]  /*05b0*/  STG.E.64 desc[UR20][R24.64], R16 ;  /* 0x0000001018007986 */ /* 0x0001e8000c101b14 */
[----:B------:R-:W2:Y:S04]  /*05c0*/  LDG.E.64 R14, desc[UR20][R12.64] ;  /* 0x000000140c0e7981 */ /* 0x000ea8000c1e1b00 */
[----:B------:R-:W2:Y:S01]  /*05d0*/  LDG.E.64 R18, desc[UR20][R10.64+-0xc00] ;  /* 0xfff400140a127981 */ /* 0x000ea2000c1e1b00 */
[----:B------:R-:W-:Y:S01]  /*05e0*/  MOV R21, UR13 ;  /* 0x0000000d00157c02 */ /* 0x000fe20008000f00 */
[----:B------:R-:W-:Y:S01]  /*05f0*/  IMAD.U32 R20, RZ, RZ, UR12 ;  /* 0x0000000cff147e24 */ /* 0x000fe2000f8e00ff */
[----:B--2---:R-:W-:-:S03]  /*0600*/  DFMA R18, R14, UR22, R18 ;  /* 0x000000160e127c2b */ /* 0x004fc60008000012 */
[----:B------:R-:W-:-:S05]  /*0610*/  IMAD.WIDE R14, R0, 0x8, R20 ;  /* 0x00000008000e7825 */ /* 0x000fca00078e0214 */
[----:B------:R1:W-:Y:S04]  /*0620*/  STG.E.64 desc[UR20][R14.64+-0xc00], R18 ;  /* 0xfff400120e007986 */ /* 0x0003e8000c101b14 */
[----:B------:R-:W2:Y:S04]  /*0630*/  LDG.E.64 R20, desc[UR20][R12.64+0x400] ;  /* 0x000400140c147981 */ /* 0x000ea8000c1e1b00 */
[----:B------:R-:W2:Y:S02]  /*0640*/  LDG.E.64 R22, desc[UR20][R10.64+-0x800] ;  /* 0xfff800140a167981 */ /* 0x000ea4000c1e1b00 */
[----:B--2---:R-:W-:-:S07]  /*0650*/  DFMA R20, R20, UR22, R22 ;  /* 0x0000001614147c2b */ /* 0x004fce0008000016 */
[----:B------:R2:W-:Y:S04]  /*0660*/  STG.E.64 desc[UR20][R14.64+-0x800], R20 ;  /* 0xfff800140e007986 */ /* 0x0005e8000c101b14 */
[----:B0-----:R-:W3:Y:S04]  /*0670*/  LDG.E.64 R16, desc[UR20][R12.64+0x800] ;  /* 0x000800140c107981 */ /* 0x001ee8000c1e1b00 */
[----:B------:R-:W3:Y:S02]  /*0680*/  LDG.E.64 R22, desc[UR20][R10.64+-0x400] ;  /* 0xfffc00140a167981 */ /* 0x000ee4000c1e1b00 */
[----:B---3--:R-:W-:-:S07]  /*0690*/  DFMA R16, R16, UR22, R22 ;  /* 0x0000001610107c2b */ /* 0x008fce0008000016 */
[----:B------:R0:W-:Y:S04]  /*06a0*/  STG.E.64 desc[UR20][R14.64+-0x400], R16 ;  /* 0xfffc00100e007986 */ /* 0x0001e8000c101b14 */
[----:B------:R-:W3:Y:S04]  /*06b0*/  LDG.E.64 R22, desc[UR20][R12.64+0xc00] ;  /* 0x000c00140c167981 */ /* 0x000ee8000c1e1b00 */
[----:B------:R-:W3:Y:S02]  /*06c0*/  LDG.E.64 R24, desc[UR20][R10.64] ;  /* 0x000000140a187981 */ /* 0x000ee4000c1e1b00 */
[----:B---3--:R-:W-:-:S07]  /*06d0*/  DFMA R22, R22, UR22, R24 ;  /* 0x0000001616167c2b */ /* 0x008fce0008000018 */
[----:B------:R3:W-:Y:S04]  /*06e0*/  STG.E.64 desc[UR20][R14.64], R22 ;  /* 0x000000160e007986 */ /* 0x0007e8000c101b14 */
[----:B-1----:R-:W4:Y:S04]  /*06f0*/  LDG.E.64 R18, desc[UR20][R12.64+0x1000] ;  /* 0x001000140c127981 */ /* 0x002f28000c1e1b00 */
[----:B------:R-:W4:Y:S02]  /*0700*/  LDG.E.64 R24, desc[UR20][R10.64+0x400] ;  /* 0x000400140a187981 */ /* 0x000f24000c1e1b00 */
[----:B----4-:R-:W-:-:S07]  /*0710*/  DFMA R18, R18, UR22, R24 ;  /* 0x0000001612127c2b */ /* 0x010fce0008000018 */
[----:B------:R3:W-:Y:S04]  /*0720*/  STG.E.64 desc[UR20][R14.64+0x400], R18 ;  /* 0x000400120e007986 */ /* 0x0007e8000c101b14 */
[----:B--2---:R-:W2:Y:S04]  /*0730*/  LDG.E.64 R20, desc[UR20][R12.64+0x1400] ;  /* 0x001400140c147981 */ /* 0x004ea8000c1e1b00 */
[----:B------:R-:W2:Y:S02]  /*0740*/  LDG.E.64 R24, desc[UR20][R10.64+0x800] ;  /* 0x000800140a187981 */ /* 0x000ea4000c1e1b00 */
[----:B--2---:R-:W-:-:S07]  /*0750*/  DFMA R20, R20, UR22, R24 ;  /* 0x0000001614147c2b */ /* 0x004fce0008000018 */
[----:B------:R3:W-:Y:S04]  /*0760*/  STG.E.64 desc[UR20][R14.64+0x800], R20 ;  /* 0x000800140e007986 */ /* 0x0007e8000c101b14 */
[----:B0-----:R-:W2:Y:S04]  /*0770*/  LDG.E.64 R16, desc[UR20][R12.64+0x1800] ;  /* 0x001800140c107981 */ /* 0x001ea8000c1e1b00 */
[----:B------:R-:W2:Y:S01]  /*0780*/  LDG.E.64 R24, desc[UR20][R10.64+0xc00] ;  /* 0x000c00140a187981 */ /* 0x000ea2000c1e1b00 */
[----:B------:R-:W-:Y:S01]  /*0790*/  UIADD3 UR7, UP0, UPT, UR7, 0x2000, URZ ;  /* 0x0000200007077890 */ /* 0x000fe2000ff1e0ff */
[----:B------:R-:W-:Y:S01]  /*07a0*/  VIADD R0, R0, 0x400 ;  /* 0x0000040000007836 */ /* 0x000fe20000000000 */
[----:B------:R-:W-:-:S02]  /*07b0*/  UIADD3 UR6, UPT, UPT, UR6, 0x8, URZ ;  /* 0x0000000806067890 */ /* 0x000fc4000fffe0ff */
[----:B------:R-:W-:Y:S02]  /*07c0*/  UIADD3.X UR8, UPT, UPT, URZ, UR8, URZ, UP0, !UPT ;  /* 0x00000008ff087290 */ /* 0x000fe400087fe4ff */
[----:B------:R-:W-:Y:S01]  /*07d0*/  UISETP.NE.AND UP0, UPT, UR6, URZ, UPT ;  /* 0x000000ff0600728c */ /* 0x000fe2000bf05270 */
[----:B--2---:R-:W-:-:S07]  /*07e0*/  DFMA R16, R16, UR22, R24 ;  /* 0x0000001610107c2b */ /* 0x004fce0008000018 */
[----:B------:R3:W-:Y:S01]  /*07f0*/  STG.E.64 desc[UR20][R14.64+0xc00], R16 ;  /* 0x000c00100e007986 */ /* 0x0007e2000c101b14 */
[----:B------:R-:W-:Y:S05]  /*0800*/  BRA.U UP0, `(.L_x_132) ;  /* 0xfffffffd00307547 */ /* 0x000fea000b83ffff */
[----:B------:R-:W0:Y:S02]  /*0810*/  LDC R13, c[0x0][0x384] ;  /* 0x0000e100ff0d7b82 */ /* 0x000e240000000800 */
[----:B0-----:R-:W-:-:S07]  /*0820*/  LOP3.LUT R13, R13, 0x7ffffff8, RZ, 0xc0, !PT ;  /* 0x7ffffff80d0d7812 */ /* 0x001fce00078ec0ff */
.L_x_131:
[----:B------:R-:W0:Y:S02]  /*0830*/  LDC R12, c[0x0][0x384] ;  /* 0x0000e100ff0c7b82 */ /* 0x000e240000000800 */
[----:B0-----:R-:W-:-:S13]  /*0840*/  LOP3.LUT P0, R5, R12, 0x7, RZ, 0xc0, !PT ;  /* 0x000000070c057812 */ /* 0x001fda000780c0ff */
[----:B------:R-:W-:Y:S05]  /*0850*/  @!P0 EXIT ;  /* 0x000000000000894d */ /* 0x000fea0003800000 */
[C---:B------:R-:W-:Y:S01]  /*0860*/  SHF.L.U32 R0, R12.reuse, 0x7, RZ ;  /* 0x000000070c007819 */ /* 0x040fe200000006ff */
[----:B------:R-:W0:Y:S01]  /*0870*/  LDCU.64 UR4, c[0x0][0x3a8] ;  /* 0x00007500ff0477ac */ /* 0x000e220008000a00 */
[----:B------:R-:W-:Y:S02]  /*0880*/  ISETP.GE.U32.AND P0, PT, R5, 0x4, PT ;  /* 0x000000040500780c */ /* 0x000fe40003f06070 */
[----:B---3--:R-:W-:Y:S01]  /*0890*/  LOP3.LUT R22, R12, 0x3, RZ, 0xc0, !PT ;  /* 0x000000030c167812 */ /* 0x008fe200078ec0ff */
[----:B------:R-:W-:Y:S01]  /*08a0*/  IMAD R0, R0, UR14, RZ ;  /* 0x0000000e00007c24 */ /* 0x000fe2000f8e02ff */
[----:B------:R-:W1:Y:S02]  /*08b0*/  LDCU.64 UR6, c[0x0][0x398] ;  /* 0x00007300ff0677ac */ /* 0x000e640008000a00 */
[----:B------:R-:W-:Y:S01]  /*08c0*/  ISETP.NE.AND P1, PT, R22, RZ, PT ;  /* 0x000000ff1600720c */ /* 0x000fe20003f25270 */
[----:B------:R-:W-:Y:S02]  /*08d0*/  IMAD.WIDE R6, R0, 0x8, RZ ;  /* 0x0000000800067825 */ /* 0x000fe400078e02ff */
[----:B------:R-:W2:Y:S01]  /*08e0*/  S2R R0, SR_TID.X ;  /* 0x0000000000007919 */ /* 0x000ea20000002100 */
[----:B0-----:R-:W-:-:S04]  /*08f0*/  IADD3 R4, P2, PT, R6, UR4, RZ ;  /* 0x0000000406047c10 */ /* 0x001fc8000ff5e0ff */
[----:B------:R-:W-:Y:S02]  /*0900*/  IADD3.X R5, PT, PT, R7, UR5, RZ, P2, !PT ;  /* 0x0000000507057c10 */ /* 0x000fe400097fe4ff */
[----:B-1----:R-:W-:-:S04]  /*0910*/  IADD3 R6, P3, PT, R6, UR6, RZ ;  /* 0x0000000606067c10 */ /* 0x002fc8000ff7e0ff */
[----:B------:R-:W-:Y:S01]  /*0920*/  IADD3.X R7, PT, PT, R7, UR7, RZ, P3, !PT ;  /* 0x0000000707077c10 */ /* 0x000fe20009ffe4ff */
[----:B------:R-:W-:Y:S08]  /*0930*/  @!P0 BRA `(.L_x_133) ;  /* 0x0000000000588947 */ /* 0x000ff00003800000 */
[----:B--2---:R-:W-:Y:S01]  /*0940*/  IMAD R19, R13, 0x80, R0 ;  /* 0x000000800d137824 */ /* 0x004fe200078e0200 */
[----:B------:R-:W0:Y:S03]  /*0950*/  LDCU.64 UR4, c[0x0][0x388] ;  /* 0x00007100ff0477ac */ /* 0x000e260008000a00 */
[----:B------:R-:W-:-:S04]  /*0960*/  IMAD.WIDE R10, R19, 0x8, R6 ;  /* 0x00000008130a7825 */ /* 0x000fc800078e0206 */
[C---:B------:R-:W-:Y:S01]  /*0970*/  IMAD.WIDE R8, R19.reuse, 0x8, R4 ;  /* 0x0000000813087825 */ /* 0x040fe200078e0204 */
[----:B------:R-:W0:Y:S04]  /*0980*/  LDG.E.64 R14, desc[UR20][R10.64] ;  /* 0x000000140a0e7981 */ /* 0x000e28000c1e1b00 */
[----:B------:R-:W0:Y:S02]  /*0990*/  LDG.E.64 R16, desc[UR20][R8.64] ;  /* 0x0000001408107981 */ /* 0x000e24000c1e1b00 */
[----:B0-----:R-:W-:Y:S01]  /*09a0*/  DFMA R16, R14, UR4, R16 ;  /* 0x000000040e107c2b */ /* 0x001fe20008000010 */
[----:B------:R-:W-:-:S06]  /*09b0*/  IMAD.WIDE R14, R19, 0x8, R2 ;  /* 0x00000008130e7825 */ /* 0x000fcc00078e0202 */
[----:B------:R0:W-:Y:S04]  /*09c0*/  STG.E.64 desc[UR20][R14.64], R16 ;  /* 0x000000100e007986 */ /* 0x0001e8000c101b14 */
[----:B------:R-:W2:Y:S04]  /*09d0*/  LDG.E.64 R18, desc[UR20][R10.64+0x400] ;  /* 0x000400140a127981 */ /* 0x000ea8000c1e1b00 */
[----:B------:R-:W2:Y:S02]  /*09e0*/  LDG.E.64 R20, desc[UR20][R8.64+0x400] ;  /* 0x0004001408147981 */ /* 0x000ea4000c1e1b00 */
        /* <DEDUP_REMOVED lines=8> */
[----:B------:R-:W-:Y:S01]  /*0a70*/  IADD3 R13, PT, PT, R13, 0x4, RZ ;  /* 0x000000040d0d7810 */ /* 0x000fe20007ffe0ff */
[----:B--2---:R-:W-:-:S07]  /*0a80*/  DFMA R24, R24, UR4, R26 ;  /* 0x0000000418187c2b */ /* 0x004fce000800001a */
[----:B------:R0:W-:Y:S04]  /*0a90*/  STG.E.64 desc[UR20][R14.64+0xc00], R24 ;  /* 0x000c00180e007986 */ /* 0x0001e8000c101b14 */
.L_x_133:
[----:B------:R-:W-:Y:S05]  /*0aa0*/  @!P1 EXIT ;  /* 0x000000000000994d */ /* 0x000fea0003800000 */
[----:B------:R-:W-:Y:S02]  /*0ab0*/  ISETP.NE.AND P0, PT, R22, 0x1, PT ;  /* 0x000000011600780c */ /* 0x000fe40003f05270 */
[----:B------:R-:W-:-:S04]  /*0ac0*/  LOP3.LUT R12, R12, 0x1, RZ, 0xc0, !PT ;  /* 0x000000010c0c7812 */ /* 0x000fc800078ec0ff */
[----:B------:R-:W-:-:S07]  /*0ad0*/  ISETP.NE.U32.AND P1, PT, R12, 0x1, PT ;  /* 0x000000010c00780c */ /* 0x000fce0003f25070 */
[----:B------:R-:W-:Y:S06]  /*0ae0*/  @!P0 BRA `(.L_x_134) ;  /* 0x0000000000388947 */ /* 0x000fec0003800000 */
[----:B0-2---:R-:W-:Y:S01]  /*0af0*/  IMAD R21, R13, 0x80, R0 ;  /* 0x000000800d157824 */ /* 0x005fe200078e0200 */
        /* <DEDUP_REMOVED lines=13> */
.L_x_134:
[----:B------:R-:W-:Y:S05]  /*0bd0*/  @P1 EXIT ;  /* 0x000000000000194d */ /* 0x000fea0003800000 */
[----:B--2---:R-:W-:Y:S01]  /*0be0*/  IMAD R13, R13, 0x80, R0 ;  /* 0x000000800d0d7824 */ /* 0x004fe200078e0200 */
[----:B------:R-:W1:Y:S03]  /*0bf0*/  LDCU.64 UR4, c[0x0][0x388] ;  /* 0x00007100ff0477ac */ /* 0x000e660008000a00 */
[----:B------:R-:W-:-:S04]  /*0c00*/  IMAD.WIDE R6, R13, 0x8, R6 ;  /* 0x000000080d067825 */ /* 0x000fc800078e0206 */
[C---:B------:R-:W-:Y:S02]  /*0c10*/  IMAD.WIDE R4, R13.reuse, 0x8, R4 ;  /* 0x000000080d047825 */ /* 0x040fe400078e0204 */
[----:B------:R-:W1:Y:S04]  /*0c20*/  LDG.E.64 R6, desc[UR20][R6.64] ;  /* 0x0000001406067981 */ /* 0x000e68000c1e1b00 */
[----:B------:R-:W1:Y:S01]  /*0c30*/  LDG.E.64 R4, desc[UR20][R4.64] ;  /* 0x0000001404047981 */ /* 0x000e62000c1e1b00 */
[----:B------:R-:W-:Y:S01]  /*0c40*/  IMAD.WIDE R2, R13, 0x8, R2 ;  /* 0x000000080d027825 */ /* 0x000fe200078e0202 */
[----:B-1----:R-:W-:-:S07]  /*0c50*/  DFMA R8, R6, UR4, R4 ;  /* 0x0000000406087c2b */ /* 0x002fce0008000004 */
[----:B------:R-:W-:Y:S01]  /*0c60*/  STG.E.64 desc[UR20][R2.64], R8 ;  /* 0x0000000802007986 */ /* 0x000fe2000c101b14 */
[----:B------:R-:W-:Y:S05]  /*0c70*/  EXIT ;  /* 0x000000000000794d */ /* 0x000fea0003800000 */
.L_x_130:
[----:B------:R-:W0:Y:S02]  /*0c80*/  LDC R8, c[0x0][0x384] ;  /* 0x0000e100ff087b82 */ /* 0x000e240000000800 */
[----:B0-----:R-:W-:-:S13]  /*0c90*/  ISETP.GE.AND P0, PT, R8, 0x1, PT ;  /* 0x000000010800780c */ /* 0x001fda0003f06270 */
[----:B------:R-:W-:Y:S05]  /*0ca0*/  @!P0 EXIT ;  /* 0x000000000000894d */ /* 0x000fea0003800000 */
[----:B------:R-:W0:Y:S01]  /*0cb0*/  LDCU.64 UR4, c[0x0][0x398] ;  /* 0x00007300ff0477ac */ /* 0x000e220008000a00 */
[C---:B------:R-:W-:Y:S01]  /*0cc0*/  SHF.L.U32 R4, R8.reuse, 0x7, RZ ;  /* 0x0000000708047819 */ /* 0x040fe200000006ff */
[----:B------:R-:W1:Y:S01]  /*0cd0*/  S2R R0, SR_TID.X ;  /* 0x0000000000007919 */ /* 0x000e620000002100 */
[----:B------:R-:W-:Y:S01]  /*0ce0*/  LOP3.LUT R14, R8, 0x7, RZ, 0xc0, !PT ;  /* 0x00000007080e7812 */ /* 0x000fe200078ec0ff */
[----:B------:R-:W2:Y:S01]  /*0cf0*/  LDCU.64 UR6, c[0x0][0x3a8] ;  /* 0x00007500ff0677ac */ /* 0x000ea20008000a00 */
[----:B------:R-:W-:Y:S02]  /*0d00*/  IMAD.MOV.U32 R9, RZ, RZ, RZ ;  /* 0x000000ffff097224 */ /* 0x000fe400078e00ff */
[----:B------:R-:W-:-:S04]  /*0d10*/  IMAD R4, R4, UR14, RZ ;  /* 0x0000000e04047c24 */ /* 0x000fc8000f8e02ff */
[----:B------:R-:W-:-:S03]  /*0d20*/  IMAD.WIDE R6, R4, 0x8, RZ ;  /* 0x0000000804067825 */ /* 0x000fc600078e02ff */
[----:B0-----:R-:W-:-:S04]  /*0d30*/  IADD3 R4, P0, PT, R6, UR4, RZ ;  /* 0x0000000406047c10 */ /* 0x001fc8000ff1e0ff */
[----:B------:R-:W-:Y:S02]  /*0d40*/  IADD3.X R5, PT, PT, R7, UR5, RZ, P0, !PT ;  /* 0x0000000507057c10 */ /* 0x000fe400087fe4ff */
[----:B------:R-:W-:Y:S02]  /*0d50*/  ISETP.GE.U32.AND P0, PT, R8, 0x8, PT ;  /* 0x000000080800780c */ /* 0x000fe40003f06070 */
[----:B--2---:R-:W-:-:S04]  /*0d60*/  IADD3 R6, P1, PT, R6, UR6, RZ ;  /* 0x0000000606067c10 */ /* 0x004fc8000ff3e0ff */
[----:B------:R-:W-:-:S07]  /*0d70*/  IADD3.X R7, PT, PT, R7, UR7, RZ, P1, !PT ;  /* 0x0000000707077c10 */ /* 0x000fce0008ffe4ff */
[----:B-1----:R-:W-:Y:S05]  /*0d80*/  @!P0 BRA `(.L_x_135) ;  /* 0x0000000400188947 */ /* 0x002fea0003800000 */
[----:B------:R-:W-:Y:S01]  /*0d90*/  LOP3.LUT R9, R8, 0x7ffffff8, RZ, 0xc0, !PT ;  /* 0x7ffffff808097812 */ /* 0x000fe200078ec0ff */
[----:B------:R-:W0:Y:S01]  /*0da0*/  LDCU.64 UR4, c[0x0][0x388] ;  /* 0x00007100ff0477ac */ /* 0x000e220008000a00 */
[----:B------:R-:W-:-:S07]  /*0db0*/  MOV R8, RZ ;  /* 0x000000ff00087202 */ /* 0x000fce0000000f00 */
.L_x_138:
[----:B------:R-:W-:-:S05]  /*0dc0*/  IMAD R15, R8, 0x80, R0 ;  /* 0x00000080080f7824 */ /* 0x000fca00078e0200 */
[----:B------:R-:W-:-:S13]  /*0dd0*/  ISETP.GE.AND P0, PT, R15, UR8, PT ;  /* 0x000000080f007c0c */ /* 0x000fda000bf06270 */
[C---:B------:R-:W-:Y:S01]  /*0de0*/  @!P0 IMAD.WIDE.U32 R20, R15.reuse, 0x8, R4 ;  /* 0x000000080f148825 */ /* 0x040fe200078e0004 */
[----:B-1----:R-:W1:Y:S03]  /*0df0*/  @!P0 LDC.64 R26, c[0x0][0x388] ;  /* 0x0000e200ff1a8b82 */ /* 0x002e660000000a00 */
[C---:B------:R-:W-:Y:S02]  /*0e00*/  @!P0 IMAD.WIDE.U32 R24, R15.reuse, 0x8, R6 ;  /* 0x000000080f188825 */ /* 0x040fe400078e0006 */
[----:B------:R-:W1:Y:S04]  /*0e10*/  @!P0 LDG.E.64 R20, desc[UR20][R20.64] ;  /* 0x0000001414148981 */ /* 0x000e68000c1e1b00 */
[----:B------:R-:W1:Y:S01]  /*0e20*/  @!P0 LDG.E.64 R24, desc[UR20][R24.64] ;  /* 0x0000001418188981 */ /* 0x000e62000c1e1b00 */
[C---:B------:R-:W-:Y:S01]  /*0e30*/  IADD3 R17, PT, PT, R15.reuse, 0x80, RZ ;  /* 0x000000800f117810 */ /* 0x040fe20007ffe0ff */
[----:B------:R-:W-:-:S03]  /*0e40*/  @!P0 IMAD.WIDE.U32 R28, R15, 0x8, R2 ;  /* 0x000000080f1c8825 */ /* 0x000fc600078e0002 */
[C---:B------:R-:W-:Y:S01]  /*0e50*/  ISETP.GE.AND P1, PT, R17.reuse, UR8, PT ;  /* 0x0000000811007c0c */ /* 0x040fe2000bf26270 */
        /* <DEDUP_REMOVED lines=8> */
[----:B------:R-:W-:Y:S01]  /*0ee0*/  ISETP.GE.AND P0, PT, R16, UR8, PT ;  /* 0x0000000810007c0c */ /* 0x000fe2000bf06270 */
[----:B------:R-:W-:Y:S01]  /*0ef0*/  IMAD.WIDE R16, R17, 0x8, R2 ;  /* 0x0000000811107825 */ /* 0x000fe200078e0202 */
[----:B-1----:R-:W-:-:S11]  /*0f00*/  @!P1 DFMA R24, R18, R20, R22 ;  /* 0x000000141218922b */ /* 0x002fd60000000016 */
[----:B------:R-:W1:Y:S01]  /*0f10*/  @!P0 LDC.64 R20, c[0x0][0x388] ;  /* 0x0000e200ff148b82 */ /* 0x000e620000000a00 */
[----:B------:R3:W-:Y:S04]  /*0f20*/  @!P1 STG.E.64 desc[UR20][R16.64], R24 ;  /* 0x0000001810009986 */ /* 0x0007e8000c101b14 */
[----:B------:R-:W1:Y:S04]  /*0f30*/  @!P0 LDG.E.64 R18, desc[UR20][R10.64+0x400] ;  /* 0x000400140a128981 */ /* 0x000e68000c1e1b00 */
[----:B------:R-:W1:Y:S01]  /*0f40*/  @!P0 LDG.E.64 R22, desc[UR20][R12.64+0x400] ;  /* 0x000400140c168981 */ /* 0x000e62000c1e1b00 */
[----:B--2---:R-:W-:-:S04]  /*0f50*/  IADD3 R26, PT, PT, R15, 0x180, RZ ;  /* 0x000001800f1a7810 */ /* 0x004fc80007ffe0ff */
[----:B------:R-:W-:Y:S01]  /*0f60*/  ISETP.GE.AND P1, PT, R26, UR8, PT ;  /* 0x000000081a007c0c */ /* 0x000fe2000bf26270 */
[----:B-1----:R-:W-:-:S12]  /*0f70*/  @!P0 DFMA R26, R18, R20, R22 ;  /* 0x00000014121a822b */ /* 0x002fd80000000016 */
[----:B------:R-:W1:Y:S01]  /*0f80*/  @!P1 LDC.64 R20, c[0x0][0x388] ;  /* 0x0000e200ff149b82 */ /* 0x000e620000000a00 */
[----:B------:R2:W-:Y:S04]  /*0f90*/  @!P0 STG.E.64 desc[UR20][R16.64+0x400], R26 ;  /* 0x0004001a10008986 */ /* 0x0005e8000c101b14 */
[----:B------:R-:W1:Y:S04]  /*0fa0*/  @!P1 LDG.E.64 R18, desc[UR20][R10.64+0x800] ;  /* 0x000800140a129981 */ /* 0x000e68000c1e1b00 */
[----:B------:R-:W1:Y:S01]  /*0fb0*/  @!P1 LDG.E.64 R22, desc[UR20][R12.64+0x800] ;  /* 0x000800140c169981 */ /* 0x000e62000c1e1b00 */
[----:B---3--:R-:W-:-:S05]  /*0fc0*/  VIADD R24, R15, 0x200 ;  /* 0x000002000f187836 */ /* 0x008fca0000000000 */
[----:B------:R-:W-:Y:S01]  /*0fd0*/  ISETP.GE.AND P0, PT, R24, UR8, PT ;  /* 0x0000000818007c0c */ /* 0x000fe2000bf06270 */
[----:B-1----:R-:W-:-:S12]  /*0fe0*/  @!P1 DFMA R24, R18, R20, R22 ;  /* 0x000000141218922b */ /* 0x002fd80000000016 */
        /* <DEDUP_REMOVED lines=12> */
[----:B------:R-:W-:-:S13]  /*10b0*/  ISETP.GE.AND P0, PT, R24, UR8, PT ;  /* 0x0000000818007c0c */ /* 0x000fda000bf06270 */
[----:B------:R-:W3:Y:S01]  /*10c0*/  @!P0 LDC.64 R24, c[0x0][0x388] ;  /* 0x0000e200ff188b82 */ /* 0x000ee20000000a00 */
[----:B-1----:R-:W-:-:S07]  /*10d0*/  @!P1 DFMA R18, R18, R20, R22 ;  /* 0x000000141212922b */ /* 0x002fce0000000016 */
[----:B------:R2:W-:Y:S04]  /*10e0*/  @!P1 STG.E.64 desc[UR20][R16.64+0x1000], R18 ;  /* 0x0010001210009986 */ /* 0x0005e8000c101b14 */
[----:B------:R-:W3:Y:S04]  /*10f0*/  @!P0 LDG.E.64 R20, desc[UR20][R10.64+0x1400] ;  /* 0x001400140a148981 */ /* 0x000ee8000c1e1b00 */
[----:B------:R-:W3:Y:S01]  /*1100*/  @!P0 LDG.E.64 R22, desc[UR20][R12.64+0x1400] ;  /* 0x001400140c168981 */ /* 0x000ee2000c1e1b00 */
[----:B------:R-:W-:Y:S01]  /*1110*/  IADD3 R15, PT, PT, R15, 0x380, RZ ;  /* 0x000003800f0f7810 */ /* 0x000fe20007ffe0ff */
[----:B------:R-:W-:Y:S01]  /*1120*/  VIADD R8, R8, 0x8 ;  /* 0x0000000808087836 */ /* 0x000fe20000000000 */
[----:B------:R-:W-:Y:S04]  /*1130*/  BSSY.RECONVERGENT B0, `(.L_x_136) ;  /* 0x000000a000007945 */ /* 0x000fe80003800200 */
[----:B------:R-:W-:Y:S01]  /*1140*/  ISETP.NE.AND P1, PT, R8, R9, PT ;  /* 0x000000090800720c */ /* 0x000fe20003f25270 */
[----:B---3--:R-:W-:-:S07]  /*1150*/  @!P0 DFMA R20, R20, R24, R22 ;  /* 0x000000181414822b */ /* 0x008fce0000000016 */
[----:B------:R2:W-:Y:S01]  /*1160*/  @!P0 STG.E.64 desc[UR20][R16.64+0x1400], R20 ;  /* 0x0014001410008986 */ /* 0x0005e2000c101b14 */
[----:B------:R-:W-:-:S13]  /*1170*/  ISETP.GE.AND P0, PT, R15, UR8, PT ;  /* 0x000000080f007c0c */ /* 0x000fda000bf06270 */
[----:B--2---:R-:W-:Y:S05]  /*1180*/  @P0 BRA `(.L_x_137) ;  /* 0x0000000000100947 */ /* 0x004fea0003800000 */
[----:B------:R-:W0:Y:S04]  /*1190*/  LDG.E.64 R10, desc[UR20][R10.64+0x1800] ;  /* 0x001800140a0a7981 */ /* 0x000e28000c1e1b00 */
[----:B------:R-:W0:Y:S02]  /*11a0*/  LDG.E.64 R12, desc[UR20][R12.64+0x1800] ;  /* 0x001800140c0c7981 */ /* 0x000e24000c1e1b00 */
[----:B0-----:R-:W-:-:S07]  /*11b0*/  DFMA R18, R10, UR4, R12 ;  /* 0x000000040a127c2b */ /* 0x001fce000800000c */
[----:B------:R1:W-:Y:S04]  /*11c0*/  STG.E.64 desc[UR20][R16.64+0x1800], R18 ;  /* 0x0018001210007986 */ /* 0x0003e8000c101b14 */
.L_x_137:
[----:B0-----:R-:W-:Y:S05]  /*11d0*/  BSYNC.RECONVERGENT B0 ;  /* 0x0000000000007941 */ /* 0x001fea0003800200 */
.L_x_136:
[----:B------:R-:W-:Y:S05]  /*11e0*/  @P1 BRA `(.L_x_138) ;  /* 0xfffffff800f41947 */ /* 0x000fea000383ffff */
.L_x_135:
[----:B------:R-:W-:-:S13]  /*11f0*/  ISETP.NE.AND P0, PT, R14, RZ, PT ;  /* 0x000000ff0e00720c */ /* 0x000fda0003f05270 */
[----:B------:R-:W-:Y:S05]  /*1200*/  @!P0 EXIT ;  /* 0x000000000000894d */ /* 0x000fea0003800000 */
[----:B------:R-:W0:Y:S01]  /*1210*/  LDC R8, c[0x0][0x384] ;  /* 0x0000e100ff087b82 */ /* 0x000e220000000800 */
[----:B------:R-:W-:Y:S02]  /*1220*/  ISETP.GE.U32.AND P1, PT, R14, 0x4, PT ;  /* 0x000000040e00780c */ /* 0x000fe40003f26070 */
[----:B0-----:R-:W-:-:S04]  /*1230*/  LOP3.LUT R10, R8, 0x3, RZ, 0xc0, !PT ;  /* 0x00000003080a7812 */ /* 0x001fc800078ec0ff */
[----:B------:R-:W-:-:S07]  /*1240*/  ISETP.NE.AND P0, PT, R10, RZ, PT ;  /* 0x000000ff0a00720c */ /* 0x000fce0003f05270 */
[----:B------:R-:W-:Y:S06]  /*1250*/  @!P1 BRA `(.L_x_139) ;  /* 0x0000000000a49947 */ /* 0x000fec0003800000 */
[----:B------:R-:W-:-:S04]  /*1260*/  LEA R11, R9, R0, 0x7 ;  /* 0x00000000090b7211 */ /* 0x000fc800078e38ff */
[----:B------:R-:W-:-:S13]  /*1270*/  ISETP.GE.AND P1, PT, R11, UR8, PT ;  /* 0x000000080b007c0c */ /* 0x000fda000bf26270 */
[C---:B------:R-:W-:Y:S01]  /*1280*/  @!P1 IMAD.WIDE R14, R11.reuse, 0x8, R4 ;  /* 0x000000080b0e9825 */ /* 0x040fe200078e0204 */
[----:B-1----:R-:W0:Y:S03]  /*1290*/  @!P1 LDC.64 R18, c[0x0][0x388] ;  /* 0x0000e200ff129b82 */ /* 0x002e260000000a00 */
[C---:B------:R-:W-:Y:S02]  /*12a0*/  @!P1 IMAD.WIDE R16, R11.reuse, 0x8, R6 ;  /* 0x000000080b109825 */ /* 0x040fe400078e0206 */
[----:B------:R-:W0:Y:S04]  /*12b0*/  @!P1 LDG.E.64 R14, desc[UR20][R14.64] ;  /* 0x000000140e0e9981 */ /* 0x000e28000c1e1b00 */
[----:B------:R-:W0:Y:S01]  /*12c0*/  @!P1 LDG.E.64 R16, desc[UR20][R16.64] ;  /* 0x0000001410109981 */ /* 0x000e22000c1e1b00 */
[----:B------:R-:W-:-:S02]  /*12d0*/  VIADD R13, R11, 0x80 ;  /* 0x000000800b0d7836 */ /* 0x000fc40000000000 */
[----:B------:R-:W-:-:S03]  /*12e0*/  @!P1 IMAD.WIDE R20, R11, 0x8, R2 ;  /* 0x000000080b149825 */ /* 0x000fc600078e0202 */
[----:B------:R-:W-:-:S13]  /*12f0*/  ISETP.GE.AND P2, PT, R13, UR8, PT ;  /* 0x000000080d007c0c */ /* 0x000fda000bf46270 */
[----:B------:R-:W-:-:S04]  /*1300*/  @!P2 IMAD.WIDE R22, R13, 0x8, R4 ;  /* 0x000000080d16a825 */ /* 0x000fc800078e0204 */
[----:B------:R-:W-:Y:S01]  /*1310*/  @!P2 IMAD.WIDE R24, R13, 0x8, R6 ;  /* 0x000000080d18a825 */ /* 0x000fe200078e0206 */
[----:B0-----:R-:W-:Y:S01]  /*1320*/  @!P1 DFMA R18, R14, R18, R16 ;  /* 0x000000120e12922b */ /* 0x001fe20000000010 */
[----:B------:R-:W0:Y:S06]  /*1330*/  @!P2 LDC.64 R16, c[0x0][0x388] ;  /* 0x0000e200ff10ab82 */ /* 0x000e2c0000000a00 */
[----:B------:R1:W-:Y:S04]  /*1340*/  @!P1 STG.E.64 desc[UR20][R20.64], R18 ;  /* 0x0000001214009986 */ /* 0x0003e8000c101b14 */
[----:B------:R-:W0:Y:S04]  /*1350*/  @!P2 LDG.E.64 R22, desc[UR20][R22.64] ;  /* 0x000000141616a981 */ /* 0x000e28000c1e1b00 */
[----:B------:R-:W0:Y:S01]  /*1360*/  @!P2 LDG.E.64 R24, desc[UR20][R24.64] ;  /* 0x000000141818a981 */ /* 0x000e22000c1e1b00 */
[----:B------:R-:W-:Y:S01]  /*1370*/  IADD3 R15, PT, PT, R11, 0x100, RZ ;  /* 0x000001000b0f7810 */ /* 0x000fe20007ffe0ff */
[----:B------:R-:W-:-:S03]  /*1380*/  @!P2 IMAD.WIDE R12, R13, 0x8, R2 ;  /* 0x000000080d0ca825 */ /* 0x000fc600078e0202 */
[----:B------:R-:W-:-:S13]  /*1390*/  ISETP.GE.AND P1, PT, R15, UR8, PT ;  /* 0x000000080f007c0c */ /* 0x000fda000bf26270 */
[C---:B------:R-:W-:Y:S01]  /*13a0*/  @!P1 IMAD.WIDE R26, R15.reuse, 0x8, R4 ;  /* 0x000000080f1a9825 */ /* 0x040fe200078e0204 */
[----:B-1----:R-:W1:Y:S03]  /*13b0*/  @!P1 LDC.64 R18, c[0x0][0x388] ;  /* 0x0000e200ff129b82 */ /* 0x002e660000000a00 */
[----:B------:R-:W-:Y:S01]  /*13c0*/  @!P1 IMAD.WIDE R28, R15, 0x8, R6 ;  /* 0x000000080f1c9825 */ /* 0x000fe200078e0206 */
[----:B0-----:R-:W-:-:S07]  /*13d0*/  @!P2 DFMA R16, R22, R16, R24 ;  /* 0x000000101610a22b */ /* 0x001fce0000000018 */
[----:B------:R0:W-:Y:S04]  /*13e0*/  @!P2 STG.E.64 desc[UR20][R12.64], R16 ;  /* 0x000000100c00a986 */ /* 0x0001e8000c101b14 */
[----:B------:R-:W1:Y:S04]  /*13f0*/  @!P1 LDG.E.64 R26, desc[UR20][R26.64] ;  /* 0x000000141a1a9981 */ /* 0x000e68000c1e1b00 */
[----:B------:R-:W1:Y:S01]  /*1400*/  @!P1 LDG.E.64 R28, desc[UR20][R28.64] ;  /* 0x000000141c1c9981 */ /* 0x000e62000c1e1b00 */
[----:B------:R-:W-:Y:S02]  /*1410*/  VIADD R11, R11, 0x180 ;  /* 0x000001800b0b7836 */ /* 0x000fe40000000000 */
[----:B------:R-:W-:-:S03]  /*1420*/  @!P1 IMAD.WIDE R14, R15, 0x8, R2 ;  /* 0x000000080f0e9825 */ /* 0x000fc600078e0202 */
[----:B------:R-:W-:-:S13]  /*1430*/  ISETP.GE.AND P2, PT, R11, UR8, PT ;  /* 0x000000080b007c0c */ /* 0x000fda000bf46270 */
[C---:B------:R-:W-:Y:S01]  /*1440*/  @!P2 IMAD.WIDE R20, R11.reuse, 0x8, R4 ;  /* 0x000000080b14a825 */ /* 0x040fe200078e0204 */
[----:B0-----:R-:W0:Y:S03]  /*1450*/  @!P2 LDC.64 R12, c[0x0][0x388] ;  /* 0x0000e200ff0cab82 */ /* 0x001e260000000a00 */
[----:B------:R-:W-:Y:S01]  /*1460*/  @!P2 IMAD.WIDE R22, R11, 0x8, R6 ;  /* 0x000000080b16a825 */ /* 0x000fe200078e0206 */
[----:B-1----:R-:W-:-:S07]  /*1470*/  @!P1 DFMA R18, R26, R18, R28 ;  /* 0x000000121a12922b */ /* 0x002fce000000001c */
[----:B------:R2:W-:Y:S04]  /*1480*/  @!P1 STG.E.64 desc[UR20][R14.64], R18 ;  /* 0x000000120e009986 */ /* 0x0005e8000c101b14 */
[----:B------:R-:W0:Y:S04]  /*1490*/  @!P2 LDG.E.64 R20, desc[UR20][R20.64] ;  /* 0x000000141414a981 */ /* 0x000e28000c1e1b00 */
[----:B------:R-:W0:Y:S01]  /*14a0*/  @!P2 LDG.E.64 R22, desc[UR20][R22.64] ;  /* 0x000000141616a981 */ /* 0x000e22000c1e1b00 */
[----:B------:R-:W-:Y:S01]  /*14b0*/  @!P2 IMAD.WIDE R16, R11, 0x8, R2 ;  /* 0x000000080b10a825 */ /* 0x000fe200078e0202 */
[----:B------:R-:W-:Y:S01]  /*14c0*/  IADD3 R9, PT, PT, R9, 0x4, RZ ;  /* 0x0000000409097810 */ /* 0x000fe20007ffe0ff */
[----:B0-----:R-:W-:-:S07]  /*14d0*/  @!P2 DFMA R12, R20, R12, R22 ;  /* 0x0000000c140ca22b */ /* 0x001fce0000000016 */
[----:B------:R2:W-:Y:S04]  /*14e0*/  @!P2 STG.E.64 desc[UR20][R16.64], R12 ;  /* 0x0000000c1000a986 */ /* 0x0005e8000c101b14 */
.L_x_139:
[----:B------:R-:W-:Y:S05]  /*14f0*/  @!P0 EXIT ;  /* 0x000000000000894d */ /* 0x000fea0003800000 */
[----:B------:R-:W-:Y:S02]  /*1500*/  ISETP.NE.AND P0, PT, R10, 0x1, PT ;  /* 0x000000010a00780c */ /* 0x000fe40003f05270 */
[----:B------:R-:W-:-:S04]  /*1510*/  LOP3.LUT R8, R8, 0x1, RZ, 0xc0, !PT ;  /* 0x0000000108087812 */ /* 0x000fc800078ec0ff */
[----:B------:R-:W-:-:S07]  /*1520*/  ISETP.NE.U32.AND P2, PT, R8, 0x1, PT ;  /* 0x000000010800780c */ /* 0x000fce0003f45070 */
[----:B------:R-:W-:Y:S06]  /*1530*/  @!P0 BRA `(.L_x_140) ;  /* 0x0000000000548947 */ /* 0x000fec0003800000 */
[----:B-12---:R-:W-:-:S05]  /*1540*/  IMAD R19, R9, 0x80, R0 ;  /* 0x0000008009137824 */ /* 0x006fca00078e0200 */
[----:B------:R-:W-:-:S13]  /*1550*/  ISETP.GE.AND P0, PT, R19, UR8, PT ;  /* 0x0000000813007c0c */ /* 0x000fda000bf06270 */
[C---:B------:R-:W-:Y:S01]  /*1560*/  @!P0 IMAD.WIDE R12, R19.reuse, 0x8, R4 ;  /* 0x00000008130c8825 */ /* 0x040fe200078e0204 */
[----:B------:R-:W0:Y:S03]  /*1570*/  @!P0 LDC.64 R16, c[0x0][0x388] ;  /* 0x0000e200ff108b82 */ /* 0x000e260000000a00 */
[C---:B------:R-:W-:Y:S02]  /*1580*/  @!P0 IMAD.WIDE R14, R19.reuse, 0x8, R6 ;  /* 0x00000008130e8825 */ /* 0x040fe400078e0206 */
[----:B------:R-:W0:Y:S04]  /*1590*/  @!P0 LDG.E.64 R12, desc[UR20][R12.64] ;  /* 0x000000140c0c8981 */ /* 0x000e28000c1e1b00 */
[----:B------:R-:W0:Y:S01]  /*15a0*/  @!P0 LDG.E.64 R14, desc[UR20][R14.64] ;  /* 0x000000140e0e8981 */ /* 0x000e22000c1e1b00 */
[C---:B------:R-:W-:Y:S01]  /*15b0*/  IADD3 R11, PT, PT, R19.reuse, 0x80, RZ ;  /* 0x00000080130b7810 */ /* 0x040fe20007ffe0ff */
[----:B------:R-:W-:-:S03]  /*15c0*/  @!P0 IMAD.WIDE R18, R19, 0x8, R2 ;  /* 0x0000000813128825 */ /* 0x000fc600078e0202 */
[----:B------:R-:W-:-:S13]  /*15d0*/  ISETP.GE.AND P1, PT, R11, UR8, PT ;  /* 0x000000080b007c0c */ /* 0x000fda000bf26270 */
        /* <DEDUP_REMOVED lines=11> */
.L_x_140:
[----:B------:R-:W-:Y:S05]  /*1690*/  @P2 EXIT ;  /* 0x000000000000294d */ /* 0x000fea0003800000 */
[----:B---3--:R-:W-:-:S04]  /*16a0*/  LEA R11, R9, R0, 0x7 ;  /* 0x00000000090b7211 */ /* 0x008fc800078e38ff */
[----:B------:R-:W-:-:S13]  /*16b0*/  ISETP.GE.AND P0, PT, R11, UR8, PT ;  /* 0x000000080b007c0c */ /* 0x000fda000bf06270 */
        /* <DEDUP_REMOVED lines=10> */
.L_x_141:
        /* <DEDUP_REMOVED lines=10> */
.L_x_156:


//--------------------- .text._ZN3cub18CUB_300001_SM_10006detail8for_each13static_kernelINS2_12policy_hub_t12policy_500_tElN6thrust24THRUST_300001_SM_1000_NS8cuda_cub6__fill7functorINS7_6detail15normal_iteratorINS7_10device_ptrIdEEEEdEEEEvT0_T1_ --------------------------
	.section	.text._ZN3cub18CUB_300001_SM_10006detail8for_each13static_kernelINS2_12policy_hub_t12policy_500_tElN6thrust24THRUST_300001_SM_1000_NS8cuda_cub6__fill7functorINS7_6detail15normal_iteratorINS7_10device_ptrIdEEEEdEEEEvT0_T1_,"ax",@progbits
	.align	128
        .global         _ZN3cub18CUB_300001_SM_10006detail8for_each13static_kernelINS2_12policy_hub_t12policy_500_tElN6thrust24THRUST_300001_SM_1000_NS8cuda_cub6__fill7functorINS7_6detail15normal_iteratorINS7_10device_ptrIdEEEEdEEEEvT0_T1_
        .type           _ZN3cub18CUB_300001_SM_10006detail8for_each13static_kernelINS2_12policy_hub_t12policy_500_tElN6thrust24THRUST_300001_SM_1000_NS8cuda_cub6__fill7functorINS7_6detail15normal_iteratorINS7_10device_ptrIdEEEEdEEEEvT0_T1_,@function
        .size           _ZN3cub18CUB_300001_SM_10006detail8for_each13static_kernelINS2_12policy_hub_t12policy_500_tElN6thrust24THRUST_300001_SM_1000_NS8cuda_cub6__fill7functorINS7_6detail15normal_iteratorINS7_10device_ptrIdEEEEdEEEEvT0_T1_,(.L_x_157 - _ZN3cub18CUB_300001_SM_10006detail8for_each13static_kernelINS2_12policy_hub_t12policy_500_tElN6thrust24THRUST_300001_SM_1000_NS8cuda_cub6__fill7functorINS7_6detail15normal_iteratorINS7_10device_ptrIdEEEEdEEEEvT0_T1_)
        .other          _ZN3cub18CUB_300001_SM_10006detail8for_each13static_kernelINS2_12policy_hub_t12policy_500_tElN6thrust24THRUST_300001_SM_1000_NS8cuda_cub6__fill7functorINS7_6detail15normal_iteratorINS7_10device_ptrIdEEEEdEEEEvT0_T1_,@"STO_CUDA_ENTRY STV_DEFAULT"
_ZN3cub18CUB_300001_SM_10006detail8for_each13static_kernelINS2_12policy_hub_t12policy_500_tElN6thrust24THRUST_300001_SM_1000_NS8cuda_cub6__fill7functorINS7_6detail15normal_iteratorINS7_10device_ptrIdEEEEdEEEEvT0_T1_:
.text._ZN3cub18CUB_300001_SM_10006detail8for_each13static_kernelINS2_12policy_hub_t12policy_500_tElN6thrust24THRUST_300001_SM_1000_NS8cuda_cub6__fill7functorINS7_6detail15normal_iteratorINS7_10device_ptrIdEEEEdEEEEvT0_T1_:
[----:B------:R-:W-:Y:S08]  /*0000*/  LDC R1, c[0x0][0x37c] ;  /* 0x0000df00ff017b82 */ /* 0x000ff00000000800 */
[----:B------:R-:W0:Y:S01]  /*0010*/  S2UR UR4, SR_CTAID.X ;  /* 0x00000000000479c3 */ /* 0x000e220000002500 */
[----:B------:R-:W1:Y:S01]  /*0020*/  LDCU.64 UR6, c[0x0][0x380] ;  /* 0x00007000ff0677ac */ /* 0x000e620008000a00 */
[----:B------:R-:W2:Y:S01]  /*0030*/  LDCU.64 UR8, c[0x0][0x358] ;  /* 0x00006b00ff0877ac */ /* 0x000ea20008000a00 */
[----:B0-----:R-:W-:-:S04]  /*0040*/  UIMAD.WIDE.U32 UR4, UR4, 0x200, URZ ;  /* 0x00000200040478a5 */ /* 0x001fc8000f8e00ff */
[----:B-1----:R-:W-:-:S04]  /*0050*/  UIADD3 UR6, UP0, UPT, -UR4, UR6, URZ ;  /* 0x0000000604067290 */ /* 0x002fc8000ff1e1ff */
[----:B------:R-:W-:Y:S02]  /*0060*/  UIADD3.X UR7, UPT, UPT, ~UR5, UR7, URZ, UP0, !UPT ;  /* 0x0000000705077290 */ /* 0x000fe400087fe5ff */
[----:B------:R-:W-:-:S04]  /*0070*/  UISETP.GE.U32.AND UP0, UPT, UR6, 0x200, UPT ;  /* 0x000002000600788c */ /* 0x000fc8000bf06070 */
[----:B------:R-:W-:-:S09]  /*0080*/  UISETP.GE.AND.EX UP0, UPT, UR7, URZ, UPT, UP0 ;  /* 0x000000ff0700728c */ /* 0x000fd2000bf06300 */
[----:B--2---:R-:W-:Y:S05]  /*0090*/  BRA.U !UP0, `(.L_x_142) ;  /* 0x0000000108287547 */ /* 0x004fea000b800000 */
[----:B------:R-:W0:Y:S01]  /*00a0*/  S2R R0, SR_TID.X ;  /* 0x0000000000007919 */ /* 0x000e220000002100 */
[----:B------:R-:W1:Y:S01]  /*00b0*/  LDCU.64 UR6, c[0x0][0x388] ;  /* 0x00007100ff0677ac */ /* 0x000e620008000a00 */
[----:B------:R-:W2:Y:S01]  /*00c0*/  LDC.64 R4, c[0x0][0x390] ;  /* 0x0000e400ff047b82 */ /* 0x000ea20000000a00 */
[----:B0-----:R-:W-:-:S05]  /*00d0*/  IADD3 R0, P0, PT, R0, UR4, RZ ;  /* 0x0000000400007c10 */ /* 0x001fca000ff1e0ff */
[----:B------:R-:W-:Y:S01]  /*00e0*/  IMAD.X R3, RZ, RZ, UR5, P0 ;  /* 0x00000005ff037e24 */ /* 0x000fe200080e06ff */
[----:B-1----:R-:W-:-:S04]  /*00f0*/  LEA R2, P0, R0, UR6, 0x3 ;  /* 0x0000000600027c11 */ /* 0x002fc8000f8018ff */
[----:B------:R-:W-:-:S05]  /*0100*/  LEA.HI.X R3, R0, UR7, R3, 0x3, P0 ;  /* 0x0000000700037c11 */ /* 0x000fca00080f1c03 */
[----:B--2---:R-:W-:Y:S04]  /*0110*/  STG.E.64 desc[UR8][R2.64], R4 ;  /* 0x0000000402007986 */ /* 0x004fe8000c101b08 */
[----:B------:R-:W-:Y:S01]  /*0120*/  STG.E.64 desc[UR8][R2.64+0x800], R4 ;  /* 0x0008000402007986 */ /* 0x000fe2000c101b08 */
[----:B------:R-:W-:Y:S05]  /*0130*/  EXIT ;  /* 0x000000000000794d */ /* 0x000fea0003800000 */
.L_x_142:
[----:B------:R-:W0:Y:S01]  /*0140*/  S2R R0, SR_TID.X ;  /* 0x0000000000007919 */ /* 0x000e220000002100 */
[----:B------:R-:W-:Y:S01]  /*0150*/  USHF.R.S32.HI UR7, URZ, 0x1f, UR6 ;  /* 0x0000001fff077899 */ /* 0x000fe20008011406 */
[----:B------:R-:W1:Y:S05]  /*0160*/  LDCU.64 UR10, c[0x0][0x388] ;  /* 0x00007100ff0a77ac */ /* 0x000e6a0008000a00 */
[----:B------:R-:W-:Y:S02]  /*0170*/  IMAD.U32 R2, RZ, RZ, UR7 ;  /* 0x00000007ff027e24 */ /* 0x000fe4000f8e00ff */
[----:B------:R-:W-:Y:S01]  /*0180*/  IMAD.U32 R6, RZ, RZ, UR7 ;  /* 0x00000007ff067e24 */ /* 0x000fe2000f8e00ff */
[----:B0-----:R-:W-:-:S04]  /*0190*/  ISETP.LT.U32.AND P0, PT, R0, UR6, PT ;  /* 0x0000000600007c0c */ /* 0x001fc8000bf01070 */
[----:B------:R-:W-:Y:S01]  /*01a0*/  ISETP.GT.AND.EX P0, PT, R2, RZ, PT, P0 ;  /* 0x000000ff0200720c */ /* 0x000fe20003f04300 */
[C---:B------:R-:W-:Y:S01]  /*01b0*/  VIADD R2, R0.reuse, 0x100 ;  /* 0x0000010000027836 */ /* 0x040fe20000000000 */
[----:B------:R-:W-:-:S04]  /*01c0*/  IADD3 R0, P2, PT, R0, UR4, RZ ;  /* 0x0000000400007c10 */ /* 0x000fc8000ff5e0ff */
[----:B------:R-:W-:Y:S01]  /*01d0*/  ISETP.LT.U32.AND P1, PT, R2, UR6, PT ;  /* 0x0000000602007c0c */ /* 0x000fe2000bf21070 */
[----:B------:R-:W-:Y:S01]  /*01e0*/  IMAD.X R3, RZ, RZ, UR5, P2 ;  /* 0x00000005ff037e24 */ /* 0x000fe200090e06ff */
[----:B-1----:R-:W-:Y:S02]  /*01f0*/  LEA R2, P2, R0, UR10, 0x3 ;  /* 0x0000000a00027c11 */ /* 0x002fe4000f8418ff */
[----:B------:R-:W-:Y:S02]  /*0200*/  ISETP.GT.AND.EX P1, PT, R6, RZ, PT, P1 ;  /* 0x000000ff0600720c */ /* 0x000fe40003f24310 */
[----:B------:R-:W-:Y:S01]  /*0210*/  LEA.HI.X R3, R0, UR11, R3, 0x3, P2 ;  /* 0x0000000b00037c11 */ /* 0x000fe200090f1c03 */
[----:B------:R-:W0:Y:S04]  /*0220*/  @P0 LDC.64 R4, c[0x0][0x390] ;  /* 0x0000e400ff040b82 */ /* 0x000e280000000a00 */
[----:B0-----:R0:W-:Y:S06]  /*0230*/  @P0 STG.E.64 desc[UR8][R2.64], R4 ;  /* 0x0000000402000986 */ /* 0x0011ec000c101b08 */
[----:B------:R-:W-:Y:S05]  /*0240*/  @!P1 EXIT ;  /* 0x000000000000994d */ /* 0x000fea0003800000 */
[----:B0-----:R-:W0:Y:S02]  /*0250*/  LDC.64 R4, c[0x0][0x390] ;  /* 0x0000e400ff047b82 */ /* 0x001e240000000a00 */
[----:B0-----:R-:W-:Y:S01]  /*0260*/  STG.E.64 desc[UR8][R2.64+0x800], R4 ;  /* 0x0008000402007986 */ /* 0x001fe2000c101b08 */
[----:B------:R-:W-:Y:S05]  /*0270*/  EXIT ;  /* 0x000000000000794d */ /* 0x000fea0003800000 */
.L_x_143:
        /* <DEDUP_REMOVED lines=16> */
.L_x_157:


//--------------------- .text._ZN3cub18CUB_300001_SM_10006detail8for_each13static_kernelINS2_12policy_hub_t12policy_500_tEmN6thrust24THRUST_300001_SM_1000_NS8cuda_cub20__uninitialized_fill7functorINS7_10device_ptrIdEEdEEEEvT0_T1_ --------------------------
	.section	.text._ZN3cub18CUB_300001_SM_10006detail8for_each13static_kernelINS2_12policy_hub_t12policy_500_tEmN6thrust24THRUST_300001_SM_1000_NS8cuda_cub20__uninitialized_fill7functorINS7_10device_ptrIdEEdEEEEvT0_T1_,"ax",@progbits
	.align	128
        .global         _ZN3cub18CUB_300001_SM_10006detail8for_each13static_kernelINS2_12policy_hub_t12policy_500_tEmN6thrust24THRUST_300001_SM_1000_NS8cuda_cub20__uninitialized_fill7functorINS7_10device_ptrIdEEdEEEEvT0_T1_
        .type           _ZN3cub18CUB_300001_SM_10006detail8for_each13static_kernelINS2_12policy_hub_t12policy_500_tEmN6thrust24THRUST_300001_SM_1000_NS8cuda_cub20__uninitialized_fill7functorINS7_10device_ptrIdEEdEEEEvT0_T1_,@function
        .size           _ZN3cub18CUB_300001_SM_10006detail8for_each13static_kernelINS2_12policy_hub_t12policy_500_tEmN6thrust24THRUST_300001_SM_1000_NS8cuda_cub20__uninitialized_fill7functorINS7_10device_ptrIdEEdEEEEvT0_T1_,(.L_x_158 - _ZN3cub18CUB_300001_SM_10006detail8for_each13static_kernelINS2_12policy_hub_t12policy_500_tEmN6thrust24THRUST_300001_SM_1000_NS8cuda_cub20__uninitialized_fill7functorINS7_10device_ptrIdEEdEEEEvT0_T1_)
        .other          _ZN3cub18CUB_300001_SM_10006detail8for_each13static_kernelINS2_12policy_hub_t12policy_500_tEmN6thrust24THRUST_300001_SM_1000_NS8cuda_cub20__uninitialized_fill7functorINS7_10device_ptrIdEEdEEEEvT0_T1_,@"STO_CUDA_ENTRY STV_DEFAULT"
_ZN3cub18CUB_300001_SM_10006detail8for_each13static_kernelINS2_12policy_hub_t12policy_500_tEmN6thrust24THRUST_300001_SM_1000_NS8cuda_cub20__uninitialized_fill7functorINS7_10device_ptrIdEEdEEEEvT0_T1_:
.text._ZN3cub18CUB_300001_SM_10006detail8for_each13static_kernelINS2_12policy_hub_t12policy_500_tEmN6thrust24THRUST_300001_SM_1000_NS8cuda_cub20__uninitialized_fill7functorINS7_10device_ptrIdEEdEEEEvT0_T1_:
        /* <DEDUP_REMOVED lines=8> */
[----:B------:R-:W-:-:S09]  /*0080*/  UISETP.GE.U32.AND.EX UP0, UPT, UR7, URZ, UPT, UP0 ;  /* 0x000000ff0700728c */ /* 0x000fd2000bf06100 */
        /* <DEDUP_REMOVED lines=11> */
.L_x_144:
[----:B------:R-:W0:Y:S01]  /*0140*/  S2R R0, SR_TID.X ;  /* 0x0000000000007919 */ /* 0x000e220000002100 */
[----:B------:R-:W-:Y:S01]  /*0150*/  IMAD.U32 R2, RZ, RZ, UR7 ;  /* 0x00000007ff027e24 */ /* 0x000fe2000f8e00ff */
[----:B------:R-:W1:Y:S01]  /*0160*/  LDCU.64 UR10, c[0x0][0x388] ;  /* 0x00007100ff0a77ac */ /* 0x000e620008000a00 */
[----:B------:R-:W-:Y:S01]  /*0170*/  IMAD.U32 R6, RZ, RZ, UR7 ;  /* 0x00000007ff067e24 */ /* 0x000fe2000f8e00ff */
[----:B0-----:R-:W-:-:S04]  /*0180*/  ISETP.LT.U32.AND P0, PT, R0, UR6, PT ;  /* 0x0000000600007c0c */ /* 0x001fc8000bf01070 */
[----:B------:R-:W-:Y:S01]  /*0190*/  ISETP.GT.U32.AND.EX P0, PT, R2, RZ, PT, P0 ;  /* 0x000000ff0200720c */ /* 0x000fe20003f04100 */
[C---:B------:R-:W-:Y:S01]  /*01a0*/  VIADD R2, R0.reuse, 0x100 ;  /* 0x0000010000027836 */ /* 0x040fe20000000000 */
[----:B------:R-:W-:-:S04]  /*01b0*/  IADD3 R0, P2, PT, R0, UR4, RZ ;  /* 0x0000000400007c10 */ /* 0x000fc8000ff5e0ff */
[----:B------:R-:W-:Y:S01]  /*01c0*/  ISETP.LT.U32.AND P1, PT, R2, UR6, PT ;  /* 0x0000000602007c0c */ /* 0x000fe2000bf21070 */
[----:B------:R-:W-:Y:S01]  /*01d0*/  IMAD.X R3, RZ, RZ, UR5, P2 ;  /* 0x00000005ff037e24 */ /* 0x000fe200090e06ff */
[----:B-1----:R-:W-:Y:S02]  /*01e0*/  LEA R2, P2, R0, UR10, 0x3 ;  /* 0x0000000a00027c11 */ /* 0x002fe4000f8418ff */
[----:B------:R-:W-:Y:S02]  /*01f0*/  ISETP.GT.U32.AND.EX P1, PT, R6, RZ, PT, P1 ;  /* 0x000000ff0600720c */ /* 0x000fe40003f24110 */
[----:B------:R-:W-:Y:S01]  /*0200*/  LEA.HI.X R3, R0, UR11, R3, 0x3, P2 ;  /* 0x0000000b00037c11 */ /* 0x000fe200090f1c03 */
[----:B------:R-:W0:Y:S04]  /*0210*/  @P0 LDC.64 R4, c[0x0][0x390] ;  /* 0x0000e400ff040b82 */ /* 0x000e280000000a00 */
[----:B0-----:R0:W-:Y:S06]  /*0220*/  @P0 STG.E.64 desc[UR8][R2.64], R4 ;  /* 0x0000000402000986 */ /* 0x0011ec000c101b08 */
[----:B------:R-:W-:Y:S05]  /*0230*/  @!P1 EXIT ;  /* 0x000000000000994d */ /* 0x000fea0003800000 */
[----:B0-----:R-:W0:Y:S02]  /*0240*/  LDC.64 R4, c[0x0][0x390] ;  /* 0x0000e400ff047b82 */ /* 0x001e240000000a00 */
[----:B0-----:R-:W-:Y:S01]  /*0250*/  STG.E.64 desc[UR8][R2.64+0x800], R4 ;  /* 0x0008000402007986 */ /* 0x001fe2000c101b08 */
[----:B------:R-:W-:Y:S05]  /*0260*/  EXIT ;  /* 0x000000000000794d */ /* 0x000fea0003800000 */
.L_x_145:
        /* <DEDUP_REMOVED lines=9> */
.L_x_158:


//--------------------- .text._ZN3cub18CUB_300001_SM_10006detail11EmptyKernelIvEEvv --------------------------
	.section	.text._ZN3cub18CUB_300001_SM_10006detail11EmptyKernelIvEEvv,"ax",@progbits
	.align	128
        .global         _ZN3cub18CUB_300001_SM_10006detail11EmptyKernelIvEEvv
        .type           _ZN3cub18CUB_300001_SM_10006detail11EmptyKernelIvEEvv,@function
        .size           _ZN3cub18CUB_300001_SM_10006detail11EmptyKernelIvEEvv,(.L_x_159 - _ZN3cub18CUB_300001_SM_10006detail11EmptyKernelIvEEvv)
        .other          _ZN3cub18CUB_300001_SM_10006detail11EmptyKernelIvEEvv,@"STO_CUDA_ENTRY STV_DEFAULT"
_ZN3cub18CUB_300001_SM_10006detail11EmptyKernelIvEEvv:
.text._ZN3cub18CUB_300001_SM_10006detail11EmptyKernelIvEEvv:
[----:B------:R-:W-:Y:S01]  /*0000*/  LDC R1, c[0x0][0x37c] ;  /* 0x0000df00ff017b82 */ /* 0x000fe20000000800 */
[----:B------:R-:W-:Y:S05]  /*0010*/  EXIT ;  /* 0x000000000000794d */ /* 0x000fea0003800000 */
.L_x_146:
        /* <DEDUP_REMOVED lines=14> */
.L_x_159:


//--------------------- .nv.shared._ZN3cub18CUB_300001_SM_10006detail9transform16transform_kernelINS2_10policy_hubILb0EN4cuda3std3__45tupleIJN6thrust24THRUST_300001_SM_1000_NS6detail15normal_iteratorINSA_10device_ptrIdEEEESF_EEEE10policy1000ElNS7_4plusIdEESF_JPdSL_EEEvT0_iT1_T2_DpNS2_10kernel_argIT3_EE --------------------------
	.section	.nv.shared._ZN3cub18CUB_300001_SM_10006detail9transform16transform_kernelINS2_10policy_hubILb0EN4cuda3std3__45tupleIJN6thrust24THRUST_300001_SM_1000_NS6detail15normal_iteratorINSA_10device_ptrIdEEEESF_EEEE10policy1000ElNS7_4plusIdEESF_JPdSL_EEEvT0_iT1_T2_DpNS2_10kernel_argIT3_EE,"aw",@nobits
	.sectionflags	@""
	.align	128
.nv.shared._ZN3cub18CUB_300001_SM_10006detail9transform16transform_kernelINS2_10policy_hubILb0EN4cuda3std3__45tupleIJN6thrust24THRUST_300001_SM_1000_NS6detail15normal_iteratorINSA_10device_ptrIdEEEESF_EEEE10policy1000ElNS7_4plusIdEESF_JPdSL_EEEvT0_iT1_T2_DpNS2_10kernel_argIT3_EE:
	.zero		1152


//--------------------- .nv.shared.reserved.0     --------------------------
	.section	.nv.shared.reserved.0,"aw",@nobits
	.weak		__nv_reservedSMEM_offset_0_alias
	.size		__nv_reservedSMEM_offset_0_alias, 0, 64
	.other		__nv_reservedSMEM_offset_0_alias,@"STO_CUDA_RESERVED_SHARED STV_DEFAULT"
__nv_reservedSMEM_offset_0_alias:
	.zero		0
	.zero		64


//--------------------- .nv.global                --------------------------
	.section	.nv.global,"aw",@nobits
.nv.global:
	.type		_ZN34_INTERNAL_6ae4260b_4_k_cu_9a5df0ab6thrust24THRUST_300001_SM_1000_NS3seqE,@object
	.size		_ZN34_INTERNAL_6ae4260b_4_k_cu_9a5df0ab6thrust24THRUST_300001_SM_1000_NS3seqE,(_ZN34_INTERNAL_6ae4260b_4_k_cu_9a5df0ab4cuda3std3__48in_placeE - _ZN34_INTERNAL_6ae4260b_4_k_cu_9a5df0ab6thrust24THRUST_300001_SM_1000_NS3seqE)
_ZN34_INTERNAL_6ae4260b_4_k_cu_9a5df0ab6thrust24THRUST_300001_SM_1000_NS3seqE:
	.zero		1
	.type		_ZN34_INTERNAL_6ae4260b_4_k_cu_9a5df0ab4cuda3std3__48in_placeE,@object
	.size		_ZN34_INTERNAL_6ae4260b_4_k_cu_9a5df0ab4cuda3std3__48in_placeE,(_ZN34_INTERNAL_6ae4260b_4_k_cu_9a5df0ab4cuda3std6ranges3__45__cpo4sizeE - _ZN34_INTERNAL_6ae4260b_4_k_cu_9a5df0ab4cuda3std3__48in_placeE)
_ZN34_INTERNAL_6ae4260b_4_k_cu_9a5df0ab4cuda3std3__48in_placeE:
	.zero		1
	.type		_ZN34_INTERNAL_6ae4260b_4_k_cu_9a5df0ab4cuda3std6ranges3__45__cpo4sizeE,@object
	.size		_ZN34_INTERNAL_6ae4260b_4_k_cu_9a5df0ab4cuda3std6ranges3__45__cpo4sizeE,(_ZN34_INTERNAL_6ae4260b_4_k_cu_9a5df0ab6thrust24THRUST_300001_SM_1000_NS12placeholders2_3E - _ZN34_INTERNAL_6ae4260b_4_k_cu_9a5df0ab4cuda3std6ranges3__45__cpo4sizeE)
_ZN34_INTERNAL_6ae4260b_4_k_cu_9a5df0ab4cuda3std6ranges3__45__cpo4sizeE:
	.zero		1
	.type		_ZN34_INTERNAL_6ae4260b_4_k_cu_9a5df0ab6thrust24THRUST_300001_SM_1000_NS12placeholders2_3E,@object
	.size		_ZN34_INTERNAL_6ae4260b_4_k_cu_9a5df0ab6thrust24THRUST_300001_SM_1000_NS12placeholders2_3E,(_ZN34_INTERNAL_6ae4260b_4_k_cu_9a5df0ab4cuda3std3__45__cpo6cbeginE - _ZN34_INTERNAL_6ae4260b_4_k_cu_9a5df0ab6thrust24THRUST_300001_SM_1000_NS12placeholders2_3E)
_ZN34_INTERNAL_6ae4260b_4_k_cu_9a5df0ab6thrust24THRUST_300001_SM_1000_NS12placeholders2_3E:
	.zero		1
	.type		_ZN34_INTERNAL_6ae4260b_4_k_cu_9a5df0ab4cuda3std3__45__cpo6cbeginE,@object
	.size		_ZN34_INTERNAL_6ae4260b_4_k_cu_9a5df0ab4cuda3std3__45__cpo6cbeginE,(_ZN34_INTERNAL_6ae4260b_4_k_cu_9a5df0ab4cuda3std6ranges3__45__cpo6cbeginE - _ZN34_INTERNAL_6ae4260b_4_k_cu_9a5df0ab4cuda3std3__45__cpo6cbeginE)
_ZN34_INTERNAL_6ae4260b_4_k_cu_9a5df0ab4cuda3std3__45__cpo6cbeginE:
	.zero		1
	.type		_ZN34_INTERNAL_6ae4260b_4_k_cu_9a5df0ab4cuda3std6ranges3__45__cpo6cbeginE,@object
	.size		_ZN34_INTERNAL_6ae4260b_4_k_cu_9a5df0ab4cuda3std6ranges3__45__cpo6cbeginE,(_ZN34_INTERNAL_6ae4260b_4_k_cu_9a5df0ab6thrust24THRUST_300001_SM_1000_NS12placeholders2_7E - _ZN34_INTERNAL_6ae4260b_4_k_cu_9a5df0ab4cuda3std6ranges3__45__cpo6cbeginE)
_ZN34_INTERNAL_6ae4260b_4_k_cu_9a5df0ab4cuda3std6ranges3__45__cpo6cbeginE:
	.zero		1
	.type		_ZN34_INTERNAL_6ae4260b_4_k_cu_9a5df0ab6thrust24THRUST_300001_SM_1000_NS12placeholders2_7E,@object
	.size		_ZN34_INTERNAL_6ae4260b_4_k_cu_9a5df0ab6thrust24THRUST_300001_SM_1000_NS12placeholders2_7E,(_ZN34_INTERNAL_6ae4260b_4_k_cu_9a5df0ab4cuda3std3__45__cpo7crbeginE - _ZN34_INTERNAL_6ae4260b_4_k_cu_9a5df0ab6thrust24THRUST_300001_SM_1000_NS12placeholders2_7E)
_ZN34_INTERNAL_6ae4260b_4_k_cu_9a5df0ab6thrust24THRUST_300001_SM_1000_NS12placeholders2_7E:
	.zero		1
	.type		_ZN34_INTERNAL_6ae4260b_4_k_cu_9a5df0ab4cuda3std3__45__cpo7crbeginE,@object
	.size		_ZN34_INTERNAL_6ae4260b_4_k_cu_9a5df0ab4cuda3std3__45__cpo7crbeginE,(_ZN34_INTERNAL_6ae4260b_4_k_cu_9a5df0ab4cuda3std6ranges3__45__cpo4nextE - _ZN34_INTERNAL_6ae4260b_4_k_cu_9a5df0ab4cuda3std3__45__cpo7crbeginE)
_ZN34_INTERNAL_6ae4260b_4_k_cu_9a5df0ab4cuda3std3__45__cpo7crbeginE:
	.zero		1
	.type		_ZN34_INTERNAL_6ae4260b_4_k_cu_9a5df0ab4cuda3std6ranges3__45__cpo4nextE,@object
	.size		_ZN34_INTERNAL_6ae4260b_4_k_cu_9a5df0ab4cuda3std6ranges3__45__cpo4nextE,(_ZN34_INTERNAL_6ae4260b_4_k_cu_9a5df0ab4cuda3std6ranges3__45__cpo4swapE - _ZN34_INTERNAL_6ae4260b_4_k_cu_9a5df0ab4cuda3std6ranges3__45__cpo4nextE)
_ZN34_INTERNAL_6ae4260b_4_k_cu_9a5df0ab4cuda3std6ranges3__45__cpo4nextE:
	.zero		1
	.type		_ZN34_INTERNAL_6ae4260b_4_k_cu_9a5df0ab4cuda3std6ranges3__45__cpo4swapE,@object
	.size		_ZN34_INTERNAL_6ae4260b_4_k_cu_9a5df0ab4cuda3std6ranges3__45__cpo4swapE,(_ZN34_INTERNAL_6ae4260b_4_k_cu_9a5df0ab6thrust24THRUST_300001_SM_1000_NS8cuda_cub10par_nosyncE - _ZN34_INTERNAL_6ae4260b_4_k_cu_9a5df0ab4cuda3std6ranges3__45__cpo4swapE)
_ZN34_INTERNAL_6ae4260b_4_k_cu_9a5df0ab4cuda3std6ranges3__45__cpo4swapE:
	.zero		1
	.type		_ZN34_INTERNAL_6ae4260b_4_k_cu_9a5df0ab6thrust24THRUST_300001_SM_1000_NS8cuda_cub10par_nosyncE,@object
	.size		_ZN34_INTERNAL_6ae4260b_4_k_cu_9a5df0ab6thrust24THRUST_300001_SM_1000_NS8cuda_cub10par_nosyncE,(_ZN34_INTERNAL_6ae4260b_4_k_cu_9a5df0ab6thrust24THRUST_300001_SM_1000_NS12placeholders2_9E - _ZN34_INTERNAL_6ae4260b_4_k_cu_9a5df0ab6thrust24THRUST_300001_SM_1000_NS8cuda_cub10par_nosyncE)
_ZN34_INTERNAL_6ae4260b_4_k_cu_9a5df0ab6thrust24THRUST_300001_SM_1000_NS8cuda_cub10par_nosyncE:
	.zero		1
	.type		_ZN34_INTERNAL_6ae4260b_4_k_cu_9a5df0ab6thrust24THRUST_300001_SM_1000_NS12placeholders2_9E,@object
	.size		_ZN34_INTERNAL_6ae4260b_4_k_cu_9a5df0ab6thrust24THRUST_300001_SM_1000_NS12placeholders2_9E,(_ZN34_INTERNAL_6ae4260b_4_k_cu_9a5df0ab4cuda3std3__436_GLOBAL__N__6ae4260b_4_k_cu_9a5df0ab6ignoreE - _ZN34_INTERNAL_6ae4260b_4_k_cu_9a5df0ab6thrust24THRUST_300001_SM_1000_NS12placeholders2_9E)
_ZN34_INTERNAL_6ae4260b_4_k_cu_9a5df0ab6thrust24THRUST_300001_SM_1000_NS12placeholders2_9E:
	.zero		1
	.type		_ZN34_INTERNAL_6ae4260b_4_k_cu_9a5df0ab4cuda3std3__436_GLOBAL__N__6ae4260b_4_k_cu_9a5df0ab6ignoreE,@object
	.size		_ZN34_INTERNAL_6ae4260b_4_k_cu_9a5df0ab4cuda3std3__436_GLOBAL__N__6ae4260b_4_k_cu_9a5df0ab6ignoreE,(_ZN34_INTERNAL_6ae4260b_4_k_cu_9a5df0ab4cuda3std6ranges3__45__cpo4dataE - _ZN34_INTERNAL_6ae4260b_4_k_cu_9a5df0ab4cuda3std3__436_GLOBAL__N__6ae4260b_4_k_cu_9a5df0ab6ignoreE)
_ZN34_INTERNAL_6ae4260b_4_k_cu_9a5df0ab4cuda3std3__436_GLOBAL__N__6ae4260b_4_k_cu_9a5df0ab6ignoreE:
	.zero		1
	.type		_ZN34_INTERNAL_6ae4260b_4_k_cu_9a5df0ab4cuda3std6ranges3__45__cpo4dataE,@object
	.size		_ZN34_INTERNAL_6ae4260b_4_k_cu_9a5df0ab4cuda3std6ranges3__45__cpo4dataE,(_ZN34_INTERNAL_6ae4260b_4_k_cu_9a5df0ab6thrust24THRUST_300001_SM_1000_NS12placeholders2_1E - _ZN34_INTERNAL_6ae4260b_4_k_cu_9a5df0ab4cuda3std6ranges3__45__cpo4dataE)
_ZN34_INTERNAL_6ae4260b_4_k_cu_9a5df0ab4cuda3std6ranges3__45__cpo4dataE:
	.zero		1
	.type		_ZN34_INTERNAL_6ae4260b_4_k_cu_9a5df0ab6thrust24THRUST_300001_SM_1000_NS12placeholders2_1E,@object
	.size		_ZN34_INTERNAL_6ae4260b_4_k_cu_9a5df0ab6thrust24THRUST_300001_SM_1000_NS12placeholders2_1E,(_ZN34_INTERNAL_6ae4260b_4_k_cu_9a5df0ab4cuda3std3__45__cpo5beginE - _ZN34_INTERNAL_6ae4260b_4_k_cu_9a5df0ab6thrust24THRUST_300001_SM_1000_NS12placeholders2_1E)
_ZN34_INTERNAL_6ae4260b_4_k_cu_9a5df0ab6thrust24THRUST_300001_SM_1000_NS12placeholders2_1E:
	.zero		1
	.type		_ZN34_INTERNAL_6ae4260b_4_k_cu_9a5df0ab4cuda3std3__45__cpo5beginE,@object
	.size		_ZN34_INTERNAL_6ae4260b_4_k_cu_9a5df0ab4cuda3std3__45__cpo5beginE,(_ZN34_INTERNAL_6ae4260b_4_k_cu_9a5df0ab4cuda3std6ranges3__45__cpo5beginE - _ZN34_INTERNAL_6ae4260b_4_k_cu_9a5df0ab4cuda3std3__45__cpo5beginE)
_ZN34_INTERNAL_6ae4260b_4_k_cu_9a5df0ab4cuda3std3__45__cpo5beginE:
	.zero		1
	.type		_ZN34_INTERNAL_6ae4260b_4_k_cu_9a5df0ab4cuda3std6ranges3__45__cpo5beginE,@object
	.size		_ZN34_INTERNAL_6ae4260b_4_k_cu_9a5df0ab4cuda3std6ranges3__45__cpo5beginE,(_ZN34_INTERNAL_6ae4260b_4_k_cu_9a5df0ab6thrust24THRUST_300001_SM_1000_NS12placeholders2_5E - _ZN34_INTERNAL_6ae4260b_4_k_cu_9a5df0ab4cuda3std6ranges3__45__cpo5beginE)
_ZN34_INTERNAL_6ae4260b_4_k_cu_9a5df0ab4cuda3std6ranges3__45__cpo5beginE:
	.zero		1
	.type		_ZN34_INTERNAL_6ae4260b_4_k_cu_9a5df0ab6thrust24THRUST_300001_SM_1000_NS12placeholders2_5E,@object
	.size		_ZN34_INTERNAL_6ae4260b_4_k_cu_9a5df0ab6thrust24THRUST_300001_SM_1000_NS12placeholders2_5E,(_ZN34_INTERNAL_6ae4260b_4_k_cu_9a5df0ab4cuda3std3__45__cpo6rbeginE - _ZN34_INTERNAL_6ae4260b_4_k_cu_9a5df0ab6thrust24THRUST_300001_SM_1000_NS12placeholders2_5E)
_ZN34_INTERNAL_6ae4260b_4_k_cu_9a5df0ab6thrust24THRUST_300001_SM_1000_NS12placeholders2_5E:
	.zero		1
	.type		_ZN34_INTERNAL_6ae4260b_4_k_cu_9a5df0ab4cuda3std3__45__cpo6rbeginE,@object
	.size		_ZN34_INTERNAL_6ae4260b_4_k_cu_9a5df0ab4cuda3std3__45__cpo6rbeginE,(_ZN34_INTERNAL_6ae4260b_4_k_cu_9a5df0ab4cuda3std6ranges3__45__cpo7advanceE - _ZN34_INTERNAL_6ae4260b_4_k_cu_9a5df0ab4cuda3std3__45__cpo6rbeginE)
_ZN34_INTERNAL_6ae4260b_4_k_cu_9a5df0ab4cuda3std3__45__cpo6rbeginE:
	.zero		1
	.type		_ZN34_INTERNAL_6ae4260b_4_k_cu_9a5df0ab4cuda3std6ranges3__45__cpo7advanceE,@object
	.size		_ZN34_INTERNAL_6ae4260b_4_k_cu_9a5df0ab4cuda3std6ranges3__45__cpo7advanceE,(_ZN34_INTERNAL_6ae4260b_4_k_cu_9a5df0ab4cuda3std3__47nulloptE - _ZN34_INTERNAL_6ae4260b_4_k_cu_9a5df0ab4cuda3std6ranges3__45__cpo7advanceE)
_ZN34_INTERNAL_6ae4260b_4_k_cu_9a5df0ab4cuda3std6ranges3__45__cpo7advanceE:
	.zero		1
	.type		_ZN34_INTERNAL_6ae4260b_4_k_cu_9a5df0ab4cuda3std3__47nulloptE,@object
	.size		_ZN34_INTERNAL_6ae4260b_4_k_cu_9a5df0ab4cuda3std3__47nulloptE,(_ZN34_INTERNAL_6ae4260b_4_k_cu_9a5df0ab4cuda3std6ranges3__45__cpo8distanceE - _ZN34_INTERNAL_6ae4260b_4_k_cu_9a5df0ab4cuda3std3__47nulloptE)
_ZN34_INTERNAL_6ae4260b_4_k_cu_9a5df0ab4cuda3std3__47nulloptE:
	.zero		1
	.type		_ZN34_INTERNAL_6ae4260b_4_k_cu_9a5df0ab4cuda3std6ranges3__45__cpo8distanceE,@object
	.size		_ZN34_INTERNAL_6ae4260b_4_k_cu_9a5df0ab4cuda3std6ranges3__45__cpo8distanceE,(_ZN34_INTERNAL_6ae4260b_4_k_cu_9a5df0ab6thrust24THRUST_300001_SM_1000_NS12placeholders3_10E - _ZN34_INTERNAL_6ae4260b_4_k_cu_9a5df0ab4cuda3std6ranges3__45__cpo8distanceE)
_ZN34_INTERNAL_6ae4260b_4_k_cu_9a5df0ab4cuda3std6ranges3__45__cpo8distanceE:
	.zero		1
	.type		_ZN34_INTERNAL_6ae4260b_4_k_cu_9a5df0ab6thrust24THRUST_300001_SM_1000_NS12placeholders3_10E,@object
	.size		_ZN34_INTERNAL_6ae4260b_4_k_cu_9a5df0ab6thrust24THRUST_300001_SM_1000_NS12placeholders3_10E,(_ZN34_INTERNAL_6ae4260b_4_k_cu_9a5df0ab4cuda3std3__419piecewise_constructE - _ZN34_INTERNAL_6ae4260b_4_k_cu_9a5df0ab6thrust24THRUST_300001_SM_1000_NS12placeholders3_10E)
_ZN34_INTERNAL_6ae4260b_4_k_cu_9a5df0ab6thrust24THRUST_300001_SM_1000_NS12placeholders3_10E:
	.zero		1
	.type		_ZN34_INTERNAL_6ae4260b_4_k_cu_9a5df0ab4cuda3std3__419piecewise_constructE,@object
	.size		_ZN34_INTERNAL_6ae4260b_4_k_cu_9a5df0ab4cuda3std3__419piecewise_constructE,(_ZN34_INTERNAL_6ae4260b_4_k_cu_9a5df0ab4cuda3std6ranges3__45__cpo5cdataE - _ZN34_INTERNAL_6ae4260b_4_k_cu_9a5df0ab4cuda3std3__419piecewise_constructE)
_ZN34_INTERNAL_6ae4260b_4_k_cu_9a5df0ab4cuda3std3__419piecewise_constructE:
	.zero		1
	.type		_ZN34_INTERNAL_6ae4260b_4_k_cu_9a5df0ab4cuda3std6ranges3__45__cpo5cdataE,@object
	.size		_ZN34_INTERNAL_6ae4260b_4_k_cu_9a5df0ab4cuda3std6ranges3__45__cpo5cdataE,(_ZN34_INTERNAL_6ae4260b_4_k_cu_9a5df0ab6thrust24THRUST_300001_SM_1000_NS12placeholders2_2E - _ZN34_INTERNAL_6ae4260b_4_k_cu_9a5df0ab4cuda3std6ranges3__45__cpo5cdataE)
_ZN34_INTERNAL_6ae4260b_4_k_cu_9a5df0ab4cuda3std6ranges3__45__cpo5cdataE:
	.zero		1
	.type		_ZN34_INTERNAL_6ae4260b_4_k_cu_9a5df0ab6thrust24THRUST_300001_SM_1000_NS12placeholders2_2E,@object
	.size		_ZN34_INTERNAL_6ae4260b_4_k_cu_9a5df0ab6thrust24THRUST_300001_SM_1000_NS12placeholders2_2E,(_ZN34_INTERNAL_6ae4260b_4_k_cu_9a5df0ab4cuda3std3__45__cpo3endE - _ZN34_INTERNAL_6ae4260b_4_k_cu_9a5df0ab6thrust24THRUST_300001_SM_1000_NS12placeholders2_2E)
_ZN34_INTERNAL_6ae4260b_4_k_cu_9a5df0ab6thrust24THRUST_300001_SM_1000_NS12placeholders2_2E:
	.zero		1
	.type		_ZN34_INTERNAL_6ae4260b_4_k_cu_9a5df0ab4cuda3std3__45__cpo3endE,@object
	.size		_ZN34_INTERNAL_6ae4260b_4_k_cu_9a5df0ab4cuda3std3__45__cpo3endE,(_ZN34_INTERNAL_6ae4260b_4_k_cu_9a5df0ab4cuda3std6ranges3__45__cpo3endE - _ZN34_INTERNAL_6ae4260b_4_k_cu_9a5df0ab4cuda3std3__45__cpo3endE)
_ZN34_INTERNAL_6ae4260b_4_k_cu_9a5df0ab4cuda3std3__45__cpo3endE:
	.zero		1
	.type		_ZN34_INTERNAL_6ae4260b_4_k_cu_9a5df0ab4cuda3std6ranges3__45__cpo3endE,@object
	.size		_ZN34_INTERNAL_6ae4260b_4_k_cu_9a5df0ab4cuda3std6ranges3__45__cpo3endE,(_ZN34_INTERNAL_6ae4260b_4_k_cu_9a5df0ab6thrust24THRUST_300001_SM_1000_NS12placeholders2_6E - _ZN34_INTERNAL_6ae4260b_4_k_cu_9a5df0ab4cuda3std6ranges3__45__cpo3endE)
_ZN34_INTERNAL_6ae4260b_4_k_cu_9a5df0ab4cuda3std6ranges3__45__cpo3endE:
	.zero		1
	.type		_ZN34_INTERNAL_6ae4260b_4_k_cu_9a5df0ab6thrust24THRUST_300001_SM_1000_NS12placeholders2_6E,@object
	.size		_ZN34_INTERNAL_6ae4260b_4_k_cu_9a5df0ab6thrust24THRUST_300001_SM_1000_NS12placeholders2_6E,(_ZN34_INTERNAL_6ae4260b_4_k_cu_9a5df0ab4cuda3std3__45__cpo4rendE - _ZN34_INTERNAL_6ae4260b_4_k_cu_9a5df0ab6thrust24THRUST_300001_SM_1000_NS12placeholders2_6E)
_ZN34_INTERNAL_6ae4260b_4_k_cu_9a5df0ab6thrust24THRUST_300001_SM_1000_NS12placeholders2_6E:
	.zero		1
	.type		_ZN34_INTERNAL_6ae4260b_4_k_cu_9a5df0ab4cuda3std3__45__cpo4rendE,@object
	.size		_ZN34_INTERNAL_6ae4260b_4_k_cu_9a5df0ab4cuda3std3__45__cpo4rendE,(_ZN34_INTERNAL_6ae4260b_4_k_cu_9a5df0ab4cuda3std6ranges3__45__cpo9iter_swapE - _ZN34_INTERNAL_6ae4260b_4_k_cu_9a5df0ab4cuda3std3__45__cpo4rendE)
_ZN34_INTERNAL_6ae4260b_4_k_cu_9a5df0ab4cuda3std3__45__cpo4rendE:
	.zero		1
	.type		_ZN34_INTERNAL_6ae4260b_4_k_cu_9a5df0ab4cuda3std6ranges3__45__cpo9iter_swapE,@object
	.size		_ZN34_INTERNAL_6ae4260b_4_k_cu_9a5df0ab4cuda3std6ranges3__45__cpo9iter_swapE,(_ZN34_INTERNAL_6ae4260b_4_k_cu_9a5df0ab4cuda3std3__48unexpectE - _ZN34_INTERNAL_6ae4260b_4_k_cu_9a5df0ab4cuda3std6ranges3__45__cpo9iter_swapE)
_ZN34_INTERNAL_6ae4260b_4_k_cu_9a5df0ab4cuda3std6ranges3__45__cpo9iter_swapE:
	.zero		1
	.type		_ZN34_INTERNAL_6ae4260b_4_k_cu_9a5df0ab4cuda3std3__48unexpectE,@object
	.size		_ZN34_INTERNAL_6ae4260b_4_k_cu_9a5df0ab4cuda3std3__48unexpectE,(_ZN34_INTERNAL_6ae4260b_4_k_cu_9a5df0ab6thrust24THRUST_300001_SM_1000_NS8cuda_cub3parE - _ZN34_INTERNAL_6ae4260b_4_k_cu_9a5df0ab4cuda3std3__48unexpectE)
_ZN34_INTERNAL_6ae4260b_4_k_cu_9a5df0ab4cuda3std3__48unexpectE:
	.zero		1
	.type		_ZN34_INTERNAL_6ae4260b_4_k_cu_9a5df0ab6thrust24THRUST_300001_SM_1000_NS8cuda_cub3parE,@object
	.size		_ZN34_INTERNAL_6ae4260b_4_k_cu_9a5df0ab6thrust24THRUST_300001_SM_1000_NS8cuda_cub3parE,(_ZN34_INTERNAL_6ae4260b_4_k_cu_9a5df0ab6thrust24THRUST_300001_SM_1000_NS12placeholders2_4E - _ZN34_INTERNAL_6ae4260b_4_k_cu_9a5df0ab6thrust24THRUST_300001_SM_1000_NS8cuda_cub3parE)
_ZN34_INTERNAL_6ae4260b_4_k_cu_9a5df0ab6thrust24THRUST_300001_SM_1000_NS8cuda_cub3parE:
	.zero		1
	.type		_ZN34_INTERNAL_6ae4260b_4_k_cu_9a5df0ab6thrust24THRUST_300001_SM_1000_NS12placeholders2_4E,@object
	.size		_ZN34_INTERNAL_6ae4260b_4_k_cu_9a5df0ab6thrust24THRUST_300001_SM_1000_NS12placeholders2_4E,(_ZN34_INTERNAL_6ae4260b_4_k_cu_9a5df0ab4cuda3std3__45__cpo4cendE - _ZN34_INTERNAL_6ae4260b_4_k_cu_9a5df0ab6thrust24THRUST_300001_SM_1000_NS12placeholders2_4E)
_ZN34_INTERNAL_6ae4260b_4_k_cu_9a5df0ab6thrust24THRUST_300001_SM_1000_NS12placeholders2_4E:
	.zero		1
	.type		_ZN34_INTERNAL_6ae4260b_4_k_cu_9a5df0ab4cuda3std3__45__cpo4cendE,@object
	.size		_ZN34_INTERNAL_6ae4260b_4_k_cu_9a5df0ab4cuda3std3__45__cpo4cendE,(_ZN34_INTERNAL_6ae4260b_4_k_cu_9a5df0ab4cuda3std6ranges3__45__cpo4cendE - _ZN34_INTERNAL_6ae4260b_4_k_cu_9a5df0ab4cuda3std3__45__cpo4cendE)
_ZN34_INTERNAL_6ae4260b_4_k_cu_9a5df0ab4cuda3std3__45__cpo4cendE:
	.zero		1
	.type		_ZN34_INTERNAL_6ae4260b_4_k_cu_9a5df0ab4cuda3std6ranges3__45__cpo4cendE,@object
	.size		_ZN34_INTERNAL_6ae4260b_4_k_cu_9a5df0ab4cuda3std6ranges3__45__cpo4cendE,(_ZN34_INTERNAL_6ae4260b_4_k_cu_9a5df0ab4cuda3std3__420unreachable_sentinelE - _ZN34_INTERNAL_6ae4260b_4_k_cu_9a5df0ab4cuda3std6ranges3__45__cpo4cendE)
_ZN34_INTERNAL_6ae4260b_4_k_cu_9a5df0ab4cuda3std6ranges3__45__cpo4cendE:
	.zero		1
	.type		_ZN34_INTERNAL_6ae4260b_4_k_cu_9a5df0ab4cuda3std3__420unreachable_sentinelE,@object
	.size		_ZN34_INTERNAL_6ae4260b_4_k_cu_9a5df0ab4cuda3std3__420unreachable_sentinelE,(_ZN34_INTERNAL_6ae4260b_4_k_cu_9a5df0ab4cuda3std6ranges3__45__cpo5ssizeE - _ZN34_INTERNAL_6ae4260b_4_k_cu_9a5df0ab4cuda3std3__420unreachable_sentinelE)
_ZN34_INTERNAL_6ae4260b_4_k_cu_9a5df0ab4cuda3std3__420unreachable_sentinelE:
	.zero		1
	.type		_ZN34_INTERNAL_6ae4260b_4_k_cu_9a5df0ab4cuda3std6ranges3__45__cpo5ssizeE,@object
	.size		_ZN34_INTERNAL_6ae4260b_4_k_cu_9a5df0ab4cuda3std6ranges3__45__cpo5ssizeE,(_ZN34_INTERNAL_6ae4260b_4_k_cu_9a5df0ab6thrust24THRUST_300001_SM_1000_NS12placeholders2_8E - _ZN34_INTERNAL_6ae4260b_4_k_cu_9a5df0ab4cuda3std6ranges3__45__cpo5ssizeE)
_ZN34_INTERNAL_6ae4260b_4_k_cu_9a5df0ab4cuda3std6ranges3__45__cpo5ssizeE:
	.zero		1
	.type		_ZN34_INTERNAL_6ae4260b_4_k_cu_9a5df0ab6thrust24THRUST_300001_SM_1000_NS12placeholders2_8E,@object
	.size		_ZN34_INTERNAL_6ae4260b_4_k_cu_9a5df0ab6thrust24THRUST_300001_SM_1000_NS12placeholders2_8E,(_ZN34_INTERNAL_6ae4260b_4_k_cu_9a5df0ab4cuda3std3__45__cpo5crendE - _ZN34_INTERNAL_6ae4260b_4_k_cu_9a5df0ab6thrust24THRUST_300001_SM_1000_NS12placeholders2_8E)
_ZN34_INTERNAL_6ae4260b_4_k_cu_9a5df0ab6thrust24THRUST_300001_SM_1000_NS12placeholders2_8E:
	.zero		1
	.type		_ZN34_INTERNAL_6ae4260b_4_k_cu_9a5df0ab4cuda3std3__45__cpo5crendE,@object
	.size		_ZN34_INTERNAL_6ae4260b_4_k_cu_9a5df0ab4cuda3std3__45__cpo5crendE,(_ZN34_INTERNAL_6ae4260b_4_k_cu_9a5df0ab4cuda3std6ranges3__45__cpo4prevE - _ZN34_INTERNAL_6ae4260b_4_k_cu_9a5df0ab4cuda3std3__45__cpo5crendE)
_ZN34_INTERNAL_6ae4260b_4_k_cu_9a5df0ab4cuda3std3__45__cpo5crendE:
	.zero		1
	.type		_ZN34_INTERNAL_6ae4260b_4_k_cu_9a5df0ab4cuda3std6ranges3__45__cpo4prevE,@object
	.size		_ZN34_INTERNAL_6ae4260b_4_k_cu_9a5df0ab4cuda3std6ranges3__45__cpo4prevE,(_ZN34_INTERNAL_6ae4260b_4_k_cu_9a5df0ab4cuda3std6ranges3__45__cpo9iter_moveE - _ZN34_INTERNAL_6ae4260b_4_k_cu_9a5df0ab4cuda3std6ranges3__45__cpo4prevE)
_ZN34_INTERNAL_6ae4260b_4_k_cu_9a5df0ab4cuda3std6ranges3__45__cpo4prevE:
	.zero		1
	.type		_ZN34_INTERNAL_6ae4260b_4_k_cu_9a5df0ab4cuda3std6ranges3__45__cpo9iter_moveE,@object
	.size		_ZN34_INTERNAL_6ae4260b_4_k_cu_9a5df0ab4cuda3std6ranges3__45__cpo9iter_moveE,(_ZN34_INTERNAL_6ae4260b_4_k_cu_9a5df0ab6thrust24THRUST_300001_SM_1000_NS6system6detail10sequential3seqE - _ZN34_INTERNAL_6ae4260b_4_k_cu_9a5df0ab4cuda3std6ranges3__45__cpo9iter_moveE)
_ZN34_INTERNAL_6ae4260b_4_k_cu_9a5df0ab4cuda3std6ranges3__45__cpo9iter_moveE:
	.zero		1
	.type		_ZN34_INTERNAL_6ae4260b_4_k_cu_9a5df0ab6thrust24THRUST_300001_SM_1000_NS6system6detail10sequential3seqE,@object
	.size		_ZN34_INTERNAL_6ae4260b_4_k_cu_9a5df0ab6thrust24THRUST_300001_SM_1000_NS6system6detail10sequential3seqE,(.L_31 - _ZN34_INTERNAL_6ae4260b_4_k_cu_9a5df0ab6thrust24THRUST_300001_SM_1000_NS6system6detail10sequential3seqE)
_ZN34_INTERNAL_6ae4260b_4_k_cu_9a5df0ab6thrust24THRUST_300001_SM_1000_NS6system6detail10sequential3seqE:
	.zero		1
.L_31:


//--------------------- .nv.shared._ZN3cub18CUB_300001_SM_10006detail9transform16transform_kernelINS2_10policy_hubILb0EN4cuda3std3__45tupleIJN6thrust24THRUST_300001_SM_1000_NS6detail15normal_iteratorINSA_10device_ptrIdEEEESF_EEEE10policy1000EiNS7_4plusIdEESF_JPdSL_EEEvT0_iT1_T2_DpNS2_10kernel_argIT3_EE --------------------------
	.section	.nv.shared._ZN3cub18CUB_300001_SM_10006detail9transform16transform_kernelINS2_10policy_hubILb0EN4cuda3std3__45tupleIJN6thrust24THRUST_300001_SM_1000_NS6detail15normal_iteratorINSA_10device_ptrIdEEEESF_EEEE10policy1000EiNS7_4plusIdEESF_JPdSL_EEEvT0_iT1_T2_DpNS2_10kernel_argIT3_EE,"aw",@nobits
	.sectionflags	@""
	.align	128
.nv.shared._ZN3cub18CUB_300001_SM_10006detail9transform16transform_kernelINS2_10policy_hubILb0EN4cuda3std3__45tupleIJN6thrust24THRUST_300001_SM_1000_NS6detail15normal_iteratorINSA_10device_ptrIdEEEESF_EEEE10policy1000EiNS7_4plusIdEESF_JPdSL_EEEvT0_iT1_T2_DpNS2_10kernel_argIT3_EE:
	.zero		1152


//--------------------- .nv.shared._ZN3cub18CUB_300001_SM_10006detail9transform16transform_kernelINS2_10policy_hubILb0EN4cuda3std3__45tupleIJN6thrust24THRUST_300001_SM_1000_NS6detail15normal_iteratorINSA_10device_ptrIdEEEESF_EEEE10policy1000ElNS7_10multipliesIdEESF_JPdSL_EEEvT0_iT1_T2_DpNS2_10kernel_argIT3_EE --------------------------
	.section	.nv.shared._ZN3cub18CUB_300001_SM_10006detail9transform16transform_kernelINS2_10policy_hubILb0EN4cuda3std3__45tupleIJN6thrust24THRUST_300001_SM_1000_NS6detail15normal_iteratorINSA_10device_ptrIdEEEESF_EEEE10policy1000ElNS7_10multipliesIdEESF_JPdSL_EEEvT0_iT1_T2_DpNS2_10kernel_argIT3_EE,"aw",@nobits
	.sectionflags	@""
	.align	128
.nv.shared._ZN3cub18CUB_300001_SM_10006detail9transform16transform_kernelINS2_10policy_hubILb0EN4cuda3std3__45tupleIJN6thrust24THRUST_300001_SM_1000_NS6detail15normal_iteratorINSA_10device_ptrIdEEEESF_EEEE10policy1000ElNS7_10multipliesIdEESF_JPdSL_EEEvT0_iT1_T2_DpNS2_10kernel_argIT3_EE:
	.zero		1152


//--------------------- .nv.shared._ZN3cub18CUB_300001_SM_10006detail9transform16transform_kernelINS2_10policy_hubILb0EN4cuda3std3__45tupleIJN6thrust24THRUST_300001_SM_1000_NS6detail15normal_iteratorINSA_10device_ptrIdEEEESF_EEEE10policy1000EiNS7_10multipliesIdEESF_JPdSL_EEEvT0_iT1_T2_DpNS2_10kernel_argIT3_EE --------------------------
	.section	.nv.shared._ZN3cub18CUB_300001_SM_10006detail9transform16transform_kernelINS2_10policy_hubILb0EN4cuda3std3__45tupleIJN6thrust24THRUST_300001_SM_1000_NS6detail15normal_iteratorINSA_10device_ptrIdEEEESF_EEEE10policy1000EiNS7_10multipliesIdEESF_JPdSL_EEEvT0_iT1_T2_DpNS2_10kernel_argIT3_EE,"aw",@nobits
	.sectionflags	@""
	.align	128
.nv.shared._ZN3cub18CUB_300001_SM_10006detail9transform16transform_kernelINS2_10policy_hubILb0EN4cuda3std3__45tupleIJN6thrust24THRUST_300001_SM_1000_NS6detail15normal_iteratorINSA_10device_ptrIdEEEESF_EEEE10policy1000EiNS7_10multipliesIdEESF_JPdSL_EEEvT0_iT1_T2_DpNS2_10kernel_argIT3_EE:
	.zero		1152


//--------------------- .nv.shared._ZN3cub18CUB_300001_SM_10006detail9transform16transform_kernelINS2_10policy_hubILb1EN4cuda3std3__45tupleIJN6thrust24THRUST_300001_SM_1000_NS6detail15normal_iteratorINSA_10device_ptrIdEEEESF_EEEE10policy1000El13saxpy_functorSF_JPdSK_EEEvT0_iT1_T2_DpNS2_10kernel_argIT3_EE --------------------------
	.section	.nv.shared._ZN3cub18CUB_300001_SM_10006detail9transform16transform_kernelINS2_10policy_hubILb1EN4cuda3std3__45tupleIJN6thrust24THRUST_300001_SM_1000_NS6detail15normal_iteratorINSA_10device_ptrIdEEEESF_EEEE10policy1000El13saxpy_functorSF_JPdSK_EEEvT0_iT1_T2_DpNS2_10kernel_argIT3_EE,"aw",@nobits
	.sectionflags	@""
	.align	128
	.zero		1024


//--------------------- .nv.shared._ZN3cub18CUB_300001_SM_10006detail9transform16transform_kernelINS2_10policy_hubILb1EN4cuda3std3__45tupleIJN6thrust24THRUST_300001_SM_1000_NS6detail15normal_iteratorINSA_10device_ptrIdEEEESF_EEEE10policy1000Ei13saxpy_functorSF_JPdSK_EEEvT0_iT1_T2_DpNS2_10kernel_argIT3_EE --------------------------
	.section	.nv.shared._ZN3cub18CUB_300001_SM_10006detail9transform16transform_kernelINS2_10policy_hubILb1EN4cuda3std3__45tupleIJN6thrust24THRUST_300001_SM_1000_NS6detail15normal_iteratorINSA_10device_ptrIdEEEESF_EEEE10policy1000Ei13saxpy_functorSF_JPdSK_EEEvT0_iT1_T2_DpNS2_10kernel_argIT3_EE,"aw",@nobits
	.sectionflags	@""
	.align	128
	.zero		1024


//--------------------- .nv.shared._ZN3cub18CUB_300001_SM_10006detail8for_each13static_kernelINS2_12policy_hub_t12policy_500_tElN6thrust24THRUST_300001_SM_1000_NS8cuda_cub6__fill7functorINS7_6detail15normal_iteratorINS7_10device_ptrIdEEEEdEEEEvT0_T1_ --------------------------
	.section	.nv.shared._ZN3cub18CUB_300001_SM_10006detail8for_each13static_kernelINS2_12policy_hub_t12policy_500_tElN6thrust24THRUST_300001_SM_1000_NS8cuda_cub6__fill7functorINS7_6detail15normal_iteratorINS7_10device_ptrIdEEEEdEEEEvT0_T1_,"aw",@nobits
	.sectionflags	@""
	.align	128
	.zero		1024


//--------------------- .nv.shared._ZN3cub18CUB_300001_SM_10006detail8for_each13static_kernelINS2_12policy_hub_t12policy_500_tEmN6thrust24THRUST_300001_SM_1000_NS8cuda_cub20__uninitialized_fill7functorINS7_10device_ptrIdEEdEEEEvT0_T1_ --------------------------
	.section	.nv.shared._ZN3cub18CUB_300001_SM_10006detail8for_each13static_kernelINS2_12policy_hub_t12policy_500_tEmN6thrust24THRUST_300001_SM_1000_NS8cuda_cub20__uninitialized_fill7functorINS7_10device_ptrIdEEdEEEEvT0_T1_,"aw",@nobits
	.sectionflags	@""
	.align	128
	.zero		1024


//--------------------- .nv.shared._ZN3cub18CUB_300001_SM_10006detail11EmptyKernelIvEEvv --------------------------
	.section	.nv.shared._ZN3cub18CUB_300001_SM_10006detail11EmptyKernelIvEEvv,"aw",@nobits
	.sectionflags	@""
	.align	128
	.zero		1024


//--------------------- .nv.constant0._ZN3cub18CUB_300001_SM_10006detail9transform16transform_kernelINS2_10policy_hubILb0EN4cuda3std3__45tupleIJN6thrust24THRUST_300001_SM_1000_NS6detail15normal_iteratorINSA_10device_ptrIdEEEESF_EEEE10policy1000ElNS7_4plusIdEESF_JPdSL_EEEvT0_iT1_T2_DpNS2_10kernel_argIT3_EE --------------------------
	.section	.nv.constant0._ZN3cub18CUB_300001_SM_10006detail9transform16transform_kernelINS2_10policy_hubILb0EN4cuda3std3__45tupleIJN6thrust24THRUST_300001_SM_1000_NS6detail15normal_iteratorINSA_10device_ptrIdEEEESF_EEEE10policy1000ElNS7_4plusIdEESF_JPdSL_EEEvT0_iT1_T2_DpNS2_10kernel_argIT3_EE,"a",@progbits
	.sectionflags	@""
	.align	4
.nv.constant0._ZN3cub18CUB_300001_SM_10006detail9transform16transform_kernelINS2_10policy_hubILb0EN4cuda3std3__45tupleIJN6thrust24THRUST_300001_SM_1000_NS6detail15normal_iteratorINSA_10device_ptrIdEEEESF_EEEE10policy1000ElNS7_4plusIdEESF_JPdSL_EEEvT0_iT1_T2_DpNS2_10kernel_argIT3_EE:
	.zero		952


//--------------------- .nv.constant0._ZN3cub18CUB_300001_SM_10006detail9transform16transform_kernelINS2_10policy_hubILb0EN4cuda3std3__45tupleIJN6thrust24THRUST_300001_SM_1000_NS6detail15normal_iteratorINSA_10device_ptrIdEEEESF_EEEE10policy1000EiNS7_4plusIdEESF_JPdSL_EEEvT0_iT1_T2_DpNS2_10kernel_argIT3_EE --------------------------
	.section	.nv.constant0._ZN3cub18CUB_300001_SM_10006detail9transform16transform_kernelINS2_10policy_hubILb0EN4cuda3std3__45tupleIJN6thrust24THRUST_300001_SM_1000_NS6detail15normal_iteratorINSA_10device_ptrIdEEEESF_EEEE10policy1000EiNS7_4plusIdEESF_JPdSL_EEEvT0_iT1_T2_DpNS2_10kernel_argIT3_EE,"a",@progbits
	.sectionflags	@""
	.align	4
.nv.constant0._ZN3cub18CUB_300001_SM_10006detail9transform16transform_kernelINS2_10policy_hubILb0EN4cuda3std3__45tupleIJN6thrust24THRUST_300001_SM_1000_NS6detail15normal_iteratorINSA_10device_ptrIdEEEESF_EEEE10policy1000EiNS7_4plusIdEESF_JPdSL_EEEvT0_iT1_T2_DpNS2_10kernel_argIT3_EE:
	.zero		952


//--------------------- .nv.constant0._ZN3cub18CUB_300001_SM_10006detail9transform16transform_kernelINS2_10policy_hubILb0EN4cuda3std3__45tupleIJN6thrust24THRUST_300001_SM_1000_NS6detail15normal_iteratorINSA_10device_ptrIdEEEESF_EEEE10policy1000ElNS7_10multipliesIdEESF_JPdSL_EEEvT0_iT1_T2_DpNS2_10kernel_argIT3_EE --------------------------
	.section	.nv.constant0._ZN3cub18CUB_300001_SM_10006detail9transform16transform_kernelINS2_10policy_hubILb0EN4cuda3std3__45tupleIJN6thrust24THRUST_300001_SM_1000_NS6detail15normal_iteratorINSA_10device_ptrIdEEEESF_EEEE10policy1000ElNS7_10multipliesIdEESF_JPdSL_EEEvT0_iT1_T2_DpNS2_10kernel_argIT3_EE,"a",@progbits
	.sectionflags	@""
	.align	4
.nv.constant0._ZN3cub18CUB_300001_SM_10006detail9transform16transform_kernelINS2_10policy_hubILb0EN4cuda3std3__45tupleIJN6thrust24THRUST_300001_SM_1000_NS6detail15normal_iteratorINSA_10device_ptrIdEEEESF_EEEE10policy1000ElNS7_10multipliesIdEESF_JPdSL_EEEvT0_iT1_T2_DpNS2_10kernel_argIT3_EE:
	.zero		952


//--------------------- .nv.constant0._ZN3cub18CUB_300001_SM_10006detail9transform16transform_kernelINS2_10policy_hubILb0EN4cuda3std3__45tupleIJN6thrust24THRUST_300001_SM_1000_NS6detail15normal_iteratorINSA_10device_ptrIdEEEESF_EEEE10policy1000EiNS7_10multipliesIdEESF_JPdSL_EEEvT0_iT1_T2_DpNS2_10kernel_argIT3_EE --------------------------
	.section	.nv.constant0._ZN3cub18CUB_300001_SM_10006detail9transform16transform_kernelINS2_10policy_hubILb0EN4cuda3std3__45tupleIJN6thrust24THRUST_300001_SM_1000_NS6detail15normal_iteratorINSA_10device_ptrIdEEEESF_EEEE10policy1000EiNS7_10multipliesIdEESF_JPdSL_EEEvT0_iT1_T2_DpNS2_10kernel_argIT3_EE,"a",@progbits
	.sectionflags	@""
	.align	4
.nv.constant0._ZN3cub18CUB_300001_SM_10006detail9transform16transform_kernelINS2_10policy_hubILb0EN4cuda3std3__45tupleIJN6thrust24THRUST_300001_SM_1000_NS6detail15normal_iteratorINSA_10device_ptrIdEEEESF_EEEE10policy1000EiNS7_10multipliesIdEESF_JPdSL_EEEvT0_iT1_T2_DpNS2_10kernel_argIT3_EE:
	.zero		952


//--------------------- .nv.constant0._ZN3cub18CUB_300001_SM_10006detail9transform16transform_kernelINS2_10policy_hubILb1EN4cuda3std3__45tupleIJN6thrust24THRUST_300001_SM_1000_NS6detail15normal_iteratorINSA_10device_ptrIdEEEESF_EEEE10policy1000El13saxpy_functorSF_JPdSK_EEEvT0_iT1_T2_DpNS2_10kernel_argIT3_EE --------------------------
	.section	.nv.constant0._ZN3cub18CUB_300001_SM_10006detail9transform16transform_kernelINS2_10policy_hubILb1EN4cuda3std3__45tupleIJN6thrust24THRUST_300001_SM_1000_NS6detail15normal_iteratorINSA_10device_ptrIdEEEESF_EEEE10policy1000El13saxpy_functorSF_JPdSK_EEEvT0_iT1_T2_DpNS2_10kernel_argIT3_EE,"a",@progbits
	.sectionflags	@""
	.align	4
.nv.constant0._ZN3cub18CUB_300001_SM_10006detail9transform16transform_kernelINS2_10policy_hubILb1EN4cuda3std3__45tupleIJN6thrust24THRUST_300001_SM_1000_NS6detail15normal_iteratorINSA_10device_ptrIdEEEESF_EEEE10policy1000El13saxpy_functorSF_JPdSK_EEEvT0_iT1_T2_DpNS2_10kernel_argIT3_EE:
	.zero		960


//--------------------- .nv.constant0._ZN3cub18CUB_300001_SM_10006detail9transform16transform_kernelINS2_10policy_hubILb1EN4cuda3std3__45tupleIJN6thrust24THRUST_300001_SM_1000_NS6detail15normal_iteratorINSA_10device_ptrIdEEEESF_EEEE10policy1000Ei13saxpy_functorSF_JPdSK_EEEvT0_iT1_T2_DpNS2_10kernel_argIT3_EE --------------------------
	.section	.nv.constant0._ZN3cub18CUB_300001_SM_10006detail9transform16transform_kernelINS2_10policy_hubILb1EN4cuda3std3__45tupleIJN6thrust24THRUST_300001_SM_1000_NS6detail15normal_iteratorINSA_10device_ptrIdEEEESF_EEEE10policy1000Ei13saxpy_functorSF_JPdSK_EEEvT0_iT1_T2_DpNS2_10kernel_argIT3_EE,"a",@progbits
	.sectionflags	@""
	.align	4
.nv.constant0._ZN3cub18CUB_300001_SM_10006detail9transform16transform_kernelINS2_10policy_hubILb1EN4cuda3std3__45tupleIJN6thrust24THRUST_300001_SM_1000_NS6detail15normal_iteratorINSA_10device_ptrIdEEEESF_EEEE10policy1000Ei13saxpy_functorSF_JPdSK_EEEvT0_iT1_T2_DpNS2_10kernel_argIT3_EE:
	.zero		952


//--------------------- .nv.constant0._ZN3cub18CUB_300001_SM_10006detail8for_each13static_kernelINS2_12policy_hub_t12policy_500_tElN6thrust24THRUST_300001_SM_1000_NS8cuda_cub6__fill7functorINS7_6detail15normal_iteratorINS7_10device_ptrIdEEEEdEEEEvT0_T1_ --------------------------
	.section	.nv.constant0._ZN3cub18CUB_300001_SM_10006detail8for_each13static_kernelINS2_12policy_hub_t12policy_500_tElN6thrust24THRUST_300001_SM_1000_NS8cuda_cub6__fill7functorINS7_6detail15normal_iteratorINS7_10device_ptrIdEEEEdEEEEvT0_T1_,"a",@progbits
	.sectionflags	@""
	.align	4
.nv.constant0._ZN3cub18CUB_300001_SM_10006detail8for_each13static_kernelINS2_12policy_hub_t12policy_500_tElN6thrust24THRUST_300001_SM_1000_NS8cuda_cub6__fill7functorINS7_6detail15normal_iteratorINS7_10device_ptrIdEEEEdEEEEvT0_T1_:
	.zero		920


//--------------------- .nv.constant0._ZN3cub18CUB_300001_SM_10006detail8for_each13static_kernelINS2_12policy_hub_t12policy_500_tEmN6thrust24THRUST_300001_SM_1000_NS8cuda_cub20__uninitialized_fill7functorINS7_10device_ptrIdEEdEEEEvT0_T1_ --------------------------
	.section	.nv.constant0._ZN3cub18CUB_300001_SM_10006detail8for_each13static_kernelINS2_12policy_hub_t12policy_500_tEmN6thrust24THRUST_300001_SM_1000_NS8cuda_cub20__uninitialized_fill7functorINS7_10device_ptrIdEEdEEEEvT0_T1_,"a",@progbits
	.sectionflags	@""
	.align	4
.nv.constant0._ZN3cub18CUB_300001_SM_10006detail8for_each13static_kernelINS2_12policy_hub_t12policy_500_tEmN6thrust24THRUST_300001_SM_1000_NS8cuda_cub20__uninitialized_fill7functorINS7_10device_ptrIdEEdEEEEvT0_T1_:
	.zero		920


//--------------------- .nv.constant0._ZN3cub18CUB_300001_SM_10006detail11EmptyKernelIvEEvv --------------------------
	.section	.nv.constant0._ZN3cub18CUB_300001_SM_10006detail11EmptyKernelIvEEvv,"a",@progbits
	.sectionflags	@""
	.align	4
.nv.constant0._ZN3cub18CUB_300001_SM_10006detail11EmptyKernelIvEEvv:
	.zero		896


//--------------------- SYMBOLS --------------------------

	.type		.nv.reservedSmem.offset0,@object
	.size		.nv.reservedSmem.offset0,0x4
	.type		.nv.reservedSmem.cap,@object
	.size		.nv.reservedSmem.cap,0x4
